//
// Generated by NVIDIA NVVM Compiler
//
// Compiler Build ID: CL-36424714
// Cuda compilation tools, release 13.0, V13.0.88
// Based on NVVM 20.0.0
//

.version 9.0
.target sm_100
.address_size 64

	// .globl	_Z39count_filtered_pixels_all_images_kernelPKfPifii
// _ZZ39count_filtered_pixels_all_images_kernelPKfPifiiE11block_count has been demoted
// _ZZ15find_max_kernelPKiPiiE10shared_max has been demoted
// _ZZ31compact_filtered_batched_kernelPKfS0_PfPKifiiiE9write_pos has been demoted
// _ZZ33compute_covariance_batched_kernelPKfPfPKiiiE4mean has been demoted
// _ZZ33compute_covariance_batched_kernelPKfPfPKiiiE4sums has been demoted
// _ZZ33compute_covariance_batched_kernelPKfPfPKiiiE8cov_sums has been demoted
// _ZZ36compute_stain_vectors_batched_kernelPKfS0_S0_PfiE4vMin has been demoted
// _ZZ36compute_stain_vectors_batched_kernelPKfS0_S0_PfiE4vMax has been demoted
// _ZZ37compute_concentrations_batched_kernelPKfS0_S0_S0_PfiiE5S_inv has been demoted
// _ZZ21compute_minmax_kernelPKfiPfS1_E10shared_min has been demoted
// _ZZ21compute_minmax_kernelPKfiPfS1_E10shared_max has been demoted
// _ZZ22build_histogram_kernelPKfiffPiiE11shared_hist has been demoted
// _ZZ34compute_percentiles_batched_kernelPKfPKiifPfiE9histogram has been demoted
// _ZZ34compute_percentiles_batched_kernelPKfPKiifPfiE7min_val has been demoted
// _ZZ34compute_percentiles_batched_kernelPKfPKiifPfiE7max_val has been demoted
.global .align 4 .b8 __cudart_i2opi_f[24] = {65, 144, 67, 60, 153, 149, 98, 219, 192, 221, 52, 245, 209, 87, 39, 252, 41, 21, 68, 78, 110, 131, 249, 162};

.visible .entry _Z39count_filtered_pixels_all_images_kernelPKfPifii(
	.param .u64 .ptr .align 1 _Z39count_filtered_pixels_all_images_kernelPKfPifii_param_0,
	.param .u64 .ptr .align 1 _Z39count_filtered_pixels_all_images_kernelPKfPifii_param_1,
	.param .f32 _Z39count_filtered_pixels_all_images_kernelPKfPifii_param_2,
	.param .u32 _Z39count_filtered_pixels_all_images_kernelPKfPifii_param_3,
	.param .u32 _Z39count_filtered_pixels_all_images_kernelPKfPifii_param_4
)
{
	.reg .pred 	%p<8>;
	.reg .b32 	%r<22>;
	.reg .b32 	%f<3>;
	.reg .b64 	%rd<12>;
	// demoted variable
	.shared .align 4 .u32 _ZZ39count_filtered_pixels_all_images_kernelPKfPifiiE11block_count;
	ld.param.u64 	%rd3, [_Z39count_filtered_pixels_all_images_kernelPKfPifii_param_0];
	ld.param.u64 	%rd4, [_Z39count_filtered_pixels_all_images_kernelPKfPifii_param_1];
	ld.param.f32 	%f1, [_Z39count_filtered_pixels_all_images_kernelPKfPifii_param_2];
	ld.param.u32 	%r9, [_Z39count_filtered_pixels_all_images_kernelPKfPifii_param_3];
	ld.param.u32 	%r10, [_Z39count_filtered_pixels_all_images_kernelPKfPifii_param_4];
	mov.u32 	%r1, %ctaid.x;
	setp.ge.s32 	%p1, %r1, %r10;
	@%p1 bra 	$L__BB0_8;
	mov.u32 	%r2, %tid.x;
	setp.ne.s32 	%p2, %r2, 0;
	@%p2 bra 	$L__BB0_3;
	mov.b32 	%r11, 0;
	st.shared.u32 	[_ZZ39count_filtered_pixels_all_images_kernelPKfPifiiE11block_count], %r11;
$L__BB0_3:
	bar.sync 	0;
	setp.ge.s32 	%p3, %r2, %r9;
	mov.b32 	%r21, 0;
	@%p3 bra 	$L__BB0_6;
	mov.u32 	%r3, %ntid.x;
	cvta.to.global.u64 	%rd1, %rd3;
	mul.lo.s32 	%r14, %r9, %r1;
	cvt.s64.s32 	%rd2, %r14;
	mov.b32 	%r21, 0;
	mov.u32 	%r19, %r2;
$L__BB0_5:
	cvt.s64.s32 	%rd5, %r19;
	add.s64 	%rd6, %rd5, %rd2;
	shl.b64 	%rd7, %rd6, 2;
	add.s64 	%rd8, %rd1, %rd7;
	ld.global.f32 	%f2, [%rd8];
	setp.ge.f32 	%p4, %f2, %f1;
	selp.u32 	%r15, 1, 0, %p4;
	add.s32 	%r21, %r21, %r15;
	add.s32 	%r19, %r19, %r3;
	setp.lt.s32 	%p5, %r19, %r9;
	@%p5 bra 	$L__BB0_5;
$L__BB0_6:
	setp.ne.s32 	%p6, %r2, 0;
	atom.shared.add.u32 	%r16, [_ZZ39count_filtered_pixels_all_images_kernelPKfPifiiE11block_count], %r21;
	bar.sync 	0;
	@%p6 bra 	$L__BB0_8;
	ld.shared.u32 	%r17, [_ZZ39count_filtered_pixels_all_images_kernelPKfPifiiE11block_count];
	setp.lt.s32 	%p7, %r17, 3;
	selp.b32 	%r18, %r9, %r17, %p7;
	cvta.to.global.u64 	%rd9, %rd4;
	mul.wide.u32 	%rd10, %r1, 4;
	add.s64 	%rd11, %rd9, %rd10;
	st.global.u32 	[%rd11], %r18;
$L__BB0_8:
	ret;

}
	// .globl	_Z15find_max_kernelPKiPii
.visible .entry _Z15find_max_kernelPKiPii(
	.param .u64 .ptr .align 1 _Z15find_max_kernelPKiPii_param_0,
	.param .u64 .ptr .align 1 _Z15find_max_kernelPKiPii_param_1,
	.param .u32 _Z15find_max_kernelPKiPii_param_2
)
{
	.reg .pred 	%p<17>;
	.reg .b32 	%r<51>;
	.reg .b64 	%rd<7>;
	// demoted variable
	.shared .align 4 .b8 _ZZ15find_max_kernelPKiPiiE10shared_max[32];
	ld.param.u64 	%rd2, [_Z15find_max_kernelPKiPii_param_0];
	ld.param.u64 	%rd3, [_Z15find_max_kernelPKiPii_param_1];
	ld.param.u32 	%r14, [_Z15find_max_kernelPKiPii_param_2];
	mov.u32 	%r1, %tid.x;
	mov.u32 	%r16, %ctaid.x;
	mov.u32 	%r2, %ntid.x;
	mad.lo.s32 	%r47, %r16, %r2, %r1;
	setp.ge.s32 	%p1, %r47, %r14;
	mov.b32 	%r49, 0;
	@%p1 bra 	$L__BB1_3;
	mov.u32 	%r18, %nctaid.x;
	mul.lo.s32 	%r4, %r2, %r18;
	cvta.to.global.u64 	%rd1, %rd2;
	mov.b32 	%r49, 0;
$L__BB1_2:
	mul.wide.s32 	%rd4, %r47, 4;
	add.s64 	%rd5, %rd1, %rd4;
	ld.global.u32 	%r19, [%rd5];
	max.s32 	%r49, %r49, %r19;
	add.s32 	%r47, %r47, %r4;
	setp.lt.s32 	%p2, %r47, %r14;
	@%p2 bra 	$L__BB1_2;
$L__BB1_3:
	shfl.sync.down.b32	%r20|%p3, %r49, 16, 31, -1;
	max.s32 	%r21, %r49, %r20;
	shfl.sync.down.b32	%r22|%p4, %r21, 8, 31, -1;
	max.s32 	%r23, %r21, %r22;
	shfl.sync.down.b32	%r24|%p5, %r23, 4, 31, -1;
	max.s32 	%r25, %r23, %r24;
	shfl.sync.down.b32	%r26|%p6, %r25, 2, 31, -1;
	max.s32 	%r27, %r25, %r26;
	shfl.sync.down.b32	%r28|%p7, %r27, 1, 31, -1;
	max.s32 	%r10, %r27, %r28;
	and.b32  	%r29, %r1, 31;
	setp.ne.s32 	%p8, %r29, 0;
	@%p8 bra 	$L__BB1_5;
	shr.u32 	%r30, %r1, 3;
	mov.u32 	%r31, _ZZ15find_max_kernelPKiPiiE10shared_max;
	add.s32 	%r32, %r31, %r30;
	st.shared.u32 	[%r32], %r10;
$L__BB1_5:
	bar.sync 	0;
	setp.gt.u32 	%p9, %r1, 7;
	mov.b32 	%r50, 0;
	@%p9 bra 	$L__BB1_7;
	shl.b32 	%r34, %r1, 2;
	mov.u32 	%r35, _ZZ15find_max_kernelPKiPiiE10shared_max;
	add.s32 	%r36, %r35, %r34;
	ld.shared.u32 	%r50, [%r36];
$L__BB1_7:
	setp.gt.u32 	%p10, %r1, 31;
	@%p10 bra 	$L__BB1_10;
	shfl.sync.down.b32	%r37|%p11, %r50, 16, 31, -1;
	max.s32 	%r38, %r50, %r37;
	shfl.sync.down.b32	%r39|%p12, %r38, 8, 31, -1;
	max.s32 	%r40, %r38, %r39;
	shfl.sync.down.b32	%r41|%p13, %r40, 4, 31, -1;
	max.s32 	%r42, %r40, %r41;
	shfl.sync.down.b32	%r43|%p14, %r42, 2, 31, -1;
	max.s32 	%r44, %r42, %r43;
	shfl.sync.down.b32	%r45|%p15, %r44, 1, 31, -1;
	max.s32 	%r13, %r44, %r45;
	setp.ne.s32 	%p16, %r1, 0;
	@%p16 bra 	$L__BB1_10;
	cvta.to.global.u64 	%rd6, %rd3;
	atom.global.max.s32 	%r46, [%rd6], %r13;
$L__BB1_10:
	ret;

}
	// .globl	_Z24rgb_to_od_kernel_batchedPKfPffii
.visible .entry _Z24rgb_to_od_kernel_batchedPKfPffii(
	.param .u64 .ptr .align 1 _Z24rgb_to_od_kernel_batchedPKfPffii_param_0,
	.param .u64 .ptr .align 1 _Z24rgb_to_od_kernel_batchedPKfPffii_param_1,
	.param .f32 _Z24rgb_to_od_kernel_batchedPKfPffii_param_2,
	.param .u32 _Z24rgb_to_od_kernel_batchedPKfPffii_param_3,
	.param .u32 _Z24rgb_to_od_kernel_batchedPKfPffii_param_4
)
{
	.reg .pred 	%p<11>;
	.reg .b32 	%r<21>;
	.reg .b32 	%f<77>;
	.reg .b64 	%rd<8>;

	ld.param.u64 	%rd1, [_Z24rgb_to_od_kernel_batchedPKfPffii_param_0];
	ld.param.u64 	%rd2, [_Z24rgb_to_od_kernel_batchedPKfPffii_param_1];
	ld.param.f32 	%f1, [_Z24rgb_to_od_kernel_batchedPKfPffii_param_2];
	ld.param.u32 	%r2, [_Z24rgb_to_od_kernel_batchedPKfPffii_param_3];
	ld.param.u32 	%r3, [_Z24rgb_to_od_kernel_batchedPKfPffii_param_4];
	mov.u32 	%r4, %ctaid.x;
	mov.u32 	%r5, %ntid.x;
	mov.u32 	%r6, %tid.x;
	mad.lo.s32 	%r1, %r4, %r5, %r6;
	mul.lo.s32 	%r7, %r3, %r2;
	setp.ge.s32 	%p1, %r1, %r7;
	@%p1 bra 	$L__BB2_2;
	cvta.to.global.u64 	%rd3, %rd1;
	cvta.to.global.u64 	%rd4, %rd2;
	mul.lo.s32 	%r8, %r1, 3;
	mul.wide.s32 	%rd5, %r8, 4;
	add.s64 	%rd6, %rd3, %rd5;
	ld.global.f32 	%f2, [%rd6];
	ld.global.f32 	%f3, [%rd6+4];
	ld.global.f32 	%f4, [%rd6+8];
	add.f32 	%f5, %f2, 0f3F800000;
	div.rn.f32 	%f6, %f5, %f1;
	setp.lt.f32 	%p2, %f6, 0f00800000;
	mul.f32 	%f7, %f6, 0f4B000000;
	selp.f32 	%f8, %f7, %f6, %p2;
	selp.f32 	%f9, 0fC1B80000, 0f00000000, %p2;
	mov.b32 	%r9, %f8;
	add.s32 	%r10, %r9, -1059760811;
	and.b32  	%r11, %r10, -8388608;
	sub.s32 	%r12, %r9, %r11;
	mov.b32 	%f10, %r12;
	cvt.rn.f32.s32 	%f11, %r11;
	fma.rn.f32 	%f12, %f11, 0f34000000, %f9;
	add.f32 	%f13, %f10, 0fBF800000;
	fma.rn.f32 	%f14, %f13, 0fBE055027, 0f3E1039F6;
	fma.rn.f32 	%f15, %f14, %f13, 0fBDF8CDCC;
	fma.rn.f32 	%f16, %f15, %f13, 0f3E0F2955;
	fma.rn.f32 	%f17, %f16, %f13, 0fBE2AD8B9;
	fma.rn.f32 	%f18, %f17, %f13, 0f3E4CED0B;
	fma.rn.f32 	%f19, %f18, %f13, 0fBE7FFF22;
	fma.rn.f32 	%f20, %f19, %f13, 0f3EAAAA78;
	fma.rn.f32 	%f21, %f20, %f13, 0fBF000000;
	mul.f32 	%f22, %f13, %f21;
	fma.rn.f32 	%f23, %f22, %f13, %f13;
	fma.rn.f32 	%f24, %f12, 0f3F317218, %f23;
	setp.gt.u32 	%p3, %r9, 2139095039;
	fma.rn.f32 	%f25, %f8, 0f7F800000, 0f7F800000;
	selp.f32 	%f26, %f25, %f24, %p3;
	setp.eq.f32 	%p4, %f8, 0f00000000;
	neg.f32 	%f27, %f26;
	selp.f32 	%f28, 0f7F800000, %f27, %p4;
	add.s64 	%rd7, %rd4, %rd5;
	st.global.f32 	[%rd7], %f28;
	add.f32 	%f29, %f3, 0f3F800000;
	div.rn.f32 	%f30, %f29, %f1;
	setp.lt.f32 	%p5, %f30, 0f00800000;
	mul.f32 	%f31, %f30, 0f4B000000;
	selp.f32 	%f32, %f31, %f30, %p5;
	selp.f32 	%f33, 0fC1B80000, 0f00000000, %p5;
	mov.b32 	%r13, %f32;
	add.s32 	%r14, %r13, -1059760811;
	and.b32  	%r15, %r14, -8388608;
	sub.s32 	%r16, %r13, %r15;
	mov.b32 	%f34, %r16;
	cvt.rn.f32.s32 	%f35, %r15;
	fma.rn.f32 	%f36, %f35, 0f34000000, %f33;
	add.f32 	%f37, %f34, 0fBF800000;
	fma.rn.f32 	%f38, %f37, 0fBE055027, 0f3E1039F6;
	fma.rn.f32 	%f39, %f38, %f37, 0fBDF8CDCC;
	fma.rn.f32 	%f40, %f39, %f37, 0f3E0F2955;
	fma.rn.f32 	%f41, %f40, %f37, 0fBE2AD8B9;
	fma.rn.f32 	%f42, %f41, %f37, 0f3E4CED0B;
	fma.rn.f32 	%f43, %f42, %f37, 0fBE7FFF22;
	fma.rn.f32 	%f44, %f43, %f37, 0f3EAAAA78;
	fma.rn.f32 	%f45, %f44, %f37, 0fBF000000;
	mul.f32 	%f46, %f37, %f45;
	fma.rn.f32 	%f47, %f46, %f37, %f37;
	fma.rn.f32 	%f48, %f36, 0f3F317218, %f47;
	setp.gt.u32 	%p6, %r13, 2139095039;
	fma.rn.f32 	%f49, %f32, 0f7F800000, 0f7F800000;
	selp.f32 	%f50, %f49, %f48, %p6;
	setp.eq.f32 	%p7, %f32, 0f00000000;
	neg.f32 	%f51, %f50;
	selp.f32 	%f52, 0f7F800000, %f51, %p7;
	st.global.f32 	[%rd7+4], %f52;
	add.f32 	%f53, %f4, 0f3F800000;
	div.rn.f32 	%f54, %f53, %f1;
	setp.lt.f32 	%p8, %f54, 0f00800000;
	mul.f32 	%f55, %f54, 0f4B000000;
	selp.f32 	%f56, %f55, %f54, %p8;
	selp.f32 	%f57, 0fC1B80000, 0f00000000, %p8;
	mov.b32 	%r17, %f56;
	add.s32 	%r18, %r17, -1059760811;
	and.b32  	%r19, %r18, -8388608;
	sub.s32 	%r20, %r17, %r19;
	mov.b32 	%f58, %r20;
	cvt.rn.f32.s32 	%f59, %r19;
	fma.rn.f32 	%f60, %f59, 0f34000000, %f57;
	add.f32 	%f61, %f58, 0fBF800000;
	fma.rn.f32 	%f62, %f61, 0fBE055027, 0f3E1039F6;
	fma.rn.f32 	%f63, %f62, %f61, 0fBDF8CDCC;
	fma.rn.f32 	%f64, %f63, %f61, 0f3E0F2955;
	fma.rn.f32 	%f65, %f64, %f61, 0fBE2AD8B9;
	fma.rn.f32 	%f66, %f65, %f61, 0f3E4CED0B;
	fma.rn.f32 	%f67, %f66, %f61, 0fBE7FFF22;
	fma.rn.f32 	%f68, %f67, %f61, 0f3EAAAA78;
	fma.rn.f32 	%f69, %f68, %f61, 0fBF000000;
	mul.f32 	%f70, %f61, %f69;
	fma.rn.f32 	%f71, %f70, %f61, %f61;
	fma.rn.f32 	%f72, %f60, 0f3F317218, %f71;
	setp.gt.u32 	%p9, %r17, 2139095039;
	fma.rn.f32 	%f73, %f56, 0f7F800000, 0f7F800000;
	selp.f32 	%f74, %f73, %f72, %p9;
	setp.eq.f32 	%p10, %f56, 0f00000000;
	neg.f32 	%f75, %f74;
	selp.f32 	%f76, 0f7F800000, %f75, %p10;
	st.global.f32 	[%rd7+8], %f76;
$L__BB2_2:
	ret;

}
	// .globl	_Z34compute_min_od_mask_kernel_batchedPKfPfii
.visible .entry _Z34compute_min_od_mask_kernel_batchedPKfPfii(
	.param .u64 .ptr .align 1 _Z34compute_min_od_mask_kernel_batchedPKfPfii_param_0,
	.param .u64 .ptr .align 1 _Z34compute_min_od_mask_kernel_batchedPKfPfii_param_1,
	.param .u32 _Z34compute_min_od_mask_kernel_batchedPKfPfii_param_2,
	.param .u32 _Z34compute_min_od_mask_kernel_batchedPKfPfii_param_3
)
{
	.reg .pred 	%p<2>;
	.reg .b32 	%r<9>;
	.reg .b32 	%f<6>;
	.reg .b64 	%rd<9>;

	ld.param.u64 	%rd1, [_Z34compute_min_od_mask_kernel_batchedPKfPfii_param_0];
	ld.param.u64 	%rd2, [_Z34compute_min_od_mask_kernel_batchedPKfPfii_param_1];
	ld.param.u32 	%r2, [_Z34compute_min_od_mask_kernel_batchedPKfPfii_param_2];
	ld.param.u32 	%r3, [_Z34compute_min_od_mask_kernel_batchedPKfPfii_param_3];
	mov.u32 	%r4, %ctaid.x;
	mov.u32 	%r5, %ntid.x;
	mov.u32 	%r6, %tid.x;
	mad.lo.s32 	%r1, %r4, %r5, %r6;
	mul.lo.s32 	%r7, %r3, %r2;
	setp.ge.s32 	%p1, %r1, %r7;
	@%p1 bra 	$L__BB3_2;
	cvta.to.global.u64 	%rd3, %rd1;
	cvta.to.global.u64 	%rd4, %rd2;
	mul.lo.s32 	%r8, %r1, 3;
	mul.wide.s32 	%rd5, %r8, 4;
	add.s64 	%rd6, %rd3, %rd5;
	ld.global.f32 	%f1, [%rd6];
	ld.global.f32 	%f2, [%rd6+4];
	min.f32 	%f3, %f1, %f2;
	ld.global.f32 	%f4, [%rd6+8];
	min.f32 	%f5, %f3, %f4;
	mul.wide.s32 	%rd7, %r1, 4;
	add.s64 	%rd8, %rd4, %rd7;
	st.global.f32 	[%rd8], %f5;
$L__BB3_2:
	ret;

}
	// .globl	_Z31compact_filtered_batched_kernelPKfS0_PfPKifiii
.visible .entry _Z31compact_filtered_batched_kernelPKfS0_PfPKifiii(
	.param .u64 .ptr .align 1 _Z31compact_filtered_batched_kernelPKfS0_PfPKifiii_param_0,
	.param .u64 .ptr .align 1 _Z31compact_filtered_batched_kernelPKfS0_PfPKifiii_param_1,
	.param .u64 .ptr .align 1 _Z31compact_filtered_batched_kernelPKfS0_PfPKifiii_param_2,
	.param .u64 .ptr .align 1 _Z31compact_filtered_batched_kernelPKfS0_PfPKifiii_param_3,
	.param .f32 _Z31compact_filtered_batched_kernelPKfS0_PfPKifiii_param_4,
	.param .u32 _Z31compact_filtered_batched_kernelPKfS0_PfPKifiii_param_5,
	.param .u32 _Z31compact_filtered_batched_kernelPKfS0_PfPKifiii_param_6,
	.param .u32 _Z31compact_filtered_batched_kernelPKfS0_PfPKifiii_param_7
)
{
	.reg .pred 	%p<10>;
	.reg .b32 	%r<27>;
	.reg .b32 	%f<6>;
	.reg .b64 	%rd<27>;
	// demoted variable
	.shared .align 4 .u32 _ZZ31compact_filtered_batched_kernelPKfS0_PfPKifiiiE9write_pos;
	ld.param.u64 	%rd7, [_Z31compact_filtered_batched_kernelPKfS0_PfPKifiii_param_0];
	ld.param.u64 	%rd8, [_Z31compact_filtered_batched_kernelPKfS0_PfPKifiii_param_1];
	ld.param.u64 	%rd9, [_Z31compact_filtered_batched_kernelPKfS0_PfPKifiii_param_2];
	ld.param.u64 	%rd10, [_Z31compact_filtered_batched_kernelPKfS0_PfPKifiii_param_3];
	ld.param.f32 	%f1, [_Z31compact_filtered_batched_kernelPKfS0_PfPKifiii_param_4];
	ld.param.u32 	%r14, [_Z31compact_filtered_batched_kernelPKfS0_PfPKifiii_param_5];
	ld.param.u32 	%r15, [_Z31compact_filtered_batched_kernelPKfS0_PfPKifiii_param_6];
	ld.param.u32 	%r16, [_Z31compact_filtered_batched_kernelPKfS0_PfPKifiii_param_7];
	mov.u32 	%r1, %ctaid.x;
	setp.ge.s32 	%p1, %r1, %r16;
	@%p1 bra 	$L__BB4_13;
	cvta.to.global.u64 	%rd11, %rd10;
	cvta.to.global.u64 	%rd1, %rd9;
	mul.lo.s32 	%r2, %r14, %r1;
	mul.lo.s32 	%r3, %r2, 3;
	mul.wide.u32 	%rd12, %r1, 4;
	add.s64 	%rd13, %rd11, %rd12;
	ld.global.u32 	%r4, [%rd13];
	mov.u32 	%r5, %tid.x;
	setp.ne.s32 	%p2, %r5, 0;
	@%p2 bra 	$L__BB4_3;
	mov.b32 	%r17, 0;
	st.shared.u32 	[_ZZ31compact_filtered_batched_kernelPKfS0_PfPKifiiiE9write_pos], %r17;
$L__BB4_3:
	mul.lo.s32 	%r18, %r1, %r15;
	mul.lo.s32 	%r19, %r18, 3;
	mul.wide.s32 	%rd14, %r19, 4;
	add.s64 	%rd2, %rd1, %rd14;
	bar.sync 	0;
	setp.ge.s32 	%p3, %r5, %r14;
	@%p3 bra 	$L__BB4_10;
	mov.u32 	%r6, %ntid.x;
	cvta.to.global.u64 	%rd3, %rd8;
	cvt.s64.s32 	%rd4, %r2;
	cvt.s64.s32 	%rd5, %r3;
	cvta.to.global.u64 	%rd6, %rd7;
	mov.u32 	%r25, %r5;
$L__BB4_5:
	setp.eq.s32 	%p4, %r4, %r14;
	@%p4 bra 	$L__BB4_7;
	cvt.s64.s32 	%rd15, %r25;
	add.s64 	%rd16, %rd15, %rd4;
	shl.b64 	%rd17, %rd16, 2;
	add.s64 	%rd18, %rd3, %rd17;
	ld.global.f32 	%f2, [%rd18];
	setp.ltu.f32 	%p5, %f2, %f1;
	@%p5 bra 	$L__BB4_9;
$L__BB4_7:
	atom.shared.add.u32 	%r8, [_ZZ31compact_filtered_batched_kernelPKfS0_PfPKifiiiE9write_pos], 1;
	setp.ge.s32 	%p6, %r8, %r15;
	@%p6 bra 	$L__BB4_9;
	mul.lo.s32 	%r20, %r25, 3;
	cvt.s64.s32 	%rd19, %r20;
	add.s64 	%rd20, %rd5, %rd19;
	shl.b64 	%rd21, %rd20, 2;
	add.s64 	%rd22, %rd6, %rd21;
	ld.global.f32 	%f3, [%rd22];
	mul.lo.s32 	%r21, %r8, 3;
	mul.wide.s32 	%rd23, %r21, 4;
	add.s64 	%rd24, %rd2, %rd23;
	st.global.f32 	[%rd24], %f3;
	ld.global.f32 	%f4, [%rd22+4];
	st.global.f32 	[%rd24+4], %f4;
	ld.global.f32 	%f5, [%rd22+8];
	st.global.f32 	[%rd24+8], %f5;
$L__BB4_9:
	add.s32 	%r25, %r25, %r6;
	setp.lt.s32 	%p7, %r25, %r14;
	@%p7 bra 	$L__BB4_5;
$L__BB4_10:
	bar.sync 	0;
	ld.shared.u32 	%r22, [_ZZ31compact_filtered_batched_kernelPKfS0_PfPKifiiiE9write_pos];
	add.s32 	%r26, %r22, %r5;
	setp.ge.s32 	%p8, %r26, %r15;
	@%p8 bra 	$L__BB4_13;
	mov.u32 	%r11, %ntid.x;
$L__BB4_12:
	mul.lo.s32 	%r23, %r26, 3;
	mul.wide.s32 	%rd25, %r23, 4;
	add.s64 	%rd26, %rd2, %rd25;
	mov.b32 	%r24, 0;
	st.global.u32 	[%rd26], %r24;
	st.global.u32 	[%rd26+4], %r24;
	st.global.u32 	[%rd26+8], %r24;
	add.s32 	%r26, %r26, %r11;
	setp.lt.s32 	%p9, %r26, %r15;
	@%p9 bra 	$L__BB4_12;
$L__BB4_13:
	ret;

}
	// .globl	_Z12clamp_kernelPfffi
.visible .entry _Z12clamp_kernelPfffi(
	.param .u64 .ptr .align 1 _Z12clamp_kernelPfffi_param_0,
	.param .f32 _Z12clamp_kernelPfffi_param_1,
	.param .f32 _Z12clamp_kernelPfffi_param_2,
	.param .u32 _Z12clamp_kernelPfffi_param_3
)
{
	.reg .pred 	%p<2>;
	.reg .b32 	%r<6>;
	.reg .b32 	%f<6>;
	.reg .b64 	%rd<5>;

	ld.param.u64 	%rd1, [_Z12clamp_kernelPfffi_param_0];
	ld.param.f32 	%f1, [_Z12clamp_kernelPfffi_param_1];
	ld.param.f32 	%f2, [_Z12clamp_kernelPfffi_param_2];
	ld.param.u32 	%r2, [_Z12clamp_kernelPfffi_param_3];
	mov.u32 	%r3, %ctaid.x;
	mov.u32 	%r4, %ntid.x;
	mov.u32 	%r5, %tid.x;
	mad.lo.s32 	%r1, %r3, %r4, %r5;
	setp.ge.s32 	%p1, %r1, %r2;
	@%p1 bra 	$L__BB5_2;
	cvta.to.global.u64 	%rd2, %rd1;
	mul.wide.s32 	%rd3, %r1, 4;
	add.s64 	%rd4, %rd2, %rd3;
	ld.global.f32 	%f3, [%rd4];
	min.f32 	%f4, %f2, %f3;
	max.f32 	%f5, %f1, %f4;
	st.global.f32 	[%rd4], %f5;
$L__BB5_2:
	ret;

}
	// .globl	_Z32reshape_and_scale_kernel_batchedPKfPfiii
.visible .entry _Z32reshape_and_scale_kernel_batchedPKfPfiii(
	.param .u64 .ptr .align 1 _Z32reshape_and_scale_kernel_batchedPKfPfiii_param_0,
	.param .u64 .ptr .align 1 _Z32reshape_and_scale_kernel_batchedPKfPfiii_param_1,
	.param .u32 _Z32reshape_and_scale_kernel_batchedPKfPfiii_param_2,
	.param .u32 _Z32reshape_and_scale_kernel_batchedPKfPfiii_param_3,
	.param .u32 _Z32reshape_and_scale_kernel_batchedPKfPfiii_param_4
)
{
	.reg .pred 	%p<2>;
	.reg .b32 	%r<15>;
	.reg .b32 	%f<7>;
	.reg .b64 	%rd<12>;

	ld.param.u64 	%rd1, [_Z32reshape_and_scale_kernel_batchedPKfPfiii_param_0];
	ld.param.u64 	%rd2, [_Z32reshape_and_scale_kernel_batchedPKfPfiii_param_1];
	ld.param.u32 	%r3, [_Z32reshape_and_scale_kernel_batchedPKfPfiii_param_2];
	ld.param.u32 	%r4, [_Z32reshape_and_scale_kernel_batchedPKfPfiii_param_3];
	ld.param.u32 	%r5, [_Z32reshape_and_scale_kernel_batchedPKfPfiii_param_4];
	mov.u32 	%r6, %ctaid.x;
	mov.u32 	%r7, %ntid.x;
	mov.u32 	%r8, %tid.x;
	mad.lo.s32 	%r1, %r6, %r7, %r8;
	mul.lo.s32 	%r2, %r4, %r3;
	mul.lo.s32 	%r9, %r5, %r2;
	setp.ge.s32 	%p1, %r1, %r9;
	@%p1 bra 	$L__BB6_2;
	cvta.to.global.u64 	%rd3, %rd1;
	cvta.to.global.u64 	%rd4, %rd2;
	div.s32 	%r10, %r1, %r2;
	mul.lo.s32 	%r11, %r10, %r2;
	sub.s32 	%r12, %r1, %r11;
	mad.lo.s32 	%r13, %r11, 3, %r12;
	mul.wide.s32 	%rd5, %r13, 4;
	add.s64 	%rd6, %rd3, %rd5;
	ld.global.f32 	%f1, [%rd6];
	mul.f32 	%f2, %f1, 0f437F0000;
	mul.lo.s32 	%r14, %r1, 3;
	mul.wide.s32 	%rd7, %r14, 4;
	add.s64 	%rd8, %rd4, %rd7;
	st.global.f32 	[%rd8], %f2;
	mul.wide.s32 	%rd9, %r2, 4;
	add.s64 	%rd10, %rd6, %rd9;
	ld.global.f32 	%f3, [%rd10];
	mul.f32 	%f4, %f3, 0f437F0000;
	st.global.f32 	[%rd8+4], %f4;
	add.s64 	%rd11, %rd10, %rd9;
	ld.global.f32 	%f5, [%rd11];
	mul.f32 	%f6, %f5, 0f437F0000;
	st.global.f32 	[%rd8+8], %f6;
$L__BB6_2:
	ret;

}
	// .globl	_Z29reshape_output_kernel_batchedPKfPfiii
.visible .entry _Z29reshape_output_kernel_batchedPKfPfiii(
	.param .u64 .ptr .align 1 _Z29reshape_output_kernel_batchedPKfPfiii_param_0,
	.param .u64 .ptr .align 1 _Z29reshape_output_kernel_batchedPKfPfiii_param_1,
	.param .u32 _Z29reshape_output_kernel_batchedPKfPfiii_param_2,
	.param .u32 _Z29reshape_output_kernel_batchedPKfPfiii_param_3,
	.param .u32 _Z29reshape_output_kernel_batchedPKfPfiii_param_4
)
{
	.reg .pred 	%p<2>;
	.reg .b32 	%r<15>;
	.reg .b32 	%f<4>;
	.reg .b64 	%rd<12>;

	ld.param.u64 	%rd1, [_Z29reshape_output_kernel_batchedPKfPfiii_param_0];
	ld.param.u64 	%rd2, [_Z29reshape_output_kernel_batchedPKfPfiii_param_1];
	ld.param.u32 	%r3, [_Z29reshape_output_kernel_batchedPKfPfiii_param_2];
	ld.param.u32 	%r4, [_Z29reshape_output_kernel_batchedPKfPfiii_param_3];
	ld.param.u32 	%r5, [_Z29reshape_output_kernel_batchedPKfPfiii_param_4];
	mov.u32 	%r6, %ctaid.x;
	mov.u32 	%r7, %ntid.x;
	mov.u32 	%r8, %tid.x;
	mad.lo.s32 	%r1, %r6, %r7, %r8;
	mul.lo.s32 	%r2, %r4, %r3;
	mul.lo.s32 	%r9, %r5, %r2;
	setp.ge.s32 	%p1, %r1, %r9;
	@%p1 bra 	$L__BB7_2;
	cvta.to.global.u64 	%rd3, %rd1;
	cvta.to.global.u64 	%rd4, %rd2;
	div.s32 	%r10, %r1, %r2;
	mul.lo.s32 	%r11, %r10, %r2;
	sub.s32 	%r12, %r1, %r11;
	mul.lo.s32 	%r13, %r1, 3;
	mul.wide.s32 	%rd5, %r13, 4;
	add.s64 	%rd6, %rd3, %rd5;
	ld.global.f32 	%f1, [%rd6];
	mad.lo.s32 	%r14, %r11, 3, %r12;
	mul.wide.s32 	%rd7, %r14, 4;
	add.s64 	%rd8, %rd4, %rd7;
	st.global.f32 	[%rd8], %f1;
	ld.global.f32 	%f2, [%rd6+4];
	mul.wide.s32 	%rd9, %r2, 4;
	add.s64 	%rd10, %rd8, %rd9;
	st.global.f32 	[%rd10], %f2;
	ld.global.f32 	%f3, [%rd6+8];
	add.s64 	%rd11, %rd10, %rd9;
	st.global.f32 	[%rd11], %f3;
$L__BB7_2:
	ret;

}
	// .globl	_Z33compute_covariance_batched_kernelPKfPfPKiii
.visible .entry _Z33compute_covariance_batched_kernelPKfPfPKiii(
	.param .u64 .ptr .align 1 _Z33compute_covariance_batched_kernelPKfPfPKiii_param_0,
	.param .u64 .ptr .align 1 _Z33compute_covariance_batched_kernelPKfPfPKiii_param_1,
	.param .u64 .ptr .align 1 _Z33compute_covariance_batched_kernelPKfPfPKiii_param_2,
	.param .u32 _Z33compute_covariance_batched_kernelPKfPfPKiii_param_3,
	.param .u32 _Z33compute_covariance_batched_kernelPKfPfPKiii_param_4
)
{
	.reg .pred 	%p<10>;
	.reg .b32 	%r<30>;
	.reg .b32 	%f<39>;
	.reg .b64 	%rd<17>;
	// demoted variable
	.shared .align 4 .b8 _ZZ33compute_covariance_batched_kernelPKfPfPKiiiE4mean[12];
	// demoted variable
	.shared .align 4 .b8 _ZZ33compute_covariance_batched_kernelPKfPfPKiiiE4sums[12];
	// demoted variable
	.shared .align 4 .b8 _ZZ33compute_covariance_batched_kernelPKfPfPKiiiE8cov_sums[36];
	ld.param.u64 	%rd2, [_Z33compute_covariance_batched_kernelPKfPfPKiii_param_0];
	ld.param.u64 	%rd3, [_Z33compute_covariance_batched_kernelPKfPfPKiii_param_1];
	ld.param.u64 	%rd4, [_Z33compute_covariance_batched_kernelPKfPfPKiii_param_2];
	ld.param.u32 	%r12, [_Z33compute_covariance_batched_kernelPKfPfPKiii_param_3];
	ld.param.u32 	%r13, [_Z33compute_covariance_batched_kernelPKfPfPKiii_param_4];
	mov.u32 	%r1, %ctaid.x;
	setp.ge.s32 	%p1, %r1, %r13;
	@%p1 bra 	$L__BB8_15;
	cvta.to.global.u64 	%rd5, %rd4;
	cvta.to.global.u64 	%rd6, %rd2;
	mul.wide.u32 	%rd7, %r1, 4;
	add.s64 	%rd8, %rd5, %rd7;
	ld.global.u32 	%r2, [%rd8];
	mul.lo.s32 	%r14, %r1, %r12;
	mul.lo.s32 	%r15, %r14, 3;
	mul.wide.s32 	%rd9, %r15, 4;
	add.s64 	%rd1, %rd6, %rd9;
	mov.u32 	%r3, %tid.x;
	setp.gt.u32 	%p2, %r3, 2;
	shl.b32 	%r16, %r3, 2;
	mov.u32 	%r17, _ZZ33compute_covariance_batched_kernelPKfPfPKiiiE4sums;
	add.s32 	%r4, %r17, %r16;
	@%p2 bra 	$L__BB8_3;
	mov.b32 	%r18, 0;
	st.shared.u32 	[%r4], %r18;
$L__BB8_3:
	bar.sync 	0;
	setp.ge.s32 	%p3, %r3, %r2;
	@%p3 bra 	$L__BB8_6;
	mov.u32 	%r5, %ntid.x;
	mov.u32 	%r28, %r3;
$L__BB8_5:
	mul.lo.s32 	%r19, %r28, 3;
	mul.wide.s32 	%rd10, %r19, 4;
	add.s64 	%rd11, %rd1, %rd10;
	ld.global.f32 	%f1, [%rd11];
	atom.shared.add.f32 	%f2, [_ZZ33compute_covariance_batched_kernelPKfPfPKiiiE4sums], %f1;
	ld.global.f32 	%f3, [%rd11+4];
	atom.shared.add.f32 	%f4, [_ZZ33compute_covariance_batched_kernelPKfPfPKiiiE4sums+4], %f3;
	ld.global.f32 	%f5, [%rd11+8];
	atom.shared.add.f32 	%f6, [_ZZ33compute_covariance_batched_kernelPKfPfPKiiiE4sums+8], %f5;
	add.s32 	%r28, %r28, %r5;
	setp.lt.s32 	%p4, %r28, %r2;
	@%p4 bra 	$L__BB8_5;
$L__BB8_6:
	setp.gt.u32 	%p5, %r3, 2;
	bar.sync 	0;
	@%p5 bra 	$L__BB8_8;
	ld.shared.f32 	%f7, [%r4];
	cvt.rn.f32.s32 	%f8, %r2;
	div.rn.f32 	%f9, %f7, %f8;
	mov.u32 	%r21, _ZZ33compute_covariance_batched_kernelPKfPfPKiiiE4mean;
	add.s32 	%r22, %r21, %r16;
	st.shared.f32 	[%r22], %f9;
$L__BB8_8:
	bar.sync 	0;
	setp.gt.u32 	%p6, %r3, 8;
	mov.u32 	%r24, _ZZ33compute_covariance_batched_kernelPKfPfPKiiiE8cov_sums;
	add.s32 	%r8, %r24, %r16;
	@%p6 bra 	$L__BB8_10;
	mov.b32 	%r25, 0;
	st.shared.u32 	[%r8], %r25;
$L__BB8_10:
	setp.ge.s32 	%p7, %r3, %r2;
	bar.sync 	0;
	@%p7 bra 	$L__BB8_13;
	mov.u32 	%r9, %ntid.x;
	mov.u32 	%r29, %r3;
$L__BB8_12:
	mul.lo.s32 	%r26, %r29, 3;
	mul.wide.s32 	%rd12, %r26, 4;
	add.s64 	%rd13, %rd1, %rd12;
	ld.global.f32 	%f10, [%rd13];
	ld.shared.f32 	%f11, [_ZZ33compute_covariance_batched_kernelPKfPfPKiiiE4mean];
	sub.f32 	%f12, %f10, %f11;
	ld.global.f32 	%f13, [%rd13+4];
	ld.shared.f32 	%f14, [_ZZ33compute_covariance_batched_kernelPKfPfPKiiiE4mean+4];
	sub.f32 	%f15, %f13, %f14;
	ld.global.f32 	%f16, [%rd13+8];
	ld.shared.f32 	%f17, [_ZZ33compute_covariance_batched_kernelPKfPfPKiiiE4mean+8];
	sub.f32 	%f18, %f16, %f17;
	mul.f32 	%f19, %f12, %f12;
	atom.shared.add.f32 	%f20, [_ZZ33compute_covariance_batched_kernelPKfPfPKiiiE8cov_sums], %f19;
	mul.f32 	%f21, %f12, %f15;
	atom.shared.add.f32 	%f22, [_ZZ33compute_covariance_batched_kernelPKfPfPKiiiE8cov_sums+4], %f21;
	mul.f32 	%f23, %f12, %f18;
	atom.shared.add.f32 	%f24, [_ZZ33compute_covariance_batched_kernelPKfPfPKiiiE8cov_sums+8], %f23;
	atom.shared.add.f32 	%f25, [_ZZ33compute_covariance_batched_kernelPKfPfPKiiiE8cov_sums+12], %f21;
	mul.f32 	%f26, %f15, %f15;
	atom.shared.add.f32 	%f27, [_ZZ33compute_covariance_batched_kernelPKfPfPKiiiE8cov_sums+16], %f26;
	mul.f32 	%f28, %f15, %f18;
	atom.shared.add.f32 	%f29, [_ZZ33compute_covariance_batched_kernelPKfPfPKiiiE8cov_sums+20], %f28;
	atom.shared.add.f32 	%f30, [_ZZ33compute_covariance_batched_kernelPKfPfPKiiiE8cov_sums+24], %f23;
	atom.shared.add.f32 	%f31, [_ZZ33compute_covariance_batched_kernelPKfPfPKiiiE8cov_sums+28], %f28;
	mul.f32 	%f32, %f18, %f18;
	atom.shared.add.f32 	%f33, [_ZZ33compute_covariance_batched_kernelPKfPfPKiiiE8cov_sums+32], %f32;
	add.s32 	%r29, %r29, %r9;
	setp.lt.s32 	%p8, %r29, %r2;
	@%p8 bra 	$L__BB8_12;
$L__BB8_13:
	setp.gt.u32 	%p9, %r3, 8;
	bar.sync 	0;
	@%p9 bra 	$L__BB8_15;
	cvt.rn.f32.s32 	%f34, %r2;
	add.f32 	%f35, %f34, 0fBF800000;
	rcp.rn.f32 	%f36, %f35;
	ld.shared.f32 	%f37, [%r8];
	mul.f32 	%f38, %f36, %f37;
	mad.lo.s32 	%r27, %r1, 9, %r3;
	cvta.to.global.u64 	%rd14, %rd3;
	mul.wide.u32 	%rd15, %r27, 4;
	add.s64 	%rd16, %rd14, %rd15;
	st.global.f32 	[%rd16], %f38;
$L__BB8_15:
	ret;

}
	// .globl	_Z33extract_eigvecs_2d_batched_kernelPKfPfi
.visible .entry _Z33extract_eigvecs_2d_batched_kernelPKfPfi(
	.param .u64 .ptr .align 1 _Z33extract_eigvecs_2d_batched_kernelPKfPfi_param_0,
	.param .u64 .ptr .align 1 _Z33extract_eigvecs_2d_batched_kernelPKfPfi_param_1,
	.param .u32 _Z33extract_eigvecs_2d_batched_kernelPKfPfi_param_2
)
{
	.reg .pred 	%p<5>;
	.reg .b32 	%r<11>;
	.reg .b32 	%f<2>;
	.reg .b64 	%rd<12>;

	ld.param.u64 	%rd1, [_Z33extract_eigvecs_2d_batched_kernelPKfPfi_param_0];
	ld.param.u64 	%rd2, [_Z33extract_eigvecs_2d_batched_kernelPKfPfi_param_1];
	ld.param.u32 	%r3, [_Z33extract_eigvecs_2d_batched_kernelPKfPfi_param_2];
	mov.u32 	%r1, %ctaid.x;
	setp.ge.s32 	%p1, %r1, %r3;
	mov.u32 	%r4, %tid.x;
	setp.gt.u32 	%p2, %r4, 5;
	or.pred  	%p3, %p1, %p2;
	@%p3 bra 	$L__BB9_2;
	cvta.to.global.u64 	%rd3, %rd1;
	cvta.to.global.u64 	%rd4, %rd2;
	add.s32 	%r5, %r4, -3;
	setp.lt.u32 	%p4, %r4, 3;
	selp.b32 	%r6, %r4, %r5, %p4;
	selp.b32 	%r7, 0, 3, %p4;
	cvt.u64.u32 	%rd5, %r6;
	mad.lo.s32 	%r8, %r1, 9, %r7;
	cvt.u64.u32 	%rd6, %r8;
	add.s64 	%rd7, %rd6, %rd5;
	shl.b64 	%rd8, %rd7, 2;
	add.s64 	%rd9, %rd3, %rd8;
	ld.global.f32 	%f1, [%rd9+12];
	mad.lo.s32 	%r9, %r1, 6, %r6;
	add.s32 	%r10, %r9, %r7;
	mul.wide.u32 	%rd10, %r10, 4;
	add.s64 	%rd11, %rd4, %rd10;
	st.global.f32 	[%rd11], %f1;
$L__BB9_2:
	ret;

}
	// .globl	_Z27compute_That_batched_kernelPKfS0_PfPKiii
.visible .entry _Z27compute_That_batched_kernelPKfS0_PfPKiii(
	.param .u64 .ptr .align 1 _Z27compute_That_batched_kernelPKfS0_PfPKiii_param_0,
	.param .u64 .ptr .align 1 _Z27compute_That_batched_kernelPKfS0_PfPKiii_param_1,
	.param .u64 .ptr .align 1 _Z27compute_That_batched_kernelPKfS0_PfPKiii_param_2,
	.param .u64 .ptr .align 1 _Z27compute_That_batched_kernelPKfS0_PfPKiii_param_3,
	.param .u32 _Z27compute_That_batched_kernelPKfS0_PfPKiii_param_4,
	.param .u32 _Z27compute_That_batched_kernelPKfS0_PfPKiii_param_5
)
{
	.reg .pred 	%p<4>;
	.reg .b32 	%r<22>;
	.reg .b32 	%f<10>;
	.reg .b64 	%rd<26>;

	ld.param.u64 	%rd7, [_Z27compute_That_batched_kernelPKfS0_PfPKiii_param_0];
	ld.param.u64 	%rd8, [_Z27compute_That_batched_kernelPKfS0_PfPKiii_param_1];
	ld.param.u64 	%rd9, [_Z27compute_That_batched_kernelPKfS0_PfPKiii_param_2];
	ld.param.u64 	%rd10, [_Z27compute_That_batched_kernelPKfS0_PfPKiii_param_3];
	ld.param.u32 	%r10, [_Z27compute_That_batched_kernelPKfS0_PfPKiii_param_4];
	ld.param.u32 	%r11, [_Z27compute_That_batched_kernelPKfS0_PfPKiii_param_5];
	mov.u32 	%r1, %ctaid.x;
	setp.ge.s32 	%p1, %r1, %r11;
	@%p1 bra 	$L__BB10_4;
	cvta.to.global.u64 	%rd11, %rd10;
	mul.wide.u32 	%rd12, %r1, 4;
	add.s64 	%rd13, %rd11, %rd12;
	ld.global.u32 	%r12, [%rd13];
	mul.lo.s32 	%r2, %r10, %r1;
	mul.lo.s32 	%r3, %r2, 3;
	mul.lo.s32 	%r4, %r1, 6;
	mov.u32 	%r21, %tid.x;
	shl.b32 	%r6, %r12, 1;
	setp.ge.s32 	%p2, %r21, %r6;
	@%p2 bra 	$L__BB10_4;
	mov.u32 	%r7, %ntid.x;
	cvta.to.global.u64 	%rd1, %rd9;
	cvta.to.global.u64 	%rd2, %rd7;
	cvta.to.global.u64 	%rd3, %rd8;
	shl.b32 	%r13, %r2, 1;
	cvt.s64.s32 	%rd4, %r13;
	cvt.u64.u32 	%rd5, %r4;
	cvt.s64.s32 	%rd6, %r3;
$L__BB10_3:
	shr.u32 	%r14, %r21, 31;
	add.s32 	%r15, %r21, %r14;
	and.b32  	%r16, %r15, -2;
	sub.s32 	%r17, %r21, %r16;
	mul.lo.s32 	%r18, %r17, 3;
	shr.s32 	%r19, %r15, 1;
	mul.lo.s32 	%r20, %r19, 3;
	cvt.s64.s32 	%rd14, %r20;
	add.s64 	%rd15, %rd14, %rd6;
	shl.b64 	%rd16, %rd15, 2;
	add.s64 	%rd17, %rd2, %rd16;
	ld.global.f32 	%f1, [%rd17];
	cvt.s64.s32 	%rd18, %r18;
	add.s64 	%rd19, %rd18, %rd5;
	shl.b64 	%rd20, %rd19, 2;
	add.s64 	%rd21, %rd3, %rd20;
	ld.global.f32 	%f2, [%rd21];
	fma.rn.f32 	%f3, %f1, %f2, 0f00000000;
	ld.global.f32 	%f4, [%rd17+4];
	ld.global.f32 	%f5, [%rd21+4];
	fma.rn.f32 	%f6, %f4, %f5, %f3;
	ld.global.f32 	%f7, [%rd17+8];
	ld.global.f32 	%f8, [%rd21+8];
	fma.rn.f32 	%f9, %f7, %f8, %f6;
	cvt.s64.s32 	%rd22, %r21;
	add.s64 	%rd23, %rd22, %rd4;
	shl.b64 	%rd24, %rd23, 2;
	add.s64 	%rd25, %rd1, %rd24;
	st.global.f32 	[%rd25], %f9;
	add.s32 	%r21, %r21, %r7;
	setp.lt.s32 	%p3, %r21, %r6;
	@%p3 bra 	$L__BB10_3;
$L__BB10_4:
	ret;

}
	// .globl	_Z26compute_phi_batched_kernelPKfPfPKiii
.visible .entry _Z26compute_phi_batched_kernelPKfPfPKiii(
	.param .u64 .ptr .align 1 _Z26compute_phi_batched_kernelPKfPfPKiii_param_0,
	.param .u64 .ptr .align 1 _Z26compute_phi_batched_kernelPKfPfPKiii_param_1,
	.param .u64 .ptr .align 1 _Z26compute_phi_batched_kernelPKfPfPKiii_param_2,
	.param .u32 _Z26compute_phi_batched_kernelPKfPfPKiii_param_3,
	.param .u32 _Z26compute_phi_batched_kernelPKfPfPKiii_param_4
)
{
	.reg .pred 	%p<9>;
	.reg .b32 	%r<14>;
	.reg .b32 	%f<33>;
	.reg .b64 	%rd<19>;

	ld.param.u64 	%rd5, [_Z26compute_phi_batched_kernelPKfPfPKiii_param_0];
	ld.param.u64 	%rd6, [_Z26compute_phi_batched_kernelPKfPfPKiii_param_1];
	ld.param.u64 	%rd7, [_Z26compute_phi_batched_kernelPKfPfPKiii_param_2];
	ld.param.u32 	%r9, [_Z26compute_phi_batched_kernelPKfPfPKiii_param_3];
	ld.param.u32 	%r10, [_Z26compute_phi_batched_kernelPKfPfPKiii_param_4];
	mov.u32 	%r1, %ctaid.x;
	setp.ge.s32 	%p1, %r1, %r10;
	@%p1 bra 	$L__BB11_4;
	cvta.to.global.u64 	%rd8, %rd7;
	mul.wide.u32 	%rd9, %r1, 4;
	add.s64 	%rd10, %rd8, %rd9;
	ld.global.u32 	%r2, [%rd10];
	mul.lo.s32 	%r3, %r9, %r1;
	shl.b32 	%r4, %r3, 1;
	mov.u32 	%r13, %tid.x;
	setp.ge.s32 	%p2, %r13, %r2;
	@%p2 bra 	$L__BB11_4;
	mov.u32 	%r6, %ntid.x;
	cvta.to.global.u64 	%rd1, %rd6;
	cvt.s64.s32 	%rd2, %r3;
	cvt.s64.s32 	%rd3, %r4;
	cvta.to.global.u64 	%rd4, %rd5;
$L__BB11_3:
	shl.b32 	%r11, %r13, 1;
	cvt.s64.s32 	%rd11, %r11;
	add.s64 	%rd12, %rd3, %rd11;
	shl.b64 	%rd13, %rd12, 2;
	add.s64 	%rd14, %rd4, %rd13;
	ld.global.f32 	%f1, [%rd14];
	ld.global.f32 	%f2, [%rd14+4];
	abs.f32 	%f3, %f1;
	abs.f32 	%f4, %f2;
	setp.gt.f32 	%p3, %f4, %f3;
	selp.f32 	%f5, %f4, %f3, %p3;
	selp.f32 	%f6, %f3, %f4, %p3;
	div.rn.f32 	%f7, %f6, %f5;
	mul.f32 	%f8, %f7, %f7;
	fma.rn.f32 	%f9, %f8, 0f3B33710B, 0fBC807748;
	fma.rn.f32 	%f10, %f9, %f8, 0f3D2CDAB2;
	fma.rn.f32 	%f11, %f10, %f8, 0fBD992D10;
	fma.rn.f32 	%f12, %f11, %f8, 0f3DD9EA6C;
	fma.rn.f32 	%f13, %f12, %f8, 0fBE117CB1;
	fma.rn.f32 	%f14, %f13, %f8, 0f3E4CBCE0;
	fma.rn.f32 	%f15, %f14, %f8, 0fBEAAAA7D;
	mul.f32 	%f16, %f8, %f15;
	fma.rn.f32 	%f17, %f16, %f7, %f7;
	neg.f32 	%f18, %f17;
	fma.rn.f32 	%f19, 0f3F6EE581, 0f3FD774EB, %f18;
	selp.f32 	%f20, %f19, %f17, %p3;
	selp.f32 	%f21, 0f3F6EE581, 0f3FEEE581, %p3;
	selp.f32 	%f22, %f17, %f18, %p3;
	mov.b32 	%r12, %f1;
	fma.rn.f32 	%f23, %f21, 0f3FD774EB, %f22;
	setp.lt.s32 	%p4, %r12, 0;
	selp.f32 	%f24, %f23, %f20, %p4;
	add.f32 	%f25, %f3, %f4;
	setp.eq.f32 	%p5, %f5, 0f00000000;
	selp.f32 	%f26, 0f40490FDB, 0f00000000, %p4;
	setp.eq.f32 	%p6, %f3, %f4;
	selp.f32 	%f27, 0f4016CBE4, 0f3F490FDB, %p4;
	selp.f32 	%f28, %f27, %f24, %p6;
	selp.f32 	%f29, %f26, %f28, %p5;
	abs.f32 	%f30, %f25;
	setp.nan.f32 	%p7, %f30, %f30;
	copysign.f32 	%f31, %f2, %f29;
	selp.f32 	%f32, %f25, %f31, %p7;
	cvt.s64.s32 	%rd15, %r13;
	add.s64 	%rd16, %rd15, %rd2;
	shl.b64 	%rd17, %rd16, 2;
	add.s64 	%rd18, %rd1, %rd17;
	st.global.f32 	[%rd18], %f32;
	add.s32 	%r13, %r13, %r6;
	setp.lt.s32 	%p8, %r13, %r2;
	@%p8 bra 	$L__BB11_3;
$L__BB11_4:
	ret;

}
	// .globl	_Z36compute_stain_vectors_batched_kernelPKfS0_S0_Pfi
.visible .entry _Z36compute_stain_vectors_batched_kernelPKfS0_S0_Pfi(
	.param .u64 .ptr .align 1 _Z36compute_stain_vectors_batched_kernelPKfS0_S0_Pfi_param_0,
	.param .u64 .ptr .align 1 _Z36compute_stain_vectors_batched_kernelPKfS0_S0_Pfi_param_1,
	.param .u64 .ptr .align 1 _Z36compute_stain_vectors_batched_kernelPKfS0_S0_Pfi_param_2,
	.param .u64 .ptr .align 1 _Z36compute_stain_vectors_batched_kernelPKfS0_S0_Pfi_param_3,
	.param .u32 _Z36compute_stain_vectors_batched_kernelPKfS0_S0_Pfi_param_4
)
{
	.local .align 4 .b8 	__local_depot12[28];
	.reg .b64 	%SP;
	.reg .b64 	%SPL;
	.reg .pred 	%p<37>;
	.reg .b32 	%r<167>;
	.reg .b32 	%f<111>;
	.reg .b64 	%rd<90>;
	.reg .b64 	%fd<9>;
	// demoted variable
	.shared .align 4 .b8 _ZZ36compute_stain_vectors_batched_kernelPKfS0_S0_PfiE4vMin[12];
	// demoted variable
	.shared .align 4 .b8 _ZZ36compute_stain_vectors_batched_kernelPKfS0_S0_PfiE4vMax[12];
	mov.u64 	%SPL, __local_depot12;
	ld.param.u64 	%rd32, [_Z36compute_stain_vectors_batched_kernelPKfS0_S0_Pfi_param_0];
	ld.param.u64 	%rd33, [_Z36compute_stain_vectors_batched_kernelPKfS0_S0_Pfi_param_1];
	ld.param.u64 	%rd34, [_Z36compute_stain_vectors_batched_kernelPKfS0_S0_Pfi_param_2];
	ld.param.u64 	%rd35, [_Z36compute_stain_vectors_batched_kernelPKfS0_S0_Pfi_param_3];
	ld.param.u32 	%r58, [_Z36compute_stain_vectors_batched_kernelPKfS0_S0_Pfi_param_4];
	add.u64 	%rd1, %SPL, 0;
	mov.u32 	%r1, %ctaid.x;
	setp.ge.s32 	%p1, %r1, %r58;
	@%p1 bra 	$L__BB12_39;
	cvta.to.global.u64 	%rd37, %rd33;
	cvta.to.global.u64 	%rd38, %rd34;
	cvta.to.global.u64 	%rd2, %rd35;
	mul.lo.s32 	%r2, %r1, 6;
	mul.wide.u32 	%rd39, %r1, 4;
	add.s64 	%rd40, %rd37, %rd39;
	ld.global.f32 	%f1, [%rd40];
	add.s64 	%rd41, %rd38, %rd39;
	ld.global.f32 	%f2, [%rd41];
	mul.f32 	%f25, %f1, 0f3F22F983;
	cvt.rni.s32.f32 	%r158, %f25;
	cvt.rn.f32.s32 	%f26, %r158;
	fma.rn.f32 	%f27, %f26, 0fBFC90FDA, %f1;
	fma.rn.f32 	%f28, %f26, 0fB3A22168, %f27;
	fma.rn.f32 	%f108, %f26, 0fA7C234C5, %f28;
	abs.f32 	%f4, %f1;
	setp.ltu.f32 	%p2, %f4, 0f47CE4780;
	mov.u32 	%r154, %r158;
	mov.f32 	%f107, %f108;
	@%p2 bra 	$L__BB12_9;
	setp.neu.f32 	%p3, %f4, 0f7F800000;
	@%p3 bra 	$L__BB12_4;
	mov.f32 	%f31, 0f00000000;
	mul.rn.f32 	%f107, %f1, %f31;
	mov.b32 	%r154, 0;
	bra.uni 	$L__BB12_9;
$L__BB12_4:
	mov.b32 	%r4, %f1;
	shl.b32 	%r60, %r4, 8;
	or.b32  	%r5, %r60, -2147483648;
	mov.b64 	%rd80, 0;
	mov.b32 	%r151, 0;
	mov.u64 	%rd78, __cudart_i2opi_f;
	mov.u64 	%rd79, %rd1;
$L__BB12_5:
	.pragma "nounroll";
	ld.global.nc.u32 	%r61, [%rd78];
	mad.wide.u32 	%rd44, %r61, %r5, %rd80;
	shr.u64 	%rd80, %rd44, 32;
	st.local.u32 	[%rd79], %rd44;
	add.s32 	%r151, %r151, 1;
	add.s64 	%rd79, %rd79, 4;
	add.s64 	%rd78, %rd78, 4;
	setp.ne.s32 	%p4, %r151, 6;
	@%p4 bra 	$L__BB12_5;
	shr.u32 	%r62, %r4, 23;
	st.local.u32 	[%rd1+24], %rd80;
	and.b32  	%r8, %r62, 31;
	and.b32  	%r63, %r62, 224;
	add.s32 	%r64, %r63, -128;
	shr.u32 	%r65, %r64, 5;
	mul.wide.u32 	%rd45, %r65, 4;
	sub.s64 	%rd9, %rd1, %rd45;
	ld.local.u32 	%r152, [%rd9+24];
	ld.local.u32 	%r153, [%rd9+20];
	setp.eq.s32 	%p5, %r8, 0;
	@%p5 bra 	$L__BB12_8;
	shf.l.wrap.b32 	%r152, %r153, %r152, %r8;
	ld.local.u32 	%r66, [%rd9+16];
	shf.l.wrap.b32 	%r153, %r66, %r153, %r8;
$L__BB12_8:
	shr.u32 	%r67, %r152, 30;
	shf.l.wrap.b32 	%r68, %r153, %r152, 2;
	shl.b32 	%r69, %r153, 2;
	shr.u32 	%r70, %r68, 31;
	add.s32 	%r71, %r70, %r67;
	neg.s32 	%r72, %r71;
	setp.lt.s32 	%p6, %r4, 0;
	selp.b32 	%r154, %r72, %r71, %p6;
	xor.b32  	%r73, %r68, %r4;
	shr.s32 	%r74, %r68, 31;
	xor.b32  	%r75, %r74, %r68;
	xor.b32  	%r76, %r74, %r69;
	cvt.u64.u32 	%rd46, %r75;
	shl.b64 	%rd47, %rd46, 32;
	cvt.u64.u32 	%rd48, %r76;
	or.b64  	%rd49, %rd47, %rd48;
	cvt.rn.f64.s64 	%fd1, %rd49;
	mul.f64 	%fd2, %fd1, 0d3BF921FB54442D19;
	cvt.rn.f32.f64 	%f29, %fd2;
	neg.f32 	%f30, %f29;
	setp.lt.s32 	%p7, %r73, 0;
	selp.f32 	%f107, %f30, %f29, %p7;
$L__BB12_9:
	setp.ltu.f32 	%p8, %f4, 0f47CE4780;
	add.s32 	%r78, %r154, 1;
	mul.rn.f32 	%f32, %f107, %f107;
	and.b32  	%r79, %r154, 1;
	setp.eq.b32 	%p9, %r79, 1;
	selp.f32 	%f33, %f107, 0f3F800000, %p9;
	fma.rn.f32 	%f34, %f32, %f33, 0f00000000;
	fma.rn.f32 	%f35, %f32, 0f37CBAC00, 0fBAB607ED;
	selp.f32 	%f36, 0fB94D4153, %f35, %p9;
	selp.f32 	%f37, 0f3C0885E4, 0f3D2AAABB, %p9;
	fma.rn.f32 	%f38, %f36, %f32, %f37;
	selp.f32 	%f39, 0fBE2AAAA8, 0fBEFFFFFF, %p9;
	fma.rn.f32 	%f40, %f38, %f32, %f39;
	fma.rn.f32 	%f41, %f40, %f34, %f33;
	and.b32  	%r80, %r78, 2;
	setp.eq.s32 	%p10, %r80, 0;
	mov.f32 	%f42, 0f00000000;
	sub.f32 	%f43, %f42, %f41;
	selp.f32 	%f8, %f41, %f43, %p10;
	@%p8 bra 	$L__BB12_17;
	setp.neu.f32 	%p11, %f4, 0f7F800000;
	@%p11 bra 	$L__BB12_12;
	mov.f32 	%f46, 0f00000000;
	mul.rn.f32 	%f108, %f1, %f46;
	mov.b32 	%r158, 0;
	bra.uni 	$L__BB12_17;
$L__BB12_12:
	mov.b32 	%r17, %f1;
	shl.b32 	%r82, %r17, 8;
	or.b32  	%r18, %r82, -2147483648;
	mov.b64 	%rd83, 0;
	mov.b32 	%r155, 0;
	mov.u64 	%rd81, __cudart_i2opi_f;
	mov.u64 	%rd82, %rd1;
$L__BB12_13:
	.pragma "nounroll";
	ld.global.nc.u32 	%r83, [%rd81];
	mad.wide.u32 	%rd52, %r83, %r18, %rd83;
	shr.u64 	%rd83, %rd52, 32;
	st.local.u32 	[%rd82], %rd52;
	add.s32 	%r155, %r155, 1;
	add.s64 	%rd82, %rd82, 4;
	add.s64 	%rd81, %rd81, 4;
	setp.ne.s32 	%p12, %r155, 6;
	@%p12 bra 	$L__BB12_13;
	shr.u32 	%r84, %r17, 23;
	st.local.u32 	[%rd1+24], %rd83;
	and.b32  	%r21, %r84, 31;
	and.b32  	%r85, %r84, 224;
	add.s32 	%r86, %r85, -128;
	shr.u32 	%r87, %r86, 5;
	mul.wide.u32 	%rd53, %r87, 4;
	sub.s64 	%rd16, %rd1, %rd53;
	ld.local.u32 	%r156, [%rd16+24];
	ld.local.u32 	%r157, [%rd16+20];
	setp.eq.s32 	%p13, %r21, 0;
	@%p13 bra 	$L__BB12_16;
	shf.l.wrap.b32 	%r156, %r157, %r156, %r21;
	ld.local.u32 	%r88, [%rd16+16];
	shf.l.wrap.b32 	%r157, %r88, %r157, %r21;
$L__BB12_16:
	shr.u32 	%r89, %r156, 30;
	shf.l.wrap.b32 	%r90, %r157, %r156, 2;
	shl.b32 	%r91, %r157, 2;
	shr.u32 	%r92, %r90, 31;
	add.s32 	%r93, %r92, %r89;
	neg.s32 	%r94, %r93;
	setp.lt.s32 	%p14, %r17, 0;
	selp.b32 	%r158, %r94, %r93, %p14;
	xor.b32  	%r95, %r90, %r17;
	shr.s32 	%r96, %r90, 31;
	xor.b32  	%r97, %r96, %r90;
	xor.b32  	%r98, %r96, %r91;
	cvt.u64.u32 	%rd54, %r97;
	shl.b64 	%rd55, %rd54, 32;
	cvt.u64.u32 	%rd56, %r98;
	or.b64  	%rd57, %rd55, %rd56;
	cvt.rn.f64.s64 	%fd3, %rd57;
	mul.f64 	%fd4, %fd3, 0d3BF921FB54442D19;
	cvt.rn.f32.f64 	%f44, %fd4;
	neg.f32 	%f45, %f44;
	setp.lt.s32 	%p15, %r95, 0;
	selp.f32 	%f108, %f45, %f44, %p15;
$L__BB12_17:
	mul.rn.f32 	%f47, %f108, %f108;
	and.b32  	%r100, %r158, 1;
	setp.eq.b32 	%p16, %r100, 1;
	selp.f32 	%f48, 0f3F800000, %f108, %p16;
	fma.rn.f32 	%f49, %f47, %f48, 0f00000000;
	fma.rn.f32 	%f50, %f47, 0f37CBAC00, 0fBAB607ED;
	selp.f32 	%f51, %f50, 0fB94D4153, %p16;
	selp.f32 	%f52, 0f3D2AAABB, 0f3C0885E4, %p16;
	fma.rn.f32 	%f53, %f51, %f47, %f52;
	selp.f32 	%f54, 0fBEFFFFFF, 0fBE2AAAA8, %p16;
	fma.rn.f32 	%f55, %f53, %f47, %f54;
	fma.rn.f32 	%f56, %f55, %f49, %f48;
	and.b32  	%r101, %r158, 2;
	setp.eq.s32 	%p17, %r101, 0;
	mov.f32 	%f57, 0f00000000;
	sub.f32 	%f58, %f57, %f56;
	selp.f32 	%f12, %f56, %f58, %p17;
	mul.f32 	%f59, %f2, 0f3F22F983;
	cvt.rni.s32.f32 	%r166, %f59;
	cvt.rn.f32.s32 	%f60, %r166;
	fma.rn.f32 	%f61, %f60, 0fBFC90FDA, %f2;
	fma.rn.f32 	%f62, %f60, 0fB3A22168, %f61;
	fma.rn.f32 	%f110, %f60, 0fA7C234C5, %f62;
	abs.f32 	%f14, %f2;
	setp.ltu.f32 	%p18, %f14, 0f47CE4780;
	mov.u32 	%r162, %r166;
	mov.f32 	%f109, %f110;
	@%p18 bra 	$L__BB12_25;
	setp.neu.f32 	%p19, %f14, 0f7F800000;
	@%p19 bra 	$L__BB12_20;
	mov.f32 	%f65, 0f00000000;
	mul.rn.f32 	%f109, %f2, %f65;
	mov.b32 	%r162, 0;
	bra.uni 	$L__BB12_25;
$L__BB12_20:
	mov.b32 	%r31, %f2;
	shl.b32 	%r103, %r31, 8;
	or.b32  	%r32, %r103, -2147483648;
	mov.b64 	%rd86, 0;
	mov.b32 	%r159, 0;
	mov.u64 	%rd84, __cudart_i2opi_f;
	mov.u64 	%rd85, %rd1;
$L__BB12_21:
	.pragma "nounroll";
	ld.global.nc.u32 	%r104, [%rd84];
	mad.wide.u32 	%rd60, %r104, %r32, %rd86;
	shr.u64 	%rd86, %rd60, 32;
	st.local.u32 	[%rd85], %rd60;
	add.s32 	%r159, %r159, 1;
	add.s64 	%rd85, %rd85, 4;
	add.s64 	%rd84, %rd84, 4;
	setp.ne.s32 	%p20, %r159, 6;
	@%p20 bra 	$L__BB12_21;
	shr.u32 	%r105, %r31, 23;
	st.local.u32 	[%rd1+24], %rd86;
	and.b32  	%r35, %r105, 31;
	and.b32  	%r106, %r105, 224;
	add.s32 	%r107, %r106, -128;
	shr.u32 	%r108, %r107, 5;
	mul.wide.u32 	%rd61, %r108, 4;
	sub.s64 	%rd23, %rd1, %rd61;
	ld.local.u32 	%r160, [%rd23+24];
	ld.local.u32 	%r161, [%rd23+20];
	setp.eq.s32 	%p21, %r35, 0;
	@%p21 bra 	$L__BB12_24;
	shf.l.wrap.b32 	%r160, %r161, %r160, %r35;
	ld.local.u32 	%r109, [%rd23+16];
	shf.l.wrap.b32 	%r161, %r109, %r161, %r35;
$L__BB12_24:
	shr.u32 	%r110, %r160, 30;
	shf.l.wrap.b32 	%r111, %r161, %r160, 2;
	shl.b32 	%r112, %r161, 2;
	shr.u32 	%r113, %r111, 31;
	add.s32 	%r114, %r113, %r110;
	neg.s32 	%r115, %r114;
	setp.lt.s32 	%p22, %r31, 0;
	selp.b32 	%r162, %r115, %r114, %p22;
	xor.b32  	%r116, %r111, %r31;
	shr.s32 	%r117, %r111, 31;
	xor.b32  	%r118, %r117, %r111;
	xor.b32  	%r119, %r117, %r112;
	cvt.u64.u32 	%rd62, %r118;
	shl.b64 	%rd63, %rd62, 32;
	cvt.u64.u32 	%rd64, %r119;
	or.b64  	%rd65, %rd63, %rd64;
	cvt.rn.f64.s64 	%fd5, %rd65;
	mul.f64 	%fd6, %fd5, 0d3BF921FB54442D19;
	cvt.rn.f32.f64 	%f63, %fd6;
	neg.f32 	%f64, %f63;
	setp.lt.s32 	%p23, %r116, 0;
	selp.f32 	%f109, %f64, %f63, %p23;
$L__BB12_25:
	setp.ltu.f32 	%p24, %f14, 0f47CE4780;
	add.s32 	%r121, %r162, 1;
	mul.rn.f32 	%f66, %f109, %f109;
	and.b32  	%r122, %r162, 1;
	setp.eq.b32 	%p25, %r122, 1;
	selp.f32 	%f67, %f109, 0f3F800000, %p25;
	fma.rn.f32 	%f68, %f66, %f67, 0f00000000;
	fma.rn.f32 	%f69, %f66, 0f37CBAC00, 0fBAB607ED;
	selp.f32 	%f70, 0fB94D4153, %f69, %p25;
	selp.f32 	%f71, 0f3C0885E4, 0f3D2AAABB, %p25;
	fma.rn.f32 	%f72, %f70, %f66, %f71;
	selp.f32 	%f73, 0fBE2AAAA8, 0fBEFFFFFF, %p25;
	fma.rn.f32 	%f74, %f72, %f66, %f73;
	fma.rn.f32 	%f75, %f74, %f68, %f67;
	and.b32  	%r123, %r121, 2;
	setp.eq.s32 	%p26, %r123, 0;
	mov.f32 	%f76, 0f00000000;
	sub.f32 	%f77, %f76, %f75;
	selp.f32 	%f18, %f75, %f77, %p26;
	@%p24 bra 	$L__BB12_33;
	setp.neu.f32 	%p27, %f14, 0f7F800000;
	@%p27 bra 	$L__BB12_28;
	mov.f32 	%f80, 0f00000000;
	mul.rn.f32 	%f110, %f2, %f80;
	mov.b32 	%r166, 0;
	bra.uni 	$L__BB12_33;
$L__BB12_28:
	mov.b32 	%r44, %f2;
	shl.b32 	%r125, %r44, 8;
	or.b32  	%r45, %r125, -2147483648;
	mov.b64 	%rd89, 0;
	mov.b32 	%r163, 0;
	mov.u64 	%rd87, __cudart_i2opi_f;
	mov.u64 	%rd88, %rd1;
$L__BB12_29:
	.pragma "nounroll";
	ld.global.nc.u32 	%r126, [%rd87];
	mad.wide.u32 	%rd68, %r126, %r45, %rd89;
	shr.u64 	%rd89, %rd68, 32;
	st.local.u32 	[%rd88], %rd68;
	add.s32 	%r163, %r163, 1;
	add.s64 	%rd88, %rd88, 4;
	add.s64 	%rd87, %rd87, 4;
	setp.ne.s32 	%p28, %r163, 6;
	@%p28 bra 	$L__BB12_29;
	shr.u32 	%r127, %r44, 23;
	st.local.u32 	[%rd1+24], %rd89;
	and.b32  	%r48, %r127, 31;
	and.b32  	%r128, %r127, 224;
	add.s32 	%r129, %r128, -128;
	shr.u32 	%r130, %r129, 5;
	mul.wide.u32 	%rd69, %r130, 4;
	sub.s64 	%rd30, %rd1, %rd69;
	ld.local.u32 	%r164, [%rd30+24];
	ld.local.u32 	%r165, [%rd30+20];
	setp.eq.s32 	%p29, %r48, 0;
	@%p29 bra 	$L__BB12_32;
	shf.l.wrap.b32 	%r164, %r165, %r164, %r48;
	ld.local.u32 	%r131, [%rd30+16];
	shf.l.wrap.b32 	%r165, %r131, %r165, %r48;
$L__BB12_32:
	shr.u32 	%r132, %r164, 30;
	shf.l.wrap.b32 	%r133, %r165, %r164, 2;
	shl.b32 	%r134, %r165, 2;
	shr.u32 	%r135, %r133, 31;
	add.s32 	%r136, %r135, %r132;
	neg.s32 	%r137, %r136;
	setp.lt.s32 	%p30, %r44, 0;
	selp.b32 	%r166, %r137, %r136, %p30;
	xor.b32  	%r138, %r133, %r44;
	shr.s32 	%r139, %r133, 31;
	xor.b32  	%r140, %r139, %r133;
	xor.b32  	%r141, %r139, %r134;
	cvt.u64.u32 	%rd70, %r140;
	shl.b64 	%rd71, %rd70, 32;
	cvt.u64.u32 	%rd72, %r141;
	or.b64  	%rd73, %rd71, %rd72;
	cvt.rn.f64.s64 	%fd7, %rd73;
	mul.f64 	%fd8, %fd7, 0d3BF921FB54442D19;
	cvt.rn.f32.f64 	%f78, %fd8;
	neg.f32 	%f79, %f78;
	setp.lt.s32 	%p31, %r138, 0;
	selp.f32 	%f110, %f79, %f78, %p31;
$L__BB12_33:
	mul.rn.f32 	%f81, %f110, %f110;
	and.b32  	%r143, %r166, 1;
	setp.eq.b32 	%p32, %r143, 1;
	selp.f32 	%f82, 0f3F800000, %f110, %p32;
	fma.rn.f32 	%f83, %f81, %f82, 0f00000000;
	fma.rn.f32 	%f84, %f81, 0f37CBAC00, 0fBAB607ED;
	selp.f32 	%f85, %f84, 0fB94D4153, %p32;
	selp.f32 	%f86, 0f3D2AAABB, 0f3C0885E4, %p32;
	fma.rn.f32 	%f87, %f85, %f81, %f86;
	selp.f32 	%f88, 0fBEFFFFFF, 0fBE2AAAA8, %p32;
	fma.rn.f32 	%f89, %f87, %f81, %f88;
	fma.rn.f32 	%f90, %f89, %f83, %f82;
	and.b32  	%r144, %r166, 2;
	setp.eq.s32 	%p33, %r144, 0;
	mov.f32 	%f91, 0f00000000;
	sub.f32 	%f92, %f91, %f90;
	selp.f32 	%f22, %f90, %f92, %p33;
	mov.u32 	%r57, %tid.x;
	setp.gt.u32 	%p34, %r57, 2;
	@%p34 bra 	$L__BB12_35;
	add.s32 	%r145, %r2, %r57;
	cvta.to.global.u64 	%rd74, %rd32;
	mul.wide.u32 	%rd75, %r145, 4;
	add.s64 	%rd76, %rd74, %rd75;
	ld.global.f32 	%f93, [%rd76];
	fma.rn.f32 	%f94, %f93, %f8, 0f00000000;
	fma.rn.f32 	%f95, %f93, %f18, 0f00000000;
	ld.global.f32 	%f96, [%rd76+12];
	fma.rn.f32 	%f97, %f96, %f12, %f94;
	fma.rn.f32 	%f98, %f96, %f22, %f95;
	shl.b32 	%r146, %r57, 2;
	mov.u32 	%r147, _ZZ36compute_stain_vectors_batched_kernelPKfS0_S0_PfiE4vMin;
	add.s32 	%r148, %r147, %r146;
	st.shared.f32 	[%r148], %f97;
	mov.u32 	%r149, _ZZ36compute_stain_vectors_batched_kernelPKfS0_S0_PfiE4vMax;
	add.s32 	%r150, %r149, %r146;
	st.shared.f32 	[%r150], %f98;
$L__BB12_35:
	bar.sync 	0;
	setp.ne.s32 	%p35, %r57, 0;
	@%p35 bra 	$L__BB12_39;
	mul.wide.u32 	%rd77, %r2, 4;
	add.s64 	%rd31, %rd2, %rd77;
	ld.shared.f32 	%f23, [_ZZ36compute_stain_vectors_batched_kernelPKfS0_S0_PfiE4vMin];
	ld.shared.f32 	%f24, [_ZZ36compute_stain_vectors_batched_kernelPKfS0_S0_PfiE4vMax];
	setp.leu.f32 	%p36, %f23, %f24;
	@%p36 bra 	$L__BB12_38;
	st.global.f32 	[%rd31], %f23;
	st.global.f32 	[%rd31+12], %f24;
	ld.shared.f32 	%f103, [_ZZ36compute_stain_vectors_batched_kernelPKfS0_S0_PfiE4vMin+4];
	st.global.f32 	[%rd31+4], %f103;
	ld.shared.f32 	%f104, [_ZZ36compute_stain_vectors_batched_kernelPKfS0_S0_PfiE4vMax+4];
	st.global.f32 	[%rd31+16], %f104;
	ld.shared.f32 	%f105, [_ZZ36compute_stain_vectors_batched_kernelPKfS0_S0_PfiE4vMin+8];
	st.global.f32 	[%rd31+8], %f105;
	ld.shared.f32 	%f106, [_ZZ36compute_stain_vectors_batched_kernelPKfS0_S0_PfiE4vMax+8];
	st.global.f32 	[%rd31+20], %f106;
	bra.uni 	$L__BB12_39;
$L__BB12_38:
	st.global.f32 	[%rd31], %f24;
	st.global.f32 	[%rd31+12], %f23;
	ld.shared.f32 	%f99, [_ZZ36compute_stain_vectors_batched_kernelPKfS0_S0_PfiE4vMax+4];
	st.global.f32 	[%rd31+4], %f99;
	ld.shared.f32 	%f100, [_ZZ36compute_stain_vectors_batched_kernelPKfS0_S0_PfiE4vMin+4];
	st.global.f32 	[%rd31+16], %f100;
	ld.shared.f32 	%f101, [_ZZ36compute_stain_vectors_batched_kernelPKfS0_S0_PfiE4vMax+8];
	st.global.f32 	[%rd31+8], %f101;
	ld.shared.f32 	%f102, [_ZZ36compute_stain_vectors_batched_kernelPKfS0_S0_PfiE4vMin+8];
	st.global.f32 	[%rd31+20], %f102;
$L__BB12_39:
	ret;

}
	// .globl	_Z32reshape_od_to_3xN_batched_kernelPKfPfii
.visible .entry _Z32reshape_od_to_3xN_batched_kernelPKfPfii(
	.param .u64 .ptr .align 1 _Z32reshape_od_to_3xN_batched_kernelPKfPfii_param_0,
	.param .u64 .ptr .align 1 _Z32reshape_od_to_3xN_batched_kernelPKfPfii_param_1,
	.param .u32 _Z32reshape_od_to_3xN_batched_kernelPKfPfii_param_2,
	.param .u32 _Z32reshape_od_to_3xN_batched_kernelPKfPfii_param_3
)
{
	.reg .pred 	%p<2>;
	.reg .b32 	%r<13>;
	.reg .b32 	%f<4>;
	.reg .b64 	%rd<12>;

	ld.param.u64 	%rd1, [_Z32reshape_od_to_3xN_batched_kernelPKfPfii_param_0];
	ld.param.u64 	%rd2, [_Z32reshape_od_to_3xN_batched_kernelPKfPfii_param_1];
	ld.param.u32 	%r2, [_Z32reshape_od_to_3xN_batched_kernelPKfPfii_param_2];
	ld.param.u32 	%r3, [_Z32reshape_od_to_3xN_batched_kernelPKfPfii_param_3];
	mov.u32 	%r4, %ctaid.x;
	mov.u32 	%r5, %ntid.x;
	mov.u32 	%r6, %tid.x;
	mad.lo.s32 	%r1, %r4, %r5, %r6;
	mul.lo.s32 	%r7, %r3, %r2;
	setp.ge.s32 	%p1, %r1, %r7;
	@%p1 bra 	$L__BB13_2;
	cvta.to.global.u64 	%rd3, %rd1;
	cvta.to.global.u64 	%rd4, %rd2;
	div.s32 	%r8, %r1, %r2;
	mul.lo.s32 	%r9, %r8, %r2;
	sub.s32 	%r10, %r1, %r9;
	mul.lo.s32 	%r11, %r1, 3;
	mul.wide.s32 	%rd5, %r11, 4;
	add.s64 	%rd6, %rd3, %rd5;
	ld.global.f32 	%f1, [%rd6];
	mad.lo.s32 	%r12, %r9, 3, %r10;
	mul.wide.s32 	%rd7, %r12, 4;
	add.s64 	%rd8, %rd4, %rd7;
	st.global.f32 	[%rd8], %f1;
	ld.global.f32 	%f2, [%rd6+4];
	mul.wide.s32 	%rd9, %r2, 4;
	add.s64 	%rd10, %rd8, %rd9;
	st.global.f32 	[%rd10], %f2;
	ld.global.f32 	%f3, [%rd6+8];
	add.s64 	%rd11, %rd10, %rd9;
	st.global.f32 	[%rd11], %f3;
$L__BB13_2:
	ret;

}
	// .globl	_Z37compute_concentrations_batched_kernelPKfS0_S0_S0_Pfii
.visible .entry _Z37compute_concentrations_batched_kernelPKfS0_S0_S0_Pfii(
	.param .u64 .ptr .align 1 _Z37compute_concentrations_batched_kernelPKfS0_S0_S0_Pfii_param_0,
	.param .u64 .ptr .align 1 _Z37compute_concentrations_batched_kernelPKfS0_S0_S0_Pfii_param_1,
	.param .u64 .ptr .align 1 _Z37compute_concentrations_batched_kernelPKfS0_S0_S0_Pfii_param_2,
	.param .u64 .ptr .align 1 _Z37compute_concentrations_batched_kernelPKfS0_S0_S0_Pfii_param_3,
	.param .u64 .ptr .align 1 _Z37compute_concentrations_batched_kernelPKfS0_S0_S0_Pfii_param_4,
	.param .u32 _Z37compute_concentrations_batched_kernelPKfS0_S0_S0_Pfii_param_5,
	.param .u32 _Z37compute_concentrations_batched_kernelPKfS0_S0_S0_Pfii_param_6
)
{
	.reg .pred 	%p<7>;
	.reg .b32 	%r<23>;
	.reg .b32 	%f<31>;
	.reg .b64 	%rd<37>;
	// demoted variable
	.shared .align 4 .b8 _ZZ37compute_concentrations_batched_kernelPKfS0_S0_S0_PfiiE5S_inv[8];
	ld.param.u64 	%rd7, [_Z37compute_concentrations_batched_kernelPKfS0_S0_S0_Pfii_param_0];
	ld.param.u64 	%rd8, [_Z37compute_concentrations_batched_kernelPKfS0_S0_S0_Pfii_param_1];
	ld.param.u64 	%rd9, [_Z37compute_concentrations_batched_kernelPKfS0_S0_S0_Pfii_param_2];
	ld.param.u64 	%rd10, [_Z37compute_concentrations_batched_kernelPKfS0_S0_S0_Pfii_param_3];
	ld.param.u64 	%rd11, [_Z37compute_concentrations_batched_kernelPKfS0_S0_S0_Pfii_param_4];
	ld.param.u32 	%r9, [_Z37compute_concentrations_batched_kernelPKfS0_S0_S0_Pfii_param_5];
	ld.param.u32 	%r10, [_Z37compute_concentrations_batched_kernelPKfS0_S0_S0_Pfii_param_6];
	mov.u32 	%r1, %ctaid.x;
	setp.ge.s32 	%p1, %r1, %r10;
	@%p1 bra 	$L__BB14_8;
	shl.b32 	%r2, %r1, 1;
	mul.lo.s32 	%r11, %r1, %r9;
	mul.lo.s32 	%r3, %r11, 3;
	mov.u32 	%r4, %tid.x;
	setp.gt.u32 	%p2, %r4, 1;
	@%p2 bra 	$L__BB14_3;
	cvta.to.global.u64 	%rd12, %rd8;
	add.s32 	%r12, %r2, %r4;
	mul.wide.u32 	%rd13, %r12, 4;
	add.s64 	%rd14, %rd12, %rd13;
	ld.global.f32 	%f3, [%rd14];
	setp.gt.f32 	%p3, %f3, 0f358637BD;
	rcp.rn.f32 	%f4, %f3;
	selp.f32 	%f5, %f4, 0f00000000, %p3;
	shl.b32 	%r13, %r4, 2;
	mov.u32 	%r14, _ZZ37compute_concentrations_batched_kernelPKfS0_S0_S0_PfiiE5S_inv;
	add.s32 	%r15, %r14, %r13;
	st.shared.f32 	[%r15], %f5;
$L__BB14_3:
	bar.sync 	0;
	setp.lt.s32 	%p4, %r9, 1;
	@%p4 bra 	$L__BB14_8;
	cvt.s64.s32 	%rd1, %r3;
	mul.lo.s32 	%r17, %r9, %r2;
	cvt.s64.s32 	%rd2, %r17;
	cvta.to.global.u64 	%rd3, %rd10;
	cvta.to.global.u64 	%rd4, %rd11;
	ld.shared.f32 	%f1, [_ZZ37compute_concentrations_batched_kernelPKfS0_S0_S0_PfiiE5S_inv];
	ld.shared.f32 	%f2, [_ZZ37compute_concentrations_batched_kernelPKfS0_S0_S0_PfiiE5S_inv+4];
	mov.u32 	%r5, %ntid.x;
	mul.lo.s32 	%r18, %r1, 9;
	cvta.to.global.u64 	%rd15, %rd7;
	mul.wide.u32 	%rd16, %r18, 4;
	add.s64 	%rd5, %rd15, %rd16;
	shl.b32 	%r19, %r1, 2;
	cvta.to.global.u64 	%rd17, %rd9;
	mul.wide.u32 	%rd18, %r19, 4;
	add.s64 	%rd6, %rd17, %rd18;
	mov.b32 	%r22, 0;
$L__BB14_5:
	add.s32 	%r7, %r22, %r4;
	setp.ge.s32 	%p5, %r7, %r9;
	@%p5 bra 	$L__BB14_7;
	ld.global.f32 	%f6, [%rd5];
	cvt.s64.s32 	%rd19, %r7;
	add.s64 	%rd20, %rd19, %rd1;
	shl.b64 	%rd21, %rd20, 2;
	add.s64 	%rd22, %rd3, %rd21;
	ld.global.f32 	%f7, [%rd22];
	fma.rn.f32 	%f8, %f6, %f7, 0f00000000;
	ld.global.f32 	%f9, [%rd5+4];
	add.s32 	%r20, %r9, %r7;
	cvt.s64.s32 	%rd23, %r20;
	add.s64 	%rd24, %rd23, %rd1;
	shl.b64 	%rd25, %rd24, 2;
	add.s64 	%rd26, %rd3, %rd25;
	ld.global.f32 	%f10, [%rd26];
	fma.rn.f32 	%f11, %f9, %f10, %f8;
	ld.global.f32 	%f12, [%rd5+8];
	add.s32 	%r21, %r20, %r9;
	cvt.s64.s32 	%rd27, %r21;
	add.s64 	%rd28, %rd27, %rd1;
	shl.b64 	%rd29, %rd28, 2;
	add.s64 	%rd30, %rd3, %rd29;
	ld.global.f32 	%f13, [%rd30];
	fma.rn.f32 	%f14, %f12, %f13, %f11;
	ld.global.f32 	%f15, [%rd5+12];
	fma.rn.f32 	%f16, %f15, %f7, 0f00000000;
	ld.global.f32 	%f17, [%rd5+16];
	fma.rn.f32 	%f18, %f17, %f10, %f16;
	ld.global.f32 	%f19, [%rd5+20];
	fma.rn.f32 	%f20, %f19, %f13, %f18;
	mul.f32 	%f21, %f14, %f1;
	mul.f32 	%f22, %f20, %f2;
	ld.global.f32 	%f23, [%rd6];
	fma.rn.f32 	%f24, %f23, %f21, 0f00000000;
	ld.global.f32 	%f25, [%rd6+4];
	fma.rn.f32 	%f26, %f25, %f22, %f24;
	add.s64 	%rd31, %rd19, %rd2;
	shl.b64 	%rd32, %rd31, 2;
	add.s64 	%rd33, %rd4, %rd32;
	st.global.f32 	[%rd33], %f26;
	ld.global.f32 	%f27, [%rd6+8];
	fma.rn.f32 	%f28, %f27, %f21, 0f00000000;
	ld.global.f32 	%f29, [%rd6+12];
	fma.rn.f32 	%f30, %f29, %f22, %f28;
	add.s64 	%rd34, %rd23, %rd2;
	shl.b64 	%rd35, %rd34, 2;
	add.s64 	%rd36, %rd4, %rd35;
	st.global.f32 	[%rd36], %f30;
$L__BB14_7:
	add.s32 	%r22, %r22, %r5;
	setp.lt.s32 	%p6, %r22, %r9;
	@%p6 bra 	$L__BB14_5;
$L__BB14_8:
	ret;

}
	// .globl	_Z39normalize_concentrations_batched_kernelPfPKfS1_ii
.visible .entry _Z39normalize_concentrations_batched_kernelPfPKfS1_ii(
	.param .u64 .ptr .align 1 _Z39normalize_concentrations_batched_kernelPfPKfS1_ii_param_0,
	.param .u64 .ptr .align 1 _Z39normalize_concentrations_batched_kernelPfPKfS1_ii_param_1,
	.param .u64 .ptr .align 1 _Z39normalize_concentrations_batched_kernelPfPKfS1_ii_param_2,
	.param .u32 _Z39normalize_concentrations_batched_kernelPfPKfS1_ii_param_3,
	.param .u32 _Z39normalize_concentrations_batched_kernelPfPKfS1_ii_param_4
)
{
	.reg .pred 	%p<2>;
	.reg .b32 	%r<18>;
	.reg .b32 	%f<6>;
	.reg .b64 	%rd<13>;

	ld.param.u64 	%rd1, [_Z39normalize_concentrations_batched_kernelPfPKfS1_ii_param_0];
	ld.param.u64 	%rd2, [_Z39normalize_concentrations_batched_kernelPfPKfS1_ii_param_1];
	ld.param.u64 	%rd3, [_Z39normalize_concentrations_batched_kernelPfPKfS1_ii_param_2];
	ld.param.u32 	%r3, [_Z39normalize_concentrations_batched_kernelPfPKfS1_ii_param_3];
	ld.param.u32 	%r4, [_Z39normalize_concentrations_batched_kernelPfPKfS1_ii_param_4];
	mov.u32 	%r5, %ctaid.x;
	mov.u32 	%r6, %ntid.x;
	mov.u32 	%r7, %tid.x;
	mad.lo.s32 	%r1, %r5, %r6, %r7;
	shl.b32 	%r2, %r3, 1;
	mul.lo.s32 	%r8, %r2, %r4;
	setp.ge.s32 	%p1, %r1, %r8;
	@%p1 bra 	$L__BB15_2;
	cvta.to.global.u64 	%rd4, %rd2;
	cvta.to.global.u64 	%rd5, %rd3;
	cvta.to.global.u64 	%rd6, %rd1;
	div.s32 	%r9, %r1, %r2;
	mul.lo.s32 	%r10, %r9, %r2;
	sub.s32 	%r11, %r1, %r10;
	div.s32 	%r12, %r11, %r3;
	mul.lo.s32 	%r13, %r12, %r3;
	sub.s32 	%r14, %r11, %r13;
	shl.b32 	%r15, %r9, 1;
	add.s32 	%r16, %r15, %r12;
	mul.wide.s32 	%rd7, %r16, 4;
	add.s64 	%rd8, %rd4, %rd7;
	ld.global.f32 	%f1, [%rd8];
	mul.wide.s32 	%rd9, %r12, 4;
	add.s64 	%rd10, %rd5, %rd9;
	ld.global.f32 	%f2, [%rd10];
	div.rn.f32 	%f3, %f2, %f1;
	mad.lo.s32 	%r17, %r16, %r3, %r14;
	mul.wide.s32 	%rd11, %r17, 4;
	add.s64 	%rd12, %rd6, %rd11;
	ld.global.f32 	%f4, [%rd12];
	mul.f32 	%f5, %f4, %f3;
	st.global.f32 	[%rd12], %f5;
$L__BB15_2:
	ret;

}
	// .globl	_Z31compute_od_recon_batched_kernelPKfS0_Pfii
.visible .entry _Z31compute_od_recon_batched_kernelPKfS0_Pfii(
	.param .u64 .ptr .align 1 _Z31compute_od_recon_batched_kernelPKfS0_Pfii_param_0,
	.param .u64 .ptr .align 1 _Z31compute_od_recon_batched_kernelPKfS0_Pfii_param_1,
	.param .u64 .ptr .align 1 _Z31compute_od_recon_batched_kernelPKfS0_Pfii_param_2,
	.param .u32 _Z31compute_od_recon_batched_kernelPKfS0_Pfii_param_3,
	.param .u32 _Z31compute_od_recon_batched_kernelPKfS0_Pfii_param_4
)
{
	.reg .pred 	%p<2>;
	.reg .b32 	%r<21>;
	.reg .b32 	%f<8>;
	.reg .b64 	%rd<20>;

	ld.param.u64 	%rd1, [_Z31compute_od_recon_batched_kernelPKfS0_Pfii_param_0];
	ld.param.u64 	%rd2, [_Z31compute_od_recon_batched_kernelPKfS0_Pfii_param_1];
	ld.param.u64 	%rd3, [_Z31compute_od_recon_batched_kernelPKfS0_Pfii_param_2];
	ld.param.u32 	%r3, [_Z31compute_od_recon_batched_kernelPKfS0_Pfii_param_3];
	ld.param.u32 	%r4, [_Z31compute_od_recon_batched_kernelPKfS0_Pfii_param_4];
	mov.u32 	%r5, %ctaid.x;
	mov.u32 	%r6, %ntid.x;
	mov.u32 	%r7, %tid.x;
	mad.lo.s32 	%r1, %r5, %r6, %r7;
	mul.lo.s32 	%r2, %r3, 3;
	mul.lo.s32 	%r8, %r2, %r4;
	setp.ge.s32 	%p1, %r1, %r8;
	@%p1 bra 	$L__BB16_2;
	cvta.to.global.u64 	%rd4, %rd3;
	cvta.to.global.u64 	%rd5, %rd1;
	cvta.to.global.u64 	%rd6, %rd2;
	div.s32 	%r9, %r1, %r2;
	mul.lo.s32 	%r10, %r9, %r2;
	sub.s32 	%r11, %r1, %r10;
	div.s32 	%r12, %r11, %r3;
	mul.lo.s32 	%r13, %r12, %r3;
	sub.s32 	%r14, %r11, %r13;
	mul.lo.s32 	%r15, %r3, %r9;
	shl.b32 	%r16, %r15, 1;
	shl.b32 	%r17, %r12, 1;
	cvt.s64.s32 	%rd7, %r16;
	mul.wide.s32 	%rd8, %r17, 4;
	add.s64 	%rd9, %rd5, %rd8;
	ld.global.f32 	%f1, [%rd9];
	cvt.s64.s32 	%rd10, %r14;
	add.s64 	%rd11, %rd10, %rd7;
	shl.b64 	%rd12, %rd11, 2;
	add.s64 	%rd13, %rd6, %rd12;
	ld.global.f32 	%f2, [%rd13];
	fma.rn.f32 	%f3, %f1, %f2, 0f00000000;
	ld.global.f32 	%f4, [%rd9+4];
	add.s32 	%r18, %r3, %r14;
	cvt.s64.s32 	%rd14, %r18;
	add.s64 	%rd15, %rd14, %rd7;
	shl.b64 	%rd16, %rd15, 2;
	add.s64 	%rd17, %rd6, %rd16;
	ld.global.f32 	%f5, [%rd17];
	fma.rn.f32 	%f6, %f4, %f5, %f3;
	max.f32 	%f7, %f6, 0f00000000;
	mad.lo.s32 	%r19, %r9, 3, %r12;
	mad.lo.s32 	%r20, %r19, %r3, %r14;
	mul.wide.s32 	%rd18, %r20, 4;
	add.s64 	%rd19, %rd4, %rd18;
	st.global.f32 	[%rd19], %f7;
$L__BB16_2:
	ret;

}
	// .globl	_Z34od_to_rgb_transpose_batched_kernelPKfPffii
.visible .entry _Z34od_to_rgb_transpose_batched_kernelPKfPffii(
	.param .u64 .ptr .align 1 _Z34od_to_rgb_transpose_batched_kernelPKfPffii_param_0,
	.param .u64 .ptr .align 1 _Z34od_to_rgb_transpose_batched_kernelPKfPffii_param_1,
	.param .f32 _Z34od_to_rgb_transpose_batched_kernelPKfPffii_param_2,
	.param .u32 _Z34od_to_rgb_transpose_batched_kernelPKfPffii_param_3,
	.param .u32 _Z34od_to_rgb_transpose_batched_kernelPKfPffii_param_4
)
{
	.reg .pred 	%p<2>;
	.reg .b32 	%r<19>;
	.reg .b32 	%f<46>;
	.reg .b64 	%rd<12>;

	ld.param.u64 	%rd1, [_Z34od_to_rgb_transpose_batched_kernelPKfPffii_param_0];
	ld.param.u64 	%rd2, [_Z34od_to_rgb_transpose_batched_kernelPKfPffii_param_1];
	ld.param.f32 	%f1, [_Z34od_to_rgb_transpose_batched_kernelPKfPffii_param_2];
	ld.param.u32 	%r2, [_Z34od_to_rgb_transpose_batched_kernelPKfPffii_param_3];
	ld.param.u32 	%r3, [_Z34od_to_rgb_transpose_batched_kernelPKfPffii_param_4];
	mov.u32 	%r4, %ctaid.x;
	mov.u32 	%r5, %ntid.x;
	mov.u32 	%r6, %tid.x;
	mad.lo.s32 	%r1, %r4, %r5, %r6;
	mul.lo.s32 	%r7, %r3, %r2;
	setp.ge.s32 	%p1, %r1, %r7;
	@%p1 bra 	$L__BB17_2;
	cvta.to.global.u64 	%rd3, %rd1;
	cvta.to.global.u64 	%rd4, %rd2;
	div.s32 	%r8, %r1, %r2;
	mul.lo.s32 	%r9, %r8, %r2;
	sub.s32 	%r10, %r1, %r9;
	mad.lo.s32 	%r11, %r9, 3, %r10;
	mul.wide.s32 	%rd5, %r11, 4;
	add.s64 	%rd6, %rd3, %rd5;
	ld.global.f32 	%f2, [%rd6];
	mul.wide.s32 	%rd7, %r2, 4;
	add.s64 	%rd8, %rd6, %rd7;
	ld.global.f32 	%f3, [%rd8];
	add.s64 	%rd9, %rd8, %rd7;
	ld.global.f32 	%f4, [%rd9];
	fma.rn.f32 	%f5, %f2, 0fBBBB989D, 0f3F000000;
	cvt.sat.f32.f32 	%f6, %f5;
	mov.f32 	%f7, 0f4B400001;
	mov.f32 	%f8, 0f437C0000;
	fma.rm.f32 	%f9, %f6, %f8, %f7;
	add.f32 	%f10, %f9, 0fCB40007F;
	neg.f32 	%f11, %f10;
	fma.rn.f32 	%f12, %f2, 0fBFB8AA3B, %f11;
	fma.rn.f32 	%f13, %f2, 0fB2A57060, %f12;
	mov.b32 	%r12, %f9;
	shl.b32 	%r13, %r12, 23;
	mov.b32 	%f14, %r13;
	ex2.approx.ftz.f32 	%f15, %f13;
	mul.f32 	%f16, %f15, %f14;
	mul.f32 	%f17, %f1, %f16;
	fma.rn.f32 	%f18, %f3, 0fBBBB989D, 0f3F000000;
	cvt.sat.f32.f32 	%f19, %f18;
	fma.rm.f32 	%f20, %f19, %f8, %f7;
	add.f32 	%f21, %f20, 0fCB40007F;
	neg.f32 	%f22, %f21;
	fma.rn.f32 	%f23, %f3, 0fBFB8AA3B, %f22;
	fma.rn.f32 	%f24, %f3, 0fB2A57060, %f23;
	mov.b32 	%r14, %f20;
	shl.b32 	%r15, %r14, 23;
	mov.b32 	%f25, %r15;
	ex2.approx.ftz.f32 	%f26, %f24;
	mul.f32 	%f27, %f26, %f25;
	mul.f32 	%f28, %f1, %f27;
	fma.rn.f32 	%f29, %f4, 0fBBBB989D, 0f3F000000;
	cvt.sat.f32.f32 	%f30, %f29;
	fma.rm.f32 	%f31, %f30, %f8, %f7;
	add.f32 	%f32, %f31, 0fCB40007F;
	neg.f32 	%f33, %f32;
	fma.rn.f32 	%f34, %f4, 0fBFB8AA3B, %f33;
	fma.rn.f32 	%f35, %f4, 0fB2A57060, %f34;
	mov.b32 	%r16, %f31;
	shl.b32 	%r17, %r16, 23;
	mov.b32 	%f36, %r17;
	ex2.approx.ftz.f32 	%f37, %f35;
	mul.f32 	%f38, %f37, %f36;
	mul.f32 	%f39, %f1, %f38;
	min.f32 	%f40, %f17, 0f437F0000;
	max.f32 	%f41, %f40, 0f00000000;
	mul.lo.s32 	%r18, %r1, 3;
	mul.wide.s32 	%rd10, %r18, 4;
	add.s64 	%rd11, %rd4, %rd10;
	st.global.f32 	[%rd11], %f41;
	min.f32 	%f42, %f28, 0f437F0000;
	max.f32 	%f43, %f42, 0f00000000;
	st.global.f32 	[%rd11+4], %f43;
	min.f32 	%f44, %f39, 0f437F0000;
	max.f32 	%f45, %f44, 0f00000000;
	st.global.f32 	[%rd11+8], %f45;
$L__BB17_2:
	ret;

}
	// .globl	_Z21compute_minmax_kernelPKfiPfS1_
.visible .entry _Z21compute_minmax_kernelPKfiPfS1_(
	.param .u64 .ptr .align 1 _Z21compute_minmax_kernelPKfiPfS1__param_0,
	.param .u32 _Z21compute_minmax_kernelPKfiPfS1__param_1,
	.param .u64 .ptr .align 1 _Z21compute_minmax_kernelPKfiPfS1__param_2,
	.param .u64 .ptr .align 1 _Z21compute_minmax_kernelPKfiPfS1__param_3
)
{
	.reg .pred 	%p<27>;
	.reg .b32 	%r<66>;
	.reg .b32 	%f<64>;
	.reg .b64 	%rd<9>;
	// demoted variable
	.shared .align 4 .b8 _ZZ21compute_minmax_kernelPKfiPfS1_E10shared_min[32];
	// demoted variable
	.shared .align 4 .b8 _ZZ21compute_minmax_kernelPKfiPfS1_E10shared_max[32];
	ld.param.u64 	%rd2, [_Z21compute_minmax_kernelPKfiPfS1__param_0];
	ld.param.u32 	%r7, [_Z21compute_minmax_kernelPKfiPfS1__param_1];
	ld.param.u64 	%rd3, [_Z21compute_minmax_kernelPKfiPfS1__param_2];
	ld.param.u64 	%rd4, [_Z21compute_minmax_kernelPKfiPfS1__param_3];
	mov.u32 	%r1, %tid.x;
	mov.u32 	%r8, %ctaid.x;
	mov.u32 	%r2, %ntid.x;
	mad.lo.s32 	%r65, %r8, %r2, %r1;
	setp.ge.s32 	%p1, %r65, %r7;
	mov.f32 	%f61, 0fFF800000;
	mov.f32 	%f60, 0f7F800000;
	@%p1 bra 	$L__BB18_3;
	mov.u32 	%r9, %nctaid.x;
	mul.lo.s32 	%r4, %r2, %r9;
	cvta.to.global.u64 	%rd1, %rd2;
	mov.f32 	%f60, 0f7F800000;
	mov.f32 	%f61, 0fFF800000;
$L__BB18_2:
	mul.wide.s32 	%rd5, %r65, 4;
	add.s64 	%rd6, %rd1, %rd5;
	ld.global.f32 	%f19, [%rd6];
	min.f32 	%f60, %f60, %f19;
	max.f32 	%f61, %f61, %f19;
	add.s32 	%r65, %r65, %r4;
	setp.lt.s32 	%p2, %r65, %r7;
	@%p2 bra 	$L__BB18_2;
$L__BB18_3:
	mov.b32 	%r10, %f60;
	shfl.sync.down.b32	%r11|%p3, %r10, 16, 31, -1;
	mov.b32 	%f20, %r11;
	mov.b32 	%r12, %f61;
	shfl.sync.down.b32	%r13|%p4, %r12, 16, 31, -1;
	mov.b32 	%f21, %r13;
	min.f32 	%f22, %f60, %f20;
	max.f32 	%f23, %f61, %f21;
	mov.b32 	%r14, %f22;
	shfl.sync.down.b32	%r15|%p5, %r14, 8, 31, -1;
	mov.b32 	%f24, %r15;
	mov.b32 	%r16, %f23;
	shfl.sync.down.b32	%r17|%p6, %r16, 8, 31, -1;
	mov.b32 	%f25, %r17;
	min.f32 	%f26, %f22, %f24;
	max.f32 	%f27, %f23, %f25;
	mov.b32 	%r18, %f26;
	shfl.sync.down.b32	%r19|%p7, %r18, 4, 31, -1;
	mov.b32 	%f28, %r19;
	mov.b32 	%r20, %f27;
	shfl.sync.down.b32	%r21|%p8, %r20, 4, 31, -1;
	mov.b32 	%f29, %r21;
	min.f32 	%f30, %f26, %f28;
	max.f32 	%f31, %f27, %f29;
	mov.b32 	%r22, %f30;
	shfl.sync.down.b32	%r23|%p9, %r22, 2, 31, -1;
	mov.b32 	%f32, %r23;
	mov.b32 	%r24, %f31;
	shfl.sync.down.b32	%r25|%p10, %r24, 2, 31, -1;
	mov.b32 	%f33, %r25;
	min.f32 	%f34, %f30, %f32;
	max.f32 	%f35, %f31, %f33;
	mov.b32 	%r26, %f34;
	shfl.sync.down.b32	%r27|%p11, %r26, 1, 31, -1;
	mov.b32 	%f36, %r27;
	mov.b32 	%r28, %f35;
	shfl.sync.down.b32	%r29|%p12, %r28, 1, 31, -1;
	mov.b32 	%f37, %r29;
	min.f32 	%f7, %f34, %f36;
	max.f32 	%f8, %f35, %f37;
	and.b32  	%r30, %r1, 31;
	setp.ne.s32 	%p13, %r30, 0;
	@%p13 bra 	$L__BB18_5;
	shr.u32 	%r31, %r1, 3;
	mov.u32 	%r32, _ZZ21compute_minmax_kernelPKfiPfS1_E10shared_min;
	add.s32 	%r33, %r32, %r31;
	st.shared.f32 	[%r33], %f7;
	mov.u32 	%r34, _ZZ21compute_minmax_kernelPKfiPfS1_E10shared_max;
	add.s32 	%r35, %r34, %r31;
	st.shared.f32 	[%r35], %f8;
$L__BB18_5:
	bar.sync 	0;
	setp.gt.u32 	%p14, %r1, 7;
	mov.f32 	%f63, 0fFF800000;
	mov.f32 	%f62, 0f7F800000;
	@%p14 bra 	$L__BB18_7;
	shl.b32 	%r36, %r1, 2;
	mov.u32 	%r37, _ZZ21compute_minmax_kernelPKfiPfS1_E10shared_min;
	add.s32 	%r38, %r37, %r36;
	ld.shared.f32 	%f62, [%r38];
	mov.u32 	%r39, _ZZ21compute_minmax_kernelPKfiPfS1_E10shared_max;
	add.s32 	%r40, %r39, %r36;
	ld.shared.f32 	%f63, [%r40];
$L__BB18_7:
	setp.gt.u32 	%p15, %r1, 31;
	@%p15 bra 	$L__BB18_10;
	mov.b32 	%r41, %f62;
	shfl.sync.down.b32	%r42|%p16, %r41, 16, 31, -1;
	mov.b32 	%f40, %r42;
	mov.b32 	%r43, %f63;
	shfl.sync.down.b32	%r44|%p17, %r43, 16, 31, -1;
	mov.b32 	%f41, %r44;
	min.f32 	%f42, %f62, %f40;
	max.f32 	%f43, %f63, %f41;
	mov.b32 	%r45, %f42;
	shfl.sync.down.b32	%r46|%p18, %r45, 8, 31, -1;
	mov.b32 	%f44, %r46;
	mov.b32 	%r47, %f43;
	shfl.sync.down.b32	%r48|%p19, %r47, 8, 31, -1;
	mov.b32 	%f45, %r48;
	min.f32 	%f46, %f42, %f44;
	max.f32 	%f47, %f43, %f45;
	mov.b32 	%r49, %f46;
	shfl.sync.down.b32	%r50|%p20, %r49, 4, 31, -1;
	mov.b32 	%f48, %r50;
	mov.b32 	%r51, %f47;
	shfl.sync.down.b32	%r52|%p21, %r51, 4, 31, -1;
	mov.b32 	%f49, %r52;
	min.f32 	%f50, %f46, %f48;
	max.f32 	%f51, %f47, %f49;
	mov.b32 	%r53, %f50;
	shfl.sync.down.b32	%r54|%p22, %r53, 2, 31, -1;
	mov.b32 	%f52, %r54;
	mov.b32 	%r55, %f51;
	shfl.sync.down.b32	%r56|%p23, %r55, 2, 31, -1;
	mov.b32 	%f53, %r56;
	min.f32 	%f54, %f50, %f52;
	max.f32 	%f55, %f51, %f53;
	mov.b32 	%r57, %f54;
	shfl.sync.down.b32	%r58|%p24, %r57, 1, 31, -1;
	mov.b32 	%f56, %r58;
	mov.b32 	%r59, %f55;
	shfl.sync.down.b32	%r60|%p25, %r59, 1, 31, -1;
	mov.b32 	%f57, %r60;
	min.f32 	%f13, %f54, %f56;
	max.f32 	%f14, %f55, %f57;
	setp.ne.s32 	%p26, %r1, 0;
	@%p26 bra 	$L__BB18_10;
	mov.b32 	%r61, %f13;
	cvta.to.global.u64 	%rd7, %rd3;
	atom.global.min.s32 	%r62, [%rd7], %r61;
	mov.b32 	%r63, %f14;
	cvta.to.global.u64 	%rd8, %rd4;
	atom.global.max.s32 	%r64, [%rd8], %r63;
$L__BB18_10:
	ret;

}
	// .globl	_Z22build_histogram_kernelPKfiffPii
.visible .entry _Z22build_histogram_kernelPKfiffPii(
	.param .u64 .ptr .align 1 _Z22build_histogram_kernelPKfiffPii_param_0,
	.param .u32 _Z22build_histogram_kernelPKfiffPii_param_1,
	.param .f32 _Z22build_histogram_kernelPKfiffPii_param_2,
	.param .f32 _Z22build_histogram_kernelPKfiffPii_param_3,
	.param .u64 .ptr .align 1 _Z22build_histogram_kernelPKfiffPii_param_4,
	.param .u32 _Z22build_histogram_kernelPKfiffPii_param_5
)
{
	.reg .pred 	%p<9>;
	.reg .b32 	%r<36>;
	.reg .b32 	%f<10>;
	.reg .b64 	%rd<9>;
	// demoted variable
	.shared .align 4 .b8 _ZZ22build_histogram_kernelPKfiffPiiE11shared_hist[4096];
	ld.param.u64 	%rd3, [_Z22build_histogram_kernelPKfiffPii_param_0];
	ld.param.u32 	%r13, [_Z22build_histogram_kernelPKfiffPii_param_1];
	ld.param.f32 	%f4, [_Z22build_histogram_kernelPKfiffPii_param_2];
	ld.param.f32 	%f5, [_Z22build_histogram_kernelPKfiffPii_param_3];
	ld.param.u64 	%rd4, [_Z22build_histogram_kernelPKfiffPii_param_4];
	ld.param.u32 	%r14, [_Z22build_histogram_kernelPKfiffPii_param_5];
	mov.u32 	%r35, %tid.x;
	setp.ge.s32 	%p1, %r35, %r14;
	@%p1 bra 	$L__BB19_3;
	mov.u32 	%r2, %ntid.x;
	mov.u32 	%r16, _ZZ22build_histogram_kernelPKfiffPiiE11shared_hist;
	mov.u32 	%r33, %r35;
$L__BB19_2:
	shl.b32 	%r15, %r33, 2;
	add.s32 	%r17, %r16, %r15;
	mov.b32 	%r18, 0;
	st.shared.u32 	[%r17], %r18;
	add.s32 	%r33, %r33, %r2;
	setp.lt.s32 	%p2, %r33, %r14;
	@%p2 bra 	$L__BB19_2;
$L__BB19_3:
	bar.sync 	0;
	sub.f32 	%f1, %f5, %f4;
	mov.u32 	%r19, %ctaid.x;
	mov.u32 	%r5, %ntid.x;
	mad.lo.s32 	%r34, %r19, %r5, %r35;
	setp.ge.s32 	%p3, %r34, %r13;
	@%p3 bra 	$L__BB19_6;
	cvt.rn.f32.s32 	%f2, %r14;
	add.s32 	%r7, %r14, -1;
	mov.u32 	%r20, %nctaid.x;
	mul.lo.s32 	%r8, %r5, %r20;
	cvta.to.global.u64 	%rd1, %rd3;
	setp.lt.f32 	%p4, %f1, 0f2EDBE6FF;
	selp.f32 	%f3, 0f2EDBE6FF, %f1, %p4;
$L__BB19_5:
	mul.wide.s32 	%rd5, %r34, 4;
	add.s64 	%rd6, %rd1, %rd5;
	ld.global.f32 	%f6, [%rd6];
	sub.f32 	%f7, %f6, %f4;
	div.rn.f32 	%f8, %f7, %f3;
	mul.f32 	%f9, %f8, %f2;
	cvt.rzi.s32.f32 	%r21, %f9;
	max.s32 	%r22, %r21, 0;
	setp.lt.s32 	%p5, %r22, %r14;
	selp.b32 	%r23, %r22, %r7, %p5;
	shl.b32 	%r24, %r23, 2;
	mov.u32 	%r25, _ZZ22build_histogram_kernelPKfiffPiiE11shared_hist;
	add.s32 	%r26, %r25, %r24;
	atom.shared.add.u32 	%r27, [%r26], 1;
	add.s32 	%r34, %r34, %r8;
	setp.lt.s32 	%p6, %r34, %r13;
	@%p6 bra 	$L__BB19_5;
$L__BB19_6:
	setp.ge.s32 	%p7, %r35, %r14;
	bar.sync 	0;
	@%p7 bra 	$L__BB19_9;
	cvta.to.global.u64 	%rd2, %rd4;
	mov.u32 	%r29, _ZZ22build_histogram_kernelPKfiffPiiE11shared_hist;
$L__BB19_8:
	mul.wide.s32 	%rd7, %r35, 4;
	add.s64 	%rd8, %rd2, %rd7;
	shl.b32 	%r28, %r35, 2;
	add.s32 	%r30, %r29, %r28;
	ld.shared.u32 	%r31, [%r30];
	atom.global.add.u32 	%r32, [%rd8], %r31;
	add.s32 	%r35, %r35, %r5;
	setp.lt.s32 	%p8, %r35, %r14;
	@%p8 bra 	$L__BB19_8;
$L__BB19_9:
	ret;

}
	// .globl	_Z37find_percentile_from_histogram_kernelPKiiffifPf
.visible .entry _Z37find_percentile_from_histogram_kernelPKiiffifPf(
	.param .u64 .ptr .align 1 _Z37find_percentile_from_histogram_kernelPKiiffifPf_param_0,
	.param .u32 _Z37find_percentile_from_histogram_kernelPKiiffifPf_param_1,
	.param .f32 _Z37find_percentile_from_histogram_kernelPKiiffifPf_param_2,
	.param .f32 _Z37find_percentile_from_histogram_kernelPKiiffifPf_param_3,
	.param .u32 _Z37find_percentile_from_histogram_kernelPKiiffifPf_param_4,
	.param .f32 _Z37find_percentile_from_histogram_kernelPKiiffifPf_param_5,
	.param .u64 .ptr .align 1 _Z37find_percentile_from_histogram_kernelPKiiffifPf_param_6
)
{
	.reg .pred 	%p<5>;
	.reg .b32 	%r<16>;
	.reg .b32 	%f<18>;
	.reg .b64 	%rd<7>;

	ld.param.u64 	%rd2, [_Z37find_percentile_from_histogram_kernelPKiiffifPf_param_0];
	ld.param.u32 	%r6, [_Z37find_percentile_from_histogram_kernelPKiiffifPf_param_1];
	ld.param.f32 	%f4, [_Z37find_percentile_from_histogram_kernelPKiiffifPf_param_2];
	ld.param.f32 	%f5, [_Z37find_percentile_from_histogram_kernelPKiiffifPf_param_3];
	ld.param.u32 	%r7, [_Z37find_percentile_from_histogram_kernelPKiiffifPf_param_4];
	ld.param.f32 	%f6, [_Z37find_percentile_from_histogram_kernelPKiiffifPf_param_5];
	ld.param.u64 	%rd3, [_Z37find_percentile_from_histogram_kernelPKiiffifPf_param_6];
	mov.u32 	%r8, %tid.x;
	mov.u32 	%r9, %ctaid.x;
	or.b32  	%r10, %r8, %r9;
	setp.ne.s32 	%p1, %r10, 0;
	mov.f32 	%f17, 0f3F000000;
	@%p1 bra 	$L__BB20_7;
	div.rn.f32 	%f8, %f6, 0f42C80000;
	add.s32 	%r11, %r7, -1;
	cvt.rn.f32.s32 	%f9, %r11;
	fma.rn.f32 	%f1, %f8, %f9, 0f3F800000;
	setp.lt.s32 	%p2, %r6, 1;
	@%p2 bra 	$L__BB20_6;
	cvta.to.global.u64 	%rd1, %rd2;
	cvt.rzi.s32.f32 	%r1, %f1;
	mov.b32 	%r14, 0;
	mov.u32 	%r15, %r14;
$L__BB20_3:
	mul.wide.u32 	%rd4, %r14, 4;
	add.s64 	%rd5, %rd1, %rd4;
	ld.global.u32 	%r13, [%rd5];
	add.s32 	%r15, %r13, %r15;
	setp.ge.s32 	%p3, %r15, %r1;
	@%p3 bra 	$L__BB20_5;
	add.s32 	%r14, %r14, 1;
	setp.eq.s32 	%p4, %r14, %r6;
	@%p4 bra 	$L__BB20_6;
	bra.uni 	$L__BB20_3;
$L__BB20_5:
	cvt.rn.f32.u32 	%f10, %r14;
	add.f32 	%f17, %f10, 0f3F000000;
$L__BB20_6:
	sub.f32 	%f12, %f5, %f4;
	cvt.rn.f32.s32 	%f13, %r6;
	div.rn.f32 	%f14, %f12, %f13;
	fma.rn.f32 	%f15, %f14, %f17, %f4;
	cvta.to.global.u64 	%rd6, %rd3;
	st.global.f32 	[%rd6], %f15;
$L__BB20_7:
	ret;

}
	// .globl	_Z34compute_percentiles_batched_kernelPKfPKiifPfi
.visible .entry _Z34compute_percentiles_batched_kernelPKfPKiifPfi(
	.param .u64 .ptr .align 1 _Z34compute_percentiles_batched_kernelPKfPKiifPfi_param_0,
	.param .u64 .ptr .align 1 _Z34compute_percentiles_batched_kernelPKfPKiifPfi_param_1,
	.param .u32 _Z34compute_percentiles_batched_kernelPKfPKiifPfi_param_2,
	.param .f32 _Z34compute_percentiles_batched_kernelPKfPKiifPfi_param_3,
	.param .u64 .ptr .align 1 _Z34compute_percentiles_batched_kernelPKfPKiifPfi_param_4,
	.param .u32 _Z34compute_percentiles_batched_kernelPKfPKiifPfi_param_5
)
{
	.reg .pred 	%p<53>;
	.reg .b32 	%r<188>;
	.reg .b32 	%f<45>;
	.reg .b64 	%rd<17>;
	// demoted variable
	.shared .align 4 .b8 _ZZ34compute_percentiles_batched_kernelPKfPKiifPfiE9histogram[1024];
	// demoted variable
	.shared .align 4 .f32 _ZZ34compute_percentiles_batched_kernelPKfPKiifPfiE7min_val;
	// demoted variable
	.shared .align 4 .f32 _ZZ34compute_percentiles_batched_kernelPKfPKiifPfiE7max_val;
	ld.param.u64 	%rd2, [_Z34compute_percentiles_batched_kernelPKfPKiifPfi_param_0];
	ld.param.u64 	%rd3, [_Z34compute_percentiles_batched_kernelPKfPKiifPfi_param_1];
	ld.param.u32 	%r101, [_Z34compute_percentiles_batched_kernelPKfPKiifPfi_param_2];
	ld.param.f32 	%f15, [_Z34compute_percentiles_batched_kernelPKfPKiifPfi_param_3];
	ld.param.u64 	%rd4, [_Z34compute_percentiles_batched_kernelPKfPKiifPfi_param_4];
	ld.param.u32 	%r102, [_Z34compute_percentiles_batched_kernelPKfPKiifPfi_param_5];
	mov.u32 	%r1, %ctaid.x;
	setp.ge.s32 	%p1, %r1, %r102;
	@%p1 bra 	$L__BB21_57;
	cvta.to.global.u64 	%rd5, %rd3;
	cvta.to.global.u64 	%rd6, %rd2;
	mul.lo.s32 	%r103, %r101, %r1;
	mul.wide.s32 	%rd7, %r103, 4;
	add.s64 	%rd1, %rd6, %rd7;
	mul.wide.u32 	%rd8, %r1, 4;
	add.s64 	%rd9, %rd5, %rd8;
	ld.global.u32 	%r2, [%rd9];
	mov.u32 	%r3, %tid.x;
	setp.gt.u32 	%p2, %r3, 255;
	@%p2 bra 	$L__BB21_8;
	mov.u32 	%r4, %ntid.x;
	add.s32 	%r104, %r3, %r4;
	max.u32 	%r105, %r104, 256;
	setp.lt.u32 	%p3, %r104, 256;
	selp.u32 	%r106, 1, 0, %p3;
	add.s32 	%r107, %r104, %r106;
	sub.s32 	%r108, %r105, %r107;
	div.u32 	%r109, %r108, %r4;
	add.s32 	%r5, %r109, %r106;
	and.b32  	%r110, %r5, 3;
	setp.eq.s32 	%p4, %r110, 3;
	mov.u32 	%r181, %r3;
	@%p4 bra 	$L__BB21_5;
	add.s32 	%r111, %r5, 1;
	and.b32  	%r112, %r111, 3;
	shl.b32 	%r113, %r3, 2;
	mov.u32 	%r114, _ZZ34compute_percentiles_batched_kernelPKfPKiifPfiE9histogram;
	add.s32 	%r178, %r114, %r113;
	shl.b32 	%r7, %r4, 2;
	neg.s32 	%r177, %r112;
	mad.lo.s32 	%r181, %r4, %r112, %r3;
$L__BB21_4:
	.pragma "nounroll";
	mov.b32 	%r115, 0;
	st.shared.u32 	[%r178], %r115;
	add.s32 	%r178, %r178, %r7;
	add.s32 	%r177, %r177, 1;
	setp.ne.s32 	%p5, %r177, 0;
	@%p5 bra 	$L__BB21_4;
$L__BB21_5:
	setp.lt.u32 	%p6, %r5, 3;
	@%p6 bra 	$L__BB21_8;
	shl.b32 	%r15, %r4, 2;
	shl.b32 	%r116, %r181, 2;
	mov.u32 	%r117, _ZZ34compute_percentiles_batched_kernelPKfPKiifPfiE9histogram;
	add.s32 	%r180, %r117, %r116;
	shl.b32 	%r17, %r4, 4;
	shl.b32 	%r18, %r4, 3;
	mul.lo.s32 	%r19, %r4, 12;
$L__BB21_7:
	mov.b32 	%r118, 0;
	st.shared.u32 	[%r180], %r118;
	add.s32 	%r119, %r180, %r15;
	st.shared.u32 	[%r119], %r118;
	add.s32 	%r120, %r180, %r18;
	st.shared.u32 	[%r120], %r118;
	add.s32 	%r121, %r180, %r19;
	st.shared.u32 	[%r121], %r118;
	add.s32 	%r181, %r181, %r15;
	add.s32 	%r180, %r180, %r17;
	setp.lt.u32 	%p7, %r181, 256;
	@%p7 bra 	$L__BB21_7;
$L__BB21_8:
	setp.ne.s32 	%p8, %r3, 0;
	@%p8 bra 	$L__BB21_10;
	mov.b32 	%r122, 2139095040;
	st.shared.u32 	[_ZZ34compute_percentiles_batched_kernelPKfPKiifPfiE7min_val], %r122;
	mov.b32 	%r123, -8388608;
	st.shared.u32 	[_ZZ34compute_percentiles_batched_kernelPKfPKiifPfiE7max_val], %r123;
$L__BB21_10:
	bar.sync 	0;
	setp.ge.s32 	%p9, %r3, %r2;
	mov.f32 	%f44, 0fFF800000;
	mov.f32 	%f43, 0f7F800000;
	@%p9 bra 	$L__BB21_13;
	mov.f32 	%f43, 0f7F800000;
	mov.f32 	%f44, 0fFF800000;
	mov.u32 	%r24, %ntid.x;
	mov.u32 	%r182, %r3;
$L__BB21_12:
	mul.wide.s32 	%rd10, %r182, 4;
	add.s64 	%rd11, %rd1, %rd10;
	ld.global.f32 	%f20, [%rd11];
	min.f32 	%f43, %f43, %f20;
	max.f32 	%f44, %f44, %f20;
	add.s32 	%r182, %r182, %r24;
	setp.lt.s32 	%p10, %r182, %r2;
	@%p10 bra 	$L__BB21_12;
$L__BB21_13:
	mov.u32 	%r27, %ntid.x;
	setp.lt.u32 	%p11, %r27, 2;
	@%p11 bra 	$L__BB21_16;
	mov.u32 	%r183, %r27;
$L__BB21_15:
	shr.u32 	%r29, %r183, 1;
	mov.b32 	%r124, %f43;
	shfl.sync.down.b32	%r125|%p12, %r124, %r29, 31, -1;
	mov.b32 	%f21, %r125;
	mov.b32 	%r126, %f44;
	shfl.sync.down.b32	%r127|%p13, %r126, %r29, 31, -1;
	mov.b32 	%f22, %r127;
	min.f32 	%f43, %f43, %f21;
	max.f32 	%f44, %f44, %f22;
	setp.gt.u32 	%p14, %r183, 3;
	mov.u32 	%r183, %r29;
	@%p14 bra 	$L__BB21_15;
$L__BB21_16:
	and.b32  	%r128, %r3, 31;
	setp.ne.s32 	%p15, %r128, 0;
	@%p15 bra 	$L__BB21_18;
	mov.b32 	%r129, %f43;
	atom.shared.min.s32 	%r130, [_ZZ34compute_percentiles_batched_kernelPKfPKiifPfiE7min_val], %r129;
	mov.b32 	%r131, %f44;
	atom.shared.max.s32 	%r132, [_ZZ34compute_percentiles_batched_kernelPKfPKiifPfiE7max_val], %r131;
$L__BB21_18:
	setp.ge.s32 	%p16, %r3, %r2;
	bar.sync 	0;
	ld.shared.f32 	%f23, [_ZZ34compute_percentiles_batched_kernelPKfPKiifPfiE7max_val];
	ld.shared.f32 	%f13, [_ZZ34compute_percentiles_batched_kernelPKfPKiifPfiE7min_val];
	sub.f32 	%f24, %f23, %f13;
	setp.lt.f32 	%p17, %f24, 0f2EDBE6FF;
	selp.f32 	%f14, 0f2EDBE6FF, %f24, %p17;
	@%p16 bra 	$L__BB21_21;
	mov.u32 	%r137, _ZZ34compute_percentiles_batched_kernelPKfPKiifPfiE9histogram;
	mov.u32 	%r184, %r3;
$L__BB21_20:
	mul.wide.s32 	%rd12, %r184, 4;
	add.s64 	%rd13, %rd1, %rd12;
	ld.global.f32 	%f25, [%rd13];
	sub.f32 	%f26, %f25, %f13;
	div.rn.f32 	%f27, %f26, %f14;
	mul.f32 	%f28, %f27, 0f43800000;
	cvt.rzi.s32.f32 	%r133, %f28;
	max.s32 	%r134, %r133, 0;
	min.s32 	%r135, %r134, 255;
	shl.b32 	%r136, %r135, 2;
	add.s32 	%r138, %r137, %r136;
	atom.shared.add.u32 	%r139, [%r138], 1;
	add.s32 	%r184, %r184, %r27;
	setp.lt.s32 	%p18, %r184, %r2;
	@%p18 bra 	$L__BB21_20;
$L__BB21_21:
	setp.ne.s32 	%p19, %r3, 0;
	bar.sync 	0;
	@%p19 bra 	$L__BB21_57;
	div.rn.f32 	%f29, %f15, 0f42C80000;
	add.s32 	%r141, %r2, -1;
	cvt.rn.f32.s32 	%f30, %r141;
	fma.rn.f32 	%f31, %f29, %f30, 0f3F800000;
	cvt.rzi.s32.f32 	%r32, %f31;
	mov.b32 	%r185, 0;
	mov.u32 	%r143, _ZZ34compute_percentiles_batched_kernelPKfPKiifPfiE9histogram;
	mov.u32 	%r186, %r185;
$L__BB21_23:
	shl.b32 	%r142, %r185, 2;
	add.s32 	%r35, %r143, %r142;
	ld.shared.u32 	%r144, [%r35];
	add.s32 	%r36, %r144, %r186;
	setp.ge.s32 	%p20, %r36, %r32;
	mov.u32 	%r187, %r185;
	@%p20 bra 	$L__BB21_56;
	add.s32 	%r187, %r185, 1;
	ld.shared.u32 	%r145, [%r35+4];
	add.s32 	%r38, %r145, %r36;
	setp.ge.s32 	%p21, %r38, %r32;
	@%p21 bra 	$L__BB21_56;
	add.s32 	%r187, %r185, 2;
	ld.shared.u32 	%r146, [%r35+8];
	add.s32 	%r40, %r146, %r38;
	setp.ge.s32 	%p22, %r40, %r32;
	@%p22 bra 	$L__BB21_56;
	add.s32 	%r187, %r185, 3;
	ld.shared.u32 	%r147, [%r35+12];
	add.s32 	%r42, %r147, %r40;
	setp.ge.s32 	%p23, %r42, %r32;
	@%p23 bra 	$L__BB21_56;
	add.s32 	%r187, %r185, 4;
	ld.shared.u32 	%r148, [%r35+16];
	add.s32 	%r44, %r148, %r42;
	setp.ge.s32 	%p24, %r44, %r32;
	@%p24 bra 	$L__BB21_56;
	add.s32 	%r187, %r185, 5;
	ld.shared.u32 	%r149, [%r35+20];
	add.s32 	%r46, %r149, %r44;
	setp.ge.s32 	%p25, %r46, %r32;
	@%p25 bra 	$L__BB21_56;
	add.s32 	%r187, %r185, 6;
	ld.shared.u32 	%r150, [%r35+24];
	add.s32 	%r48, %r150, %r46;
	setp.ge.s32 	%p26, %r48, %r32;
	@%p26 bra 	$L__BB21_56;
	add.s32 	%r187, %r185, 7;
	ld.shared.u32 	%r151, [%r35+28];
	add.s32 	%r50, %r151, %r48;
	setp.ge.s32 	%p27, %r50, %r32;
	@%p27 bra 	$L__BB21_56;
	add.s32 	%r187, %r185, 8;
	ld.shared.u32 	%r152, [%r35+32];
	add.s32 	%r52, %r152, %r50;
	setp.ge.s32 	%p28, %r52, %r32;
	@%p28 bra 	$L__BB21_56;
	add.s32 	%r187, %r185, 9;
	ld.shared.u32 	%r153, [%r35+36];
	add.s32 	%r54, %r153, %r52;
	setp.ge.s32 	%p29, %r54, %r32;
	@%p29 bra 	$L__BB21_56;
	add.s32 	%r187, %r185, 10;
	ld.shared.u32 	%r154, [%r35+40];
	add.s32 	%r56, %r154, %r54;
	setp.ge.s32 	%p30, %r56, %r32;
	@%p30 bra 	$L__BB21_56;
	add.s32 	%r187, %r185, 11;
	ld.shared.u32 	%r155, [%r35+44];
	add.s32 	%r58, %r155, %r56;
	setp.ge.s32 	%p31, %r58, %r32;
	@%p31 bra 	$L__BB21_56;
	add.s32 	%r187, %r185, 12;
	ld.shared.u32 	%r156, [%r35+48];
	add.s32 	%r60, %r156, %r58;
	setp.ge.s32 	%p32, %r60, %r32;
	@%p32 bra 	$L__BB21_56;
	add.s32 	%r187, %r185, 13;
	ld.shared.u32 	%r157, [%r35+52];
	add.s32 	%r62, %r157, %r60;
	setp.ge.s32 	%p33, %r62, %r32;
	@%p33 bra 	$L__BB21_56;
	add.s32 	%r187, %r185, 14;
	ld.shared.u32 	%r158, [%r35+56];
	add.s32 	%r64, %r158, %r62;
	setp.ge.s32 	%p34, %r64, %r32;
	@%p34 bra 	$L__BB21_56;
	add.s32 	%r187, %r185, 15;
	ld.shared.u32 	%r159, [%r35+60];
	add.s32 	%r66, %r159, %r64;
	setp.ge.s32 	%p35, %r66, %r32;
	@%p35 bra 	$L__BB21_56;
	add.s32 	%r187, %r185, 16;
	ld.shared.u32 	%r160, [%r35+64];
	add.s32 	%r68, %r160, %r66;
	setp.ge.s32 	%p36, %r68, %r32;
	@%p36 bra 	$L__BB21_56;
	add.s32 	%r187, %r185, 17;
	ld.shared.u32 	%r161, [%r35+68];
	add.s32 	%r70, %r161, %r68;
	setp.ge.s32 	%p37, %r70, %r32;
	@%p37 bra 	$L__BB21_56;
	add.s32 	%r187, %r185, 18;
	ld.shared.u32 	%r162, [%r35+72];
	add.s32 	%r72, %r162, %r70;
	setp.ge.s32 	%p38, %r72, %r32;
	@%p38 bra 	$L__BB21_56;
	add.s32 	%r187, %r185, 19;
	ld.shared.u32 	%r163, [%r35+76];
	add.s32 	%r74, %r163, %r72;
	setp.ge.s32 	%p39, %r74, %r32;
	@%p39 bra 	$L__BB21_56;
	add.s32 	%r187, %r185, 20;
	ld.shared.u32 	%r164, [%r35+80];
	add.s32 	%r76, %r164, %r74;
	setp.ge.s32 	%p40, %r76, %r32;
	@%p40 bra 	$L__BB21_56;
	add.s32 	%r187, %r185, 21;
	ld.shared.u32 	%r165, [%r35+84];
	add.s32 	%r78, %r165, %r76;
	setp.ge.s32 	%p41, %r78, %r32;
	@%p41 bra 	$L__BB21_56;
	add.s32 	%r187, %r185, 22;
	ld.shared.u32 	%r166, [%r35+88];
	add.s32 	%r80, %r166, %r78;
	setp.ge.s32 	%p42, %r80, %r32;
	@%p42 bra 	$L__BB21_56;
	add.s32 	%r187, %r185, 23;
	ld.shared.u32 	%r167, [%r35+92];
	add.s32 	%r82, %r167, %r80;
	setp.ge.s32 	%p43, %r82, %r32;
	@%p43 bra 	$L__BB21_56;
	add.s32 	%r187, %r185, 24;
	ld.shared.u32 	%r168, [%r35+96];
	add.s32 	%r84, %r168, %r82;
	setp.ge.s32 	%p44, %r84, %r32;
	@%p44 bra 	$L__BB21_56;
	add.s32 	%r187, %r185, 25;
	ld.shared.u32 	%r169, [%r35+100];
	add.s32 	%r86, %r169, %r84;
	setp.ge.s32 	%p45, %r86, %r32;
	@%p45 bra 	$L__BB21_56;
	add.s32 	%r187, %r185, 26;
	ld.shared.u32 	%r170, [%r35+104];
	add.s32 	%r88, %r170, %r86;
	setp.ge.s32 	%p46, %r88, %r32;
	@%p46 bra 	$L__BB21_56;
	add.s32 	%r187, %r185, 27;
	ld.shared.u32 	%r171, [%r35+108];
	add.s32 	%r90, %r171, %r88;
	setp.ge.s32 	%p47, %r90, %r32;
	@%p47 bra 	$L__BB21_56;
	add.s32 	%r187, %r185, 28;
	ld.shared.u32 	%r172, [%r35+112];
	add.s32 	%r92, %r172, %r90;
	setp.ge.s32 	%p48, %r92, %r32;
	@%p48 bra 	$L__BB21_56;
	add.s32 	%r187, %r185, 29;
	ld.shared.u32 	%r173, [%r35+116];
	add.s32 	%r94, %r173, %r92;
	setp.ge.s32 	%p49, %r94, %r32;
	@%p49 bra 	$L__BB21_56;
	add.s32 	%r187, %r185, 30;
	ld.shared.u32 	%r174, [%r35+120];
	add.s32 	%r96, %r174, %r94;
	setp.ge.s32 	%p50, %r96, %r32;
	@%p50 bra 	$L__BB21_56;
	add.s32 	%r187, %r185, 31;
	ld.shared.u32 	%r175, [%r35+124];
	add.s32 	%r186, %r175, %r96;
	setp.ge.s32 	%p51, %r186, %r32;
	@%p51 bra 	$L__BB21_56;
	add.s32 	%r185, %r185, 32;
	setp.ne.s32 	%p52, %r185, 256;
	mov.b32 	%r187, 0;
	@%p52 bra 	$L__BB21_23;
$L__BB21_56:
	mul.f32 	%f32, %f14, 0f3B800000;
	ld.shared.f32 	%f33, [_ZZ34compute_percentiles_batched_kernelPKfPKiifPfiE7min_val];
	cvt.rn.f32.u32 	%f34, %r187;
	add.f32 	%f35, %f34, 0f3F000000;
	fma.rn.f32 	%f36, %f32, %f35, %f33;
	cvta.to.global.u64 	%rd14, %rd4;
	add.s64 	%rd16, %rd14, %rd8;
	st.global.f32 	[%rd16], %f36;
$L__BB21_57:
	ret;

}


// ===== COMPILED SASS (sm_100) =====

	.target	sm_100

	.elftype	@"ET_EXEC"


//--------------------- .note.nv.tkinfo           --------------------------
	.section	.note.nv.tkinfo,"",@"SHT_NOTE"
	.sectionflags	@"SHF_NOTE_NV_TKINFO"
	.tkinfo
        /*0018*/ 	.word	0x00000002
        /*0030*/ 	.string	""
        /*0030*/ 	.string	"ptxas"
        /*0030*/ 	.string	"Cuda compilation tools, release 13.0, V13.0.88"
        /*0030*/ 	.string	"Build cuda_13.0.r13.0/compiler.36424714_0"
        /*0030*/ 	.string	"-arch sm_100 -m 64 "



//--------------------- .note.nv.cuinfo           --------------------------
	.section	.note.nv.cuinfo,"",@"SHT_NOTE"
	.sectionflags	@"SHF_NOTE_NV_CUINFO"
        /*0018*/ 	.short	0x0002
        /*001a*/ 	.short	0x0064
        /*001c*/ 	.short	0x0082
	.zero		2


//--------------------- .nv.info                  --------------------------
	.section	.nv.info,"",@"SHT_CUDA_INFO"
	.align	4


	//----- nvinfo : EIATTR_REGCOUNT
	.align		4
        /*0000*/ 	.byte	0x04, 0x2f
        /*0002*/ 	.short	(.L_2 - .L_1)
	.align		4
.L_1:
        /*0004*/ 	.word	index@(_Z39count_filtered_pixels_all_images_kernelPKfPifii)
        /*0008*/ 	.word	0x0000000c


	//----- nvinfo : EIATTR_FRAME_SIZE
	.align		4
.L_2:
        /*000c*/ 	.byte	0x04, 0x11
        /*000e*/ 	.short	(.L_4 - .L_3)
	.align		4
.L_3:
        /*0010*/ 	.word	index@(_Z39count_filtered_pixels_all_images_kernelPKfPifii)
        /*0014*/ 	.word	0x00000000


	//----- nvinfo : EIATTR_REGCOUNT
	.align		4
.L_4:
        /*0018*/ 	.byte	0x04, 0x2f
        /*001a*/ 	.short	(.L_6 - .L_5)
	.align		4
.L_5:
        /*001c*/ 	.word	index@(_Z15find_max_kernelPKiPii)
        /*0020*/ 	.word	0x0000000c


	//----- nvinfo : EIATTR_FRAME_SIZE
	.align		4
.L_6:
        /*0024*/ 	.byte	0x04, 0x11
        /*0026*/ 	.short	(.L_8 - .L_7)
	.align		4
.L_7:
        /*0028*/ 	.word	index@(_Z15find_max_kernelPKiPii)
        /*002c*/ 	.word	0x00000000


	//----- nvinfo : EIATTR_REGCOUNT
	.align		4
.L_8:
        /*0030*/ 	.byte	0x04, 0x2f
        /*0032*/ 	.short	(.L_10 - .L_9)
	.align		4
.L_9:
        /*0034*/ 	.word	index@(_Z24rgb_to_od_kernel_batchedPKfPffii)
        /*0038*/ 	.word	0x00000013


	//----- nvinfo : EIATTR_FRAME_SIZE
	.align		4
.L_10:
        /*003c*/ 	.byte	0x04, 0x11
        /*003e*/ 	.short	(.L_12 - .L_11)
	.align		4
.L_11:
        /*0040*/ 	.word	index@($__internal_8_$__cuda_sm3x_div_rn_noftz_f32_slowpath)
        /*0044*/ 	.word	0x00000000


	//----- nvinfo : EIATTR_FRAME_SIZE
	.align		4
.L_12:
        /*0048*/ 	.byte	0x04, 0x11
        /*004a*/ 	.short	(.L_14 - .L_13)
	.align		4
.L_13:
        /*004c*/ 	.word	index@(_Z24rgb_to_od_kernel_batchedPKfPffii)
        /*0050*/ 	.word	0x00000000


	//----- nvinfo : EIATTR_REGCOUNT
	.align		4
.L_14:
        /*0054*/ 	.byte	0x04, 0x2f
        /*0056*/ 	.short	(.L_16 - .L_15)
	.align		4
.L_15:
        /*0058*/ 	.word	index@(_Z34compute_min_od_mask_kernel_batchedPKfPfii)
        /*005c*/ 	.word	0x0000000c


	//----- nvinfo : EIATTR_FRAME_SIZE
	.align		4
.L_16:
        /*0060*/ 	.byte	0x04, 0x11
        /*0062*/ 	.short	(.L_18 - .L_17)
	.align		4
.L_17:
        /*0064*/ 	.word	index@(_Z34compute_min_od_mask_kernel_batchedPKfPfii)
        /*0068*/ 	.word	0x00000000


	//----- nvinfo : EIATTR_REGCOUNT
	.align		4
.L_18:
        /*006c*/ 	.byte	0x04, 0x2f
        /*006e*/ 	.short	(.L_20 - .L_19)
	.align		4
.L_19:
        /*0070*/ 	.word	index@(_Z31compact_filtered_batched_kernelPKfS0_PfPKifiii)
        /*0074*/ 	.word	0x00000014


	//----- nvinfo : EIATTR_FRAME_SIZE
	.align		4
.L_20:
        /*0078*/ 	.byte	0x04, 0x11
        /*007a*/ 	.short	(.L_22 - .L_21)
	.align		4
.L_21:
        /*007c*/ 	.word	index@(_Z31compact_filtered_batched_kernelPKfS0_PfPKifiii)
        /*0080*/ 	.word	0x00000000


	//----- nvinfo : EIATTR_REGCOUNT
	.align		4
.L_22:
        /*0084*/ 	.byte	0x04, 0x2f
        /*0086*/ 	.short	(.L_24 - .L_23)
	.align		4
.L_23:
        /*0088*/ 	.word	index@(_Z12clamp_kernelPfffi)
        /*008c*/ 	.word	0x00000008


	//----- nvinfo : EIATTR_FRAME_SIZE
	.align		4
.L_24:
        /*0090*/ 	.byte	0x04, 0x11
        /*0092*/ 	.short	(.L_26 - .L_25)
	.align		4
.L_25:
        /*0094*/ 	.word	index@(_Z12clamp_kernelPfffi)
        /*0098*/ 	.word	0x00000000


	//----- nvinfo : EIATTR_REGCOUNT
	.align		4
.L_26:
        /*009c*/ 	.byte	0x04, 0x2f
        /*009e*/ 	.short	(.L_28 - .L_27)
	.align		4
.L_27:
        /*00a0*/ 	.word	index@(_Z32reshape_and_scale_kernel_batchedPKfPfiii)
        /*00a4*/ 	.word	0x00000010


	//----- nvinfo : EIATTR_FRAME_SIZE
	.align		4
.L_28:
        /*00a8*/ 	.byte	0x04, 0x11
        /*00aa*/ 	.short	(.L_30 - .L_29)
	.align		4
.L_29:
        /*00ac*/ 	.word	index@(_Z32reshape_and_scale_kernel_batchedPKfPfiii)
        /*00b0*/ 	.word	0x00000000


	//----- nvinfo : EIATTR_REGCOUNT
	.align		4
.L_30:
        /*00b4*/ 	.byte	0x04, 0x2f
        /*00b6*/ 	.short	(.L_32 - .L_31)
	.align		4
.L_31:
        /*00b8*/ 	.word	index@(_Z29reshape_output_kernel_batchedPKfPfiii)
        /*00bc*/ 	.word	0x00000010


	//----- nvinfo : EIATTR_FRAME_SIZE
	.align		4
.L_32:
        /*00c0*/ 	.byte	0x04, 0x11
        /*00c2*/ 	.short	(.L_34 - .L_33)
	.align		4
.L_33:
        /*00c4*/ 	.word	index@(_Z29reshape_output_kernel_batchedPKfPfiii)
        /*00c8*/ 	.word	0x00000000


	//----- nvinfo : EIATTR_REGCOUNT
	.align		4
.L_34:
        /*00cc*/ 	.byte	0x04, 0x2f
        /*00ce*/ 	.short	(.L_36 - .L_35)
	.align		4
.L_35:
        /*00d0*/ 	.word	index@(_Z33compute_covariance_batched_kernelPKfPfPKiii)
        /*00d4*/ 	.word	0x00000018


	//----- nvinfo : EIATTR_FRAME_SIZE
	.align		4
.L_36:
        /*00d8*/ 	.byte	0x04, 0x11
        /*00da*/ 	.short	(.L_38 - .L_37)
	.align		4
.L_37:
        /*00dc*/ 	.word	index@($__internal_7_$__cuda_sm3x_div_rn_noftz_f32_slowpath)
        /*00e0*/ 	.word	0x00000000


	//----- nvinfo : EIATTR_FRAME_SIZE
	.align		4
.L_38:
        /*00e4*/ 	.byte	0x04, 0x11
        /*00e6*/ 	.short	(.L_40 - .L_39)
	.align		4
.L_39:
        /*00e8*/ 	.word	index@($__internal_6_$__cuda_sm20_rcp_rn_f32_slowpath)
        /*00ec*/ 	.word	0x00000000


	//----- nvinfo : EIATTR_FRAME_SIZE
	.align		4
.L_40:
        /*00f0*/ 	.byte	0x04, 0x11
        /*00f2*/ 	.short	(.L_42 - .L_41)
	.align		4
.L_41:
        /*00f4*/ 	.word	index@(_Z33compute_covariance_batched_kernelPKfPfPKiii)
        /*00f8*/ 	.word	0x00000000


	//----- nvinfo : EIATTR_REGCOUNT
	.align		4
.L_42:
        /*00fc*/ 	.byte	0x04, 0x2f
        /*00fe*/ 	.short	(.L_44 - .L_43)
	.align		4
.L_43:
        /*0100*/ 	.word	index@(_Z33extract_eigvecs_2d_batched_kernelPKfPfi)
        /*0104*/ 	.word	0x0000000a


	//----- nvinfo : EIATTR_FRAME_SIZE
	.align		4
.L_44:
        /*0108*/ 	.byte	0x04, 0x11
        /*010a*/ 	.short	(.L_46 - .L_45)
	.align		4
.L_45:
        /*010c*/ 	.word	index@(_Z33extract_eigvecs_2d_batched_kernelPKfPfi)
        /*0110*/ 	.word	0x00000000


	//----- nvinfo : EIATTR_REGCOUNT
	.align		4
.L_46:
        /*0114*/ 	.byte	0x04, 0x2f
        /*0116*/ 	.short	(.L_48 - .L_47)
	.align		4
.L_47:
        /*0118*/ 	.word	index@(_Z27compute_That_batched_kernelPKfS0_PfPKiii)
        /*011c*/ 	.word	0x00000015


	//----- nvinfo : EIATTR_FRAME_SIZE
	.align		4
.L_48:
        /*0120*/ 	.byte	0x04, 0x11
        /*0122*/ 	.short	(.L_50 - .L_49)
	.align		4
.L_49:
        /*0124*/ 	.word	index@(_Z27compute_That_batched_kernelPKfS0_PfPKiii)
        /*0128*/ 	.word	0x00000000


	//----- nvinfo : EIATTR_REGCOUNT
	.align		4
.L_50:
        /*012c*/ 	.byte	0x04, 0x2f
        /*012e*/ 	.short	(.L_52 - .L_51)
	.align		4
.L_51:
        /*0130*/ 	.word	index@(_Z26compute_phi_batched_kernelPKfPfPKiii)
        /*0134*/ 	.word	0x00000016


	//----- nvinfo : EIATTR_FRAME_SIZE
	.align		4
.L_52:
        /*0138*/ 	.byte	0x04, 0x11
        /*013a*/ 	.short	(.L_54 - .L_53)
	.align		4
.L_53:
        /*013c*/ 	.word	index@($__internal_5_$__cuda_sm3x_div_rn_noftz_f32_slowpath)
        /*0140*/ 	.word	0x00000000


	//----- nvinfo : EIATTR_FRAME_SIZE
	.align		4
.L_54:
        /*0144*/ 	.byte	0x04, 0x11
        /*0146*/ 	.short	(.L_56 - .L_55)
	.align		4
.L_55:
        /*0148*/ 	.word	index@(_Z26compute_phi_batched_kernelPKfPfPKiii)
        /*014c*/ 	.word	0x00000000


	//----- nvinfo : EIATTR_REGCOUNT
	.align		4
.L_56:
        /*0150*/ 	.byte	0x04, 0x2f
        /*0152*/ 	.short	(.L_58 - .L_57)
	.align		4
.L_57:
        /*0154*/ 	.word	index@(_Z36compute_stain_vectors_batched_kernelPKfS0_S0_Pfi)
        /*0158*/ 	.word	0x0000001c


	//----- nvinfo : EIATTR_FRAME_SIZE
	.align		4
.L_58:
        /*015c*/ 	.byte	0x04, 0x11
        /*015e*/ 	.short	(.L_60 - .L_59)
	.align		4
.L_59:
        /*0160*/ 	.word	index@(_Z36compute_stain_vectors_batched_kernelPKfS0_S0_Pfi)
        /*0164*/ 	.word	0x00000000


	//----- nvinfo : EIATTR_REGCOUNT
	.align		4
.L_60:
        /*0168*/ 	.byte	0x04, 0x2f
        /*016a*/ 	.short	(.L_62 - .L_61)
	.align		4
.L_61:
        /*016c*/ 	.word	index@(_Z32reshape_od_to_3xN_batched_kernelPKfPfii)
        /*0170*/ 	.word	0x00000010


	//----- nvinfo : EIATTR_FRAME_SIZE
	.align		4
.L_62:
        /*0174*/ 	.byte	0x04, 0x11
        /*0176*/ 	.short	(.L_64 - .L_63)
	.align		4
.L_63:
        /*0178*/ 	.word	index@(_Z32reshape_od_to_3xN_batched_kernelPKfPfii)
        /*017c*/ 	.word	0x00000000


	//----- nvinfo : EIATTR_REGCOUNT
	.align		4
.L_64:
        /*0180*/ 	.byte	0x04, 0x2f
        /*0182*/ 	.short	(.L_66 - .L_65)
	.align		4
.L_65:
        /*0184*/ 	.word	index@(_Z37compute_concentrations_batched_kernelPKfS0_S0_S0_Pfii)
        /*0188*/ 	.word	0x00000020


	//----- nvinfo : EIATTR_FRAME_SIZE
	.align		4
.L_66:
        /*018c*/ 	.byte	0x04, 0x11
        /*018e*/ 	.short	(.L_68 - .L_67)
	.align		4
.L_67:
        /*0190*/ 	.word	index@($__internal_4_$__cuda_sm20_rcp_rn_f32_slowpath)
        /*0194*/ 	.word	0x00000000


	//----- nvinfo : EIATTR_FRAME_SIZE
	.align		4
.L_68:
        /*0198*/ 	.byte	0x04, 0x11
        /*019a*/ 	.short	(.L_70 - .L_69)
	.align		4
.L_69:
        /*019c*/ 	.word	index@(_Z37compute_concentrations_batched_kernelPKfS0_S0_S0_Pfii)
        /*01a0*/ 	.word	0x00000000


	//----- nvinfo : EIATTR_REGCOUNT
	.align		4
.L_70:
        /*01a4*/ 	.byte	0x04, 0x2f
        /*01a6*/ 	.short	(.L_72 - .L_71)
	.align		4
.L_71:
        /*01a8*/ 	.word	index@(_Z39normalize_concentrations_batched_kernelPfPKfS1_ii)
        /*01ac*/ 	.word	0x00000010


	//----- nvinfo : EIATTR_FRAME_SIZE
	.align		4
.L_72:
        /*01b0*/ 	.byte	0x04, 0x11
        /*01b2*/ 	.short	(.L_74 - .L_73)
	.align		4
.L_73:
        /*01b4*/ 	.word	index@($__internal_3_$__cuda_sm3x_div_rn_noftz_f32_slowpath)
        /*01b8*/ 	.word	0x00000000


	//----- nvinfo : EIATTR_FRAME_SIZE
	.align		4
.L_74:
        /*01bc*/ 	.byte	0x04, 0x11
        /*01be*/ 	.short	(.L_76 - .L_75)
	.align		4
.L_75:
        /*01c0*/ 	.word	index@(_Z39normalize_concentrations_batched_kernelPfPKfS1_ii)
        /*01c4*/ 	.word	0x00000000


	//----- nvinfo : EIATTR_REGCOUNT
	.align		4
.L_76:
        /*01c8*/ 	.byte	0x04, 0x2f
        /*01ca*/ 	.short	(.L_78 - .L_77)
	.align		4
.L_77:
        /*01cc*/ 	.word	index@(_Z31compute_od_recon_batched_kernelPKfS0_Pfii)
        /*01d0*/ 	.word	0x00000012


	//----- nvinfo : EIATTR_FRAME_SIZE
	.align		4
.L_78:
        /*01d4*/ 	.byte	0x04, 0x11
        /*01d6*/ 	.short	(.L_80 - .L_79)
	.align		4
.L_79:
        /*01d8*/ 	.word	index@(_Z31compute_od_recon_batched_kernelPKfS0_Pfii)
        /*01dc*/ 	.word	0x00000000


	//----- nvinfo : EIATTR_REGCOUNT
	.align		4
.L_80:
        /*01e0*/ 	.byte	0x04, 0x2f
        /*01e2*/ 	.short	(.L_82 - .L_81)
	.align		4
.L_81:
        /*01e4*/ 	.word	index@(_Z34od_to_rgb_transpose_batched_kernelPKfPffii)
        /*01e8*/ 	.word	0x00000012


	//----- nvinfo : EIATTR_FRAME_SIZE
	.align		4
.L_82:
        /*01ec*/ 	.byte	0x04, 0x11
        /*01ee*/ 	.short	(.L_84 - .L_83)
	.align		4
.L_83:
        /*01f0*/ 	.word	index@(_Z34od_to_rgb_transpose_batched_kernelPKfPffii)
        /*01f4*/ 	.word	0x00000000


	//----- nvinfo : EIATTR_REGCOUNT
	.align		4
.L_84:
        /*01f8*/ 	.byte	0x04, 0x2f
        /*01fa*/ 	.short	(.L_86 - .L_85)
	.align		4
.L_85:
        /*01fc*/ 	.word	index@(_Z21compute_minmax_kernelPKfiPfS1_)
        /*0200*/ 	.word	0x00000010


	//----- nvinfo : EIATTR_FRAME_SIZE
	.align		4
.L_86:
        /*0204*/ 	.byte	0x04, 0x11
        /*0206*/ 	.short	(.L_88 - .L_87)
	.align		4
.L_87:
        /*0208*/ 	.word	index@(_Z21compute_minmax_kernelPKfiPfS1_)
        /*020c*/ 	.word	0x00000000


	//----- nvinfo : EIATTR_REGCOUNT
	.align		4
.L_88:
        /*0210*/ 	.byte	0x04, 0x2f
        /*0212*/ 	.short	(.L_90 - .L_89)
	.align		4
.L_89:
        /*0214*/ 	.word	index@(_Z22build_histogram_kernelPKfiffPii)
        /*0218*/ 	.word	0x00000016


	//----- nvinfo : EIATTR_FRAME_SIZE
	.align		4
.L_90:
        /*021c*/ 	.byte	0x04, 0x11
        /*021e*/ 	.short	(.L_92 - .L_91)
	.align		4
.L_91:
        /*0220*/ 	.word	index@($__internal_2_$__cuda_sm3x_div_rn_noftz_f32_slowpath)
        /*0224*/ 	.word	0x00000000


	//----- nvinfo : EIATTR_FRAME_SIZE
	.align		4
.L_92:
        /*0228*/ 	.byte	0x04, 0x11
        /*022a*/ 	.short	(.L_94 - .L_93)
	.align		4
.L_93:
        /*022c*/ 	.word	index@(_Z22build_histogram_kernelPKfiffPii)
        /*0230*/ 	.word	0x00000000


	//----- nvinfo : EIATTR_REGCOUNT
	.align		4
.L_94:
        /*0234*/ 	.byte	0x04, 0x2f
        /*0236*/ 	.short	(.L_96 - .L_95)
	.align		4
.L_95:
        /*0238*/ 	.word	index@(_Z37find_percentile_from_histogram_kernelPKiiffifPf)
        /*023c*/ 	.word	0x0000000f


	//----- nvinfo : EIATTR_FRAME_SIZE
	.align		4
.L_96:
        /*0240*/ 	.byte	0x04, 0x11
        /*0242*/ 	.short	(.L_98 - .L_97)
	.align		4
.L_97:
        /*0244*/ 	.word	index@($__internal_1_$__cuda_sm3x_div_rn_noftz_f32_slowpath)
        /*0248*/ 	.word	0x00000000


	//----- nvinfo : EIATTR_FRAME_SIZE
	.align		4
.L_98:
        /*024c*/ 	.byte	0x04, 0x11
        /*024e*/ 	.short	(.L_100 - .L_99)
	.align		4
.L_99:
        /*0250*/ 	.word	index@(_Z37find_percentile_from_histogram_kernelPKiiffifPf)
        /*0254*/ 	.word	0x00000000


	//----- nvinfo : EIATTR_REGCOUNT
	.align		4
.L_100:
        /*0258*/ 	.byte	0x04, 0x2f
        /*025a*/ 	.short	(.L_102 - .L_101)
	.align		4
.L_101:
        /*025c*/ 	.word	index@(_Z34compute_percentiles_batched_kernelPKfPKiifPfi)
        /*0260*/ 	.word	0x00000015


	//----- nvinfo : EIATTR_FRAME_SIZE
	.align		4
.L_102:
        /*0264*/ 	.byte	0x04, 0x11
        /*0266*/ 	.short	(.L_104 - .L_103)
	.align		4
.L_103:
        /*0268*/ 	.word	index@($__internal_0_$__cuda_sm3x_div_rn_noftz_f32_slowpath)
        /*026c*/ 	.word	0x00000000


	//----- nvinfo : EIATTR_FRAME_SIZE
	.align		4
.L_104:
        /*0270*/ 	.byte	0x04, 0x11
        /*0272*/ 	.short	(.L_106 - .L_105)
	.align		4
.L_105:
        /*0274*/ 	.word	index@(_Z34compute_percentiles_batched_kernelPKfPKiifPfi)
        /*0278*/ 	.word	0x00000000


	//----- nvinfo : EIATTR_MIN_STACK_SIZE
	.align		4
.L_106:
        /*027c*/ 	.byte	0x04, 0x12
        /*027e*/ 	.short	(.L_108 - .L_107)
	.align		4
.L_107:
        /*0280*/ 	.word	index@(_Z34compute_percentiles_batched_kernelPKfPKiifPfi)
        /*0284*/ 	.word	0x00000000


	//----- nvinfo : EIATTR_MIN_STACK_SIZE
	.align		4
.L_108:
        /*0288*/ 	.byte	0x04, 0x12
        /*028a*/ 	.short	(.L_110 - .L_109)
	.align		4
.L_109:
        /*028c*/ 	.word	index@(_Z37find_percentile_from_histogram_kernelPKiiffifPf)
        /*0290*/ 	.word	0x00000000


	//----- nvinfo : EIATTR_MIN_STACK_SIZE
	.align		4
.L_110:
        /*0294*/ 	.byte	0x04, 0x12
        /*0296*/ 	.short	(.L_112 - .L_111)
	.align		4
.L_111:
        /*0298*/ 	.word	index@(_Z22build_histogram_kernelPKfiffPii)
        /*029c*/ 	.word	0x00000000


	//----- nvinfo : EIATTR_MIN_STACK_SIZE
	.align		4
.L_112:
        /*02a0*/ 	.byte	0x04, 0x12
        /*02a2*/ 	.short	(.L_114 - .L_113)
	.align		4
.L_113:
        /*02a4*/ 	.word	index@(_Z21compute_minmax_kernelPKfiPfS1_)
        /*02a8*/ 	.word	0x00000000


	//----- nvinfo : EIATTR_MIN_STACK_SIZE
	.align		4
.L_114:
        /*02ac*/ 	.byte	0x04, 0x12
        /*02ae*/ 	.short	(.L_116 - .L_115)
	.align		4
.L_115:
        /*02b0*/ 	.word	index@(_Z34od_to_rgb_transpose_batched_kernelPKfPffii)
        /*02b4*/ 	.word	0x00000000


	//----- nvinfo : EIATTR_MIN_STACK_SIZE
	.align		4
.L_116:
        /*02b8*/ 	.byte	0x04, 0x12
        /*02ba*/ 	.short	(.L_118 - .L_117)
	.align		4
.L_117:
        /*02bc*/ 	.word	index@(_Z31compute_od_recon_batched_kernelPKfS0_Pfii)
        /*02c0*/ 	.word	0x00000000


	//----- nvinfo : EIATTR_MIN_STACK_SIZE
	.align		4
.L_118:
        /*02c4*/ 	.byte	0x04, 0x12
        /*02c6*/ 	.short	(.L_120 - .L_119)
	.align		4
.L_119:
        /*02c8*/ 	.word	index@(_Z39normalize_concentrations_batched_kernelPfPKfS1_ii)
        /*02cc*/ 	.word	0x00000000


	//----- nvinfo : EIATTR_MIN_STACK_SIZE
	.align		4
.L_120:
        /*02d0*/ 	.byte	0x04, 0x12
        /*02d2*/ 	.short	(.L_122 - .L_121)
	.align		4
.L_121:
        /*02d4*/ 	.word	index@(_Z37compute_concentrations_batched_kernelPKfS0_S0_S0_Pfii)
        /*02d8*/ 	.word	0x00000000


	//----- nvinfo : EIATTR_MIN_STACK_SIZE
	.align		4
.L_122:
        /*02dc*/ 	.byte	0x04, 0x12
        /*02de*/ 	.short	(.L_124 - .L_123)
	.align		4
.L_123:
        /*02e0*/ 	.word	index@(_Z32reshape_od_to_3xN_batched_kernelPKfPfii)
        /*02e4*/ 	.word	0x00000000


	//----- nvinfo : EIATTR_MIN_STACK_SIZE
	.align		4
.L_124:
        /*02e8*/ 	.byte	0x04, 0x12
        /*02ea*/ 	.short	(.L_126 - .L_125)
	.align		4
.L_125:
        /*02ec*/ 	.word	index@(_Z36compute_stain_vectors_batched_kernelPKfS0_S0_Pfi)
        /*02f0*/ 	.word	0x00000000


	//----- nvinfo : EIATTR_MIN_STACK_SIZE
	.align		4
.L_126:
        /*02f4*/ 	.byte	0x04, 0x12
        /*02f6*/ 	.short	(.L_128 - .L_127)
	.align		4
.L_127:
        /*02f8*/ 	.word	index@(_Z26compute_phi_batched_kernelPKfPfPKiii)
        /*02fc*/ 	.word	0x00000000


	//----- nvinfo : EIATTR_MIN_STACK_SIZE
	.align		4
.L_128:
        /*0300*/ 	.byte	0x04, 0x12
        /*0302*/ 	.short	(.L_130 - .L_129)
	.align		4
.L_129:
        /*0304*/ 	.word	index@(_Z27compute_That_batched_kernelPKfS0_PfPKiii)
        /*0308*/ 	.word	0x00000000


	//----- nvinfo : EIATTR_MIN_STACK_SIZE
	.align		4
.L_130:
        /*030c*/ 	.byte	0x04, 0x12
        /*030e*/ 	.short	(.L_132 - .L_131)
	.align		4
.L_131:
        /*0310*/ 	.word	index@(_Z33extract_eigvecs_2d_batched_kernelPKfPfi)
        /*0314*/ 	.word	0x00000000


	//----- nvinfo : EIATTR_MIN_STACK_SIZE
	.align		4
.L_132:
        /*0318*/ 	.byte	0x04, 0x12
        /*031a*/ 	.short	(.L_134 - .L_133)
	.align		4
.L_133:
        /*031c*/ 	.word	index@(_Z33compute_covariance_batched_kernelPKfPfPKiii)
        /*0320*/ 	.word	0x00000000


	//----- nvinfo : EIATTR_MIN_STACK_SIZE
	.align		4
.L_134:
        /*0324*/ 	.byte	0x04, 0x12
        /*0326*/ 	.short	(.L_136 - .L_135)
	.align		4
.L_135:
        /*0328*/ 	.word	index@(_Z29reshape_output_kernel_batchedPKfPfiii)
        /*032c*/ 	.word	0x00000000


	//----- nvinfo : EIATTR_MIN_STACK_SIZE
	.align		4
.L_136:
        /*0330*/ 	.byte	0x04, 0x12
        /*0332*/ 	.short	(.L_138 - .L_137)
	.align		4
.L_137:
        /*0334*/ 	.word	index@(_Z32reshape_and_scale_kernel_batchedPKfPfiii)
        /*0338*/ 	.word	0x00000000


	//----- nvinfo : EIATTR_MIN_STACK_SIZE
	.align		4
.L_138:
        /*033c*/ 	.byte	0x04, 0x12
        /*033e*/ 	.short	(.L_140 - .L_139)
	.align		4
.L_139:
        /*0340*/ 	.word	index@(_Z12clamp_kernelPfffi)
        /*0344*/ 	.word	0x00000000


	//----- nvinfo : EIATTR_MIN_STACK_SIZE
	.align		4
.L_140:
        /*0348*/ 	.byte	0x04, 0x12
        /*034a*/ 	.short	(.L_142 - .L_141)
	.align		4
.L_141:
        /*034c*/ 	.word	index@(_Z31compact_filtered_batched_kernelPKfS0_PfPKifiii)
        /*0350*/ 	.word	0x00000000


	//----- nvinfo : EIATTR_MIN_STACK_SIZE
	.align		4
.L_142:
        /*0354*/ 	.byte	0x04, 0x12
        /*0356*/ 	.short	(.L_144 - .L_143)
	.align		4
.L_143:
        /*0358*/ 	.word	index@(_Z34compute_min_od_mask_kernel_batchedPKfPfii)
        /*035c*/ 	.word	0x00000000


	//----- nvinfo : EIATTR_MIN_STACK_SIZE
	.align		4
.L_144:
        /*0360*/ 	.byte	0x04, 0x12
        /*0362*/ 	.short	(.L_146 - .L_145)
	.align		4
.L_145:
        /*0364*/ 	.word	index@(_Z24rgb_to_od_kernel_batchedPKfPffii)
        /*0368*/ 	.word	0x00000000


	//----- nvinfo : EIATTR_MIN_STACK_SIZE
	.align		4
.L_146:
        /*036c*/ 	.byte	0x04, 0x12
        /*036e*/ 	.short	(.L_148 - .L_147)
	.align		4
.L_147:
        /*0370*/ 	.word	index@(_Z15find_max_kernelPKiPii)
        /*0374*/ 	.word	0x00000000


	//----- nvinfo : EIATTR_MIN_STACK_SIZE
	.align		4
.L_148:
        /*0378*/ 	.byte	0x04, 0x12
        /*037a*/ 	.short	(.L_150 - .L_149)
	.align		4
.L_149:
        /*037c*/ 	.word	index@(_Z39count_filtered_pixels_all_images_kernelPKfPifii)
        /*0380*/ 	.word	0x00000000
.L_150:


//--------------------- .nv.compat                --------------------------
	.section	.nv.compat,"",@"SHT_CUDA_COMPAT_INFO"
	.align	4
        /*0000*/ 	.byte	0x02, 0x09, 0x00, 0x00, 0x02, 0x02, 0x01, 0x00, 0x02, 0x05, 0x05, 0x00, 0x03, 0x07, 0x01, 0x01
        /*0010*/ 	.byte	0x02, 0x03, 0x00, 0x00, 0x02, 0x06, 0x01, 0x00, 0x04, 0x0b, 0x08, 0x00, 0x01, 0x00, 0x00, 0x00
        /*0020*/ 	.byte	0x00, 0x00, 0x00, 0x00


//--------------------- .nv.info._Z34compute_percentiles_batched_kernelPKfPKiifPfi --------------------------
	.section	.nv.info._Z34compute_percentiles_batched_kernelPKfPKiifPfi,"",@"SHT_CUDA_INFO"
	.sectionflags	@""
	.align	4


	//----- nvinfo : EIATTR_CUDA_API_VERSION
	.align		4
        /*0000*/ 	.byte	0x04, 0x37
        /*0002*/ 	.short	(.L_152 - .L_151)
.L_151:
        /*0004*/ 	.word	0x00000082


	//----- nvinfo : EIATTR_KPARAM_INFO
	.align		4
.L_152:
        /*0008*/ 	.byte	0x04, 0x17
        /*000a*/ 	.short	(.L_154 - .L_153)
.L_153:
        /*000c*/ 	.word	0x00000000
        /*0010*/ 	.short	0x0005
        /*0012*/ 	.short	0x0020
        /*0014*/ 	.byte	0x00, 0xf0, 0x11, 0x00


	//----- nvinfo : EIATTR_KPARAM_INFO
	.align		4
.L_154:
        /*0018*/ 	.byte	0x04, 0x17
        /*001a*/ 	.short	(.L_156 - .L_155)
.L_155:
        /*001c*/ 	.word	0x00000000
        /*0020*/ 	.short	0x0004
        /*0022*/ 	.short	0x0018
        /*0024*/ 	.byte	0x00, 0xf5, 0x21, 0x00


	//----- nvinfo : EIATTR_KPARAM_INFO
	.align		4
.L_156:
        /*0028*/ 	.byte	0x04, 0x17
        /*002a*/ 	.short	(.L_158 - .L_157)
.L_157:
        /*002c*/ 	.word	0x00000000
        /*0030*/ 	.short	0x0003
        /*0032*/ 	.short	0x0014
        /*0034*/ 	.byte	0x00, 0xf0, 0x11, 0x00


	//----- nvinfo : EIATTR_KPARAM_INFO
	.align		4
.L_158:
        /*0038*/ 	.byte	0x04, 0x17
        /*003a*/ 	.short	(.L_160 - .L_159)
.L_159:
        /*003c*/ 	.word	0x00000000
        /*0040*/ 	.short	0x0002
        /*0042*/ 	.short	0x0010
        /*0044*/ 	.byte	0x00, 0xf0, 0x11, 0x00


	//----- nvinfo : EIATTR_KPARAM_INFO
	.align		4
.L_160:
        /*0048*/ 	.byte	0x04, 0x17
        /*004a*/ 	.short	(.L_162 - .L_161)
.L_161:
        /*004c*/ 	.word	0x00000000
        /*0050*/ 	.short	0x0001
        /*0052*/ 	.short	0x0008
        /*0054*/ 	.byte	0x00, 0xf5, 0x21, 0x00


	//----- nvinfo : EIATTR_KPARAM_INFO
	.align		4
.L_162:
        /*0058*/ 	.byte	0x04, 0x17
        /*005a*/ 	.short	(.L_164 - .L_163)
.L_163:
        /*005c*/ 	.word	0x00000000
        /*0060*/ 	.short	0x0000
        /*0062*/ 	.short	0x0000
        /*0064*/ 	.byte	0x00, 0xf5, 0x21, 0x00


	//----- nvinfo : EIATTR_SPARSE_MMA_MASK
	.align		4
.L_164:
        /*0068*/ 	.byte	0x03, 0x50
        /*006a*/ 	.short	0x0000


	//----- nvinfo : EIATTR_MAXREG_COUNT
	.align		4
        /*006c*/ 	.byte	0x03, 0x1b
        /*006e*/ 	.short	0x00ff


	//----- nvinfo : EIATTR_NUM_BARRIERS
	.align		4
        /*0070*/ 	.byte	0x02, 0x4c
        /*0072*/ 	.byte	0x01
	.zero		1


	//----- nvinfo : EIATTR_MERCURY_ISA_VERSION
	.align		4
        /*0074*/ 	.byte	0x03, 0x5f
        /*0076*/ 	.short	0x0101


	//----- nvinfo : EIATTR_INT_WARP_WIDE_INSTR_OFFSETS
	.align		4
        /*0078*/ 	.byte	0x04, 0x31
        /*007a*/ 	.short	(.L_166 - .L_165)


	//   ....[0]....
.L_165:
        /*007c*/ 	.word	0x00000790


	//   ....[1]....
        /*0080*/ 	.word	0x000007a0


	//   ....[2]....
        /*0084*/ 	.word	0x000007c0


	//----- nvinfo : EIATTR_COOP_GROUP_MASK_REGIDS
	.align		4
.L_166:
        /*0088*/ 	.byte	0x04, 0x29
        /*008a*/ 	.short	(.L_168 - .L_167)


	//   ....[0]....
.L_167:
        /*008c*/ 	.word	0xffffffff


	//   ....[1]....
        /*0090*/ 	.word	0xffffffff


	//----- nvinfo : EIATTR_COOP_GROUP_INSTR_OFFSETS
	.align		4
.L_168:
        /*0094*/ 	.byte	0x04, 0x28
        /*0096*/ 	.short	(.L_170 - .L_169)


	//   ....[0]....
.L_169:
        /*0098*/ 	.word	0x000006f0


	//   ....[1]....
        /*009c*/ 	.word	0x00000710


	//----- nvinfo : EIATTR_VRC_CTA_INIT_COUNT
	.align		4
.L_170:
        /*00a0*/ 	.byte	0x02, 0x4a
	.zero		1
	.zero		1


	//----- nvinfo : EIATTR_EXIT_INSTR_OFFSETS
	.align		4
        /*00a4*/ 	.byte	0x04, 0x1c
        /*00a6*/ 	.short	(.L_172 - .L_171)


	//   ....[0]....
.L_171:
        /*00a8*/ 	.word	0x00000040


	//   ....[1]....
        /*00ac*/ 	.word	0x00000af0


	//   ....[2]....
        /*00b0*/ 	.word	0x00001620


	//----- nvinfo : EIATTR_CRS_STACK_SIZE
	.align		4
.L_172:
        /*00b4*/ 	.byte	0x04, 0x1e
        /*00b6*/ 	.short	(.L_174 - .L_173)
.L_173:
        /*00b8*/ 	.word	0x00000000


	//----- nvinfo : EIATTR_CBANK_PARAM_SIZE
	.align		4
.L_174:
        /*00bc*/ 	.byte	0x03, 0x19
        /*00be*/ 	.short	0x0024


	//----- nvinfo : EIATTR_PARAM_CBANK
	.align		4
        /*00c0*/ 	.byte	0x04, 0x0a
        /*00c2*/ 	.short	(.L_176 - .L_175)
	.align		4
.L_175:
        /*00c4*/ 	.word	index@(.nv.constant0._Z34compute_percentiles_batched_kernelPKfPKiifPfi)
        /*00c8*/ 	.short	0x0380
        /*00ca*/ 	.short	0x0024


	//----- nvinfo : EIATTR_SW_WAR
	.align		4
.L_176:
        /*00cc*/ 	.byte	0x04, 0x36
        /*00ce*/ 	.short	(.L_178 - .L_177)
.L_177:
        /*00d0*/ 	.word	0x00000008
.L_178:


//--------------------- .nv.info._Z37find_percentile_from_histogram_kernelPKiiffifPf --------------------------
	.section	.nv.info._Z37find_percentile_from_histogram_kernelPKiiffifPf,"",@"SHT_CUDA_INFO"
	.sectionflags	@""
	.align	4


	//----- nvinfo : EIATTR_CUDA_API_VERSION
	.align		4
        /*0000*/ 	.byte	0x04, 0x37
        /*0002*/ 	.short	(.L_180 - .L_179)
.L_179:
        /*0004*/ 	.word	0x00000082


	//----- nvinfo : EIATTR_KPARAM_INFO
	.align		4
.L_180:
        /*0008*/ 	.byte	0x04, 0x17
        /*000a*/ 	.short	(.L_182 - .L_181)
.L_181:
        /*000c*/ 	.word	0x00000000
        /*0010*/ 	.short	0x0006
        /*0012*/ 	.short	0x0020
        /*0014*/ 	.byte	0x00, 0xf5, 0x21, 0x00


	//----- nvinfo : EIATTR_KPARAM_INFO
	.align		4
.L_182:
        /*0018*/ 	.byte	0x04, 0x17
        /*001a*/ 	.short	(.L_184 - .L_183)
.L_183:
        /*001c*/ 	.word	0x00000000
        /*0020*/ 	.short	0x0005
        /*0022*/ 	.short	0x0018
        /*0024*/ 	.byte	0x00, 0xf0, 0x11, 0x00


	//----- nvinfo : EIATTR_KPARAM_INFO
	.align		4
.L_184:
        /*0028*/ 	.byte	0x04, 0x17
        /*002a*/ 	.short	(.L_186 - .L_185)
.L_185:
        /*002c*/ 	.word	0x00000000
        /*0030*/ 	.short	0x0004
        /*0032*/ 	.short	0x0014
        /*0034*/ 	.byte	0x00, 0xf0, 0x11, 0x00


	//----- nvinfo : EIATTR_KPARAM_INFO
	.align		4
.L_186:
        /*0038*/ 	.byte	0x04, 0x17
        /*003a*/ 	.short	(.L_188 - .L_187)
.L_187:
        /*003c*/ 	.word	0x00000000
        /*0040*/ 	.short	0x0003
        /*0042*/ 	.short	0x0010
        /*0044*/ 	.byte	0x00, 0xf0, 0x11, 0x00


	//----- nvinfo : EIATTR_KPARAM_INFO
	.align		4
.L_188:
        /*0048*/ 	.byte	0x04, 0x17
        /*004a*/ 	.short	(.L_190 - .L_189)
.L_189:
        /*004c*/ 	.word	0x00000000
        /*0050*/ 	.short	0x0002
        /*0052*/ 	.short	0x000c
        /*0054*/ 	.byte	0x00, 0xf0, 0x11, 0x00


	//----- nvinfo : EIATTR_KPARAM_INFO
	.align		4
.L_190:
        /*0058*/ 	.byte	0x04, 0x17
        /*005a*/ 	.short	(.L_192 - .L_191)
.L_191:
        /*005c*/ 	.word	0x00000000
        /*0060*/ 	.short	0x0001
        /*0062*/ 	.short	0x0008
        /*0064*/ 	.byte	0x00, 0xf0, 0x11, 0x00


	//----- nvinfo : EIATTR_KPARAM_INFO
	.align		4
.L_192:
        /*0068*/ 	.byte	0x04, 0x17
        /*006a*/ 	.short	(.L_194 - .L_193)
.L_193:
        /*006c*/ 	.word	0x00000000
        /*0070*/ 	.short	0x0000
        /*0072*/ 	.short	0x0000
        /*0074*/ 	.byte	0x00, 0xf5, 0x21, 0x00


	//----- nvinfo : EIATTR_SPARSE_MMA_MASK
	.align		4
.L_194:
        /*0078*/ 	.byte	0x03, 0x50
        /*007a*/ 	.short	0x0000


	//----- nvinfo : EIATTR_MAXREG_COUNT
	.align		4
        /*007c*/ 	.byte	0x03, 0x1b
        /*007e*/ 	.short	0x00ff


	//----- nvinfo : EIATTR_MERCURY_ISA_VERSION
	.align		4
        /*0080*/ 	.byte	0x03, 0x5f
        /*0082*/ 	.short	0x0101


	//----- nvinfo : EIATTR_VRC_CTA_INIT_COUNT
	.align		4
        /*0084*/ 	.byte	0x02, 0x4a
	.zero		1
	.zero		1


	//----- nvinfo : EIATTR_EXIT_INSTR_OFFSETS
	.align		4
        /*0088*/ 	.byte	0x04, 0x1c
        /*008a*/ 	.short	(.L_196 - .L_195)


	//   ....[0]....
.L_195:
        /*008c*/ 	.word	0x00000040


	//   ....[1]....
        /*0090*/ 	.word	0x00000420


	//----- nvinfo : EIATTR_CRS_STACK_SIZE
	.align		4
.L_196:
        /*0094*/ 	.byte	0x04, 0x1e
        /*0096*/ 	.short	(.L_198 - .L_197)
.L_197:
        /*0098*/ 	.word	0x00000000


	//----- nvinfo : EIATTR_CBANK_PARAM_SIZE
	.align		4
.L_198:
        /*009c*/ 	.byte	0x03, 0x19
        /*009e*/ 	.short	0x0028


	//----- nvinfo : EIATTR_PARAM_CBANK
	.align		4
        /*00a0*/ 	.byte	0x04, 0x0a
        /*00a2*/ 	.short	(.L_200 - .L_199)
	.align		4
.L_199:
        /*00a4*/ 	.word	index@(.nv.constant0._Z37find_percentile_from_histogram_kernelPKiiffifPf)
        /*00a8*/ 	.short	0x0380
        /*00aa*/ 	.short	0x0028


	//----- nvinfo : EIATTR_SW_WAR
	.align		4
.L_200:
        /*00ac*/ 	.byte	0x04, 0x36
        /*00ae*/ 	.short	(.L_202 - .L_201)
.L_201:
        /*00b0*/ 	.word	0x00000008
.L_202:


//--------------------- .nv.info._Z22build_histogram_kernelPKfiffPii --------------------------
	.section	.nv.info._Z22build_histogram_kernelPKfiffPii,"",@"SHT_CUDA_INFO"
	.sectionflags	@""
	.align	4


	//----- nvinfo : EIATTR_CUDA_API_VERSION
	.align		4
        /*0000*/ 	.byte	0x04, 0x37
        /*0002*/ 	.short	(.L_204 - .L_203)
.L_203:
        /*0004*/ 	.word	0x00000082


	//----- nvinfo : EIATTR_KPARAM_INFO
	.align		4
.L_204:
        /*0008*/ 	.byte	0x04, 0x17
        /*000a*/ 	.short	(.L_206 - .L_205)
.L_205:
        /*000c*/ 	.word	0x00000000
        /*0010*/ 	.short	0x0005
        /*0012*/ 	.short	0x0020
        /*0014*/ 	.byte	0x00, 0xf0, 0x11, 0x00


	//----- nvinfo : EIATTR_KPARAM_INFO
	.align		4
.L_206:
        /*0018*/ 	.byte	0x04, 0x17
        /*001a*/ 	.short	(.L_208 - .L_207)
.L_207:
        /*001c*/ 	.word	0x00000000
        /*0020*/ 	.short	0x0004
        /*0022*/ 	.short	0x0018
        /*0024*/ 	.byte	0x00, 0xf5, 0x21, 0x00


	//----- nvinfo : EIATTR_KPARAM_INFO
	.align		4
.L_208:
        /*0028*/ 	.byte	0x04, 0x17
        /*002a*/ 	.short	(.L_210 - .L_209)
.L_209:
        /*002c*/ 	.word	0x00000000
        /*0030*/ 	.short	0x0003
        /*0032*/ 	.short	0x0010
        /*0034*/ 	.byte	0x00, 0xf0, 0x11, 0x00


	//----- nvinfo : EIATTR_KPARAM_INFO
	.align		4
.L_210:
        /*0038*/ 	.byte	0x04, 0x17
        /*003a*/ 	.short	(.L_212 - .L_211)
.L_211:
        /*003c*/ 	.word	0x00000000
        /*0040*/ 	.short	0x0002
        /*0042*/ 	.short	0x000c
        /*0044*/ 	.byte	0x00, 0xf0, 0x11, 0x00


	//----- nvinfo : EIATTR_KPARAM_INFO
	.align		4
.L_212:
        /*0048*/ 	.byte	0x04, 0x17
        /*004a*/ 	.short	(.L_214 - .L_213)
.L_213:
        /*004c*/ 	.word	0x00000000
        /*0050*/ 	.short	0x0001
        /*0052*/ 	.short	0x0008
        /*0054*/ 	.byte	0x00, 0xf0, 0x11, 0x00


	//----- nvinfo : EIATTR_KPARAM_INFO
	.align		4
.L_214:
        /*0058*/ 	.byte	0x04, 0x17
        /*005a*/ 	.short	(.L_216 - .L_215)
.L_215:
        /*005c*/ 	.word	0x00000000
        /*0060*/ 	.short	0x0000
        /*0062*/ 	.short	0x0000
        /*0064*/ 	.byte	0x00, 0xf5, 0x21, 0x00


	//----- nvinfo : EIATTR_SPARSE_MMA_MASK
	.align		4
.L_216:
        /*0068*/ 	.byte	0x03, 0x50
        /*006a*/ 	.short	0x0000


	//----- nvinfo : EIATTR_MAXREG_COUNT
	.align		4
        /*006c*/ 	.byte	0x03, 0x1b
        /*006e*/ 	.short	0x00ff


	//----- nvinfo : EIATTR_NUM_BARRIERS
	.align		4
        /*0070*/ 	.byte	0x02, 0x4c
        /*0072*/ 	.byte	0x01
	.zero		1


	//----- nvinfo : EIATTR_MERCURY_ISA_VERSION
	.align		4
        /*0074*/ 	.byte	0x03, 0x5f
        /*0076*/ 	.short	0x0101


	//----- nvinfo : EIATTR_VRC_CTA_INIT_COUNT
	.align		4
        /*0078*/ 	.byte	0x02, 0x4a
	.zero		1
	.zero		1


	//----- nvinfo : EIATTR_EXIT_INSTR_OFFSETS
	.align		4
        /*007c*/ 	.byte	0x04, 0x1c
        /*007e*/ 	.short	(.L_218 - .L_217)


	//   ....[0]....
.L_217:
        /*0080*/ 	.word	0x00000470


	//   ....[1]....
        /*0084*/ 	.word	0x00000530


	//----- nvinfo : EIATTR_CRS_STACK_SIZE
	.align		4
.L_218:
        /*0088*/ 	.byte	0x04, 0x1e
        /*008a*/ 	.short	(.L_220 - .L_219)
.L_219:
        /*008c*/ 	.word	0x00000000


	//----- nvinfo : EIATTR_CBANK_PARAM_SIZE
	.align		4
.L_220:
        /*0090*/ 	.byte	0x03, 0x19
        /*0092*/ 	.short	0x0024


	//----- nvinfo : EIATTR_PARAM_CBANK
	.align		4
        /*0094*/ 	.byte	0x04, 0x0a
        /*0096*/ 	.short	(.L_222 - .L_221)
	.align		4
.L_221:
        /*0098*/ 	.word	index@(.nv.constant0._Z22build_histogram_kernelPKfiffPii)
        /*009c*/ 	.short	0x0380
        /*009e*/ 	.short	0x0024


	//----- nvinfo : EIATTR_SW_WAR
	.align		4
.L_222:
        /*00a0*/ 	.byte	0x04, 0x36
        /*00a2*/ 	.short	(.L_224 - .L_223)
.L_223:
        /*00a4*/ 	.word	0x00000008
.L_224:


//--------------------- .nv.info._Z21compute_minmax_kernelPKfiPfS1_ --------------------------
	.section	.nv.info._Z21compute_minmax_kernelPKfiPfS1_,"",@"SHT_CUDA_INFO"
	.sectionflags	@""
	.align	4


	//----- nvinfo : EIATTR_CUDA_API_VERSION
	.align		4
        /*0000*/ 	.byte	0x04, 0x37
        /*0002*/ 	.short	(.L_226 - .L_225)
.L_225:
        /*0004*/ 	.word	0x00000082


	//----- nvinfo : EIATTR_KPARAM_INFO
	.align		4
.L_226:
        /*0008*/ 	.byte	0x04, 0x17
        /*000a*/ 	.short	(.L_228 - .L_227)
.L_227:
        /*000c*/ 	.word	0x00000000
        /*0010*/ 	.short	0x0003
        /*0012*/ 	.short	0x0018
        /*0014*/ 	.byte	0x00, 0xf5, 0x21, 0x00


	//----- nvinfo : EIATTR_KPARAM_INFO
	.align		4
.L_228:
        /*0018*/ 	.byte	0x04, 0x17
        /*001a*/ 	.short	(.L_230 - .L_229)
.L_229:
        /*001c*/ 	.word	0x00000000
        /*0020*/ 	.short	0x0002
        /*0022*/ 	.short	0x0010
        /*0024*/ 	.byte	0x00, 0xf5, 0x21, 0x00


	//----- nvinfo : EIATTR_KPARAM_INFO
	.align		4
.L_230:
        /*0028*/ 	.byte	0x04, 0x17
        /*002a*/ 	.short	(.L_232 - .L_231)
.L_231:
        /*002c*/ 	.word	0x00000000
        /*0030*/ 	.short	0x0001
        /*0032*/ 	.short	0x0008
        /*0034*/ 	.byte	0x00, 0xf0, 0x11, 0x00


	//----- nvinfo : EIATTR_KPARAM_INFO
	.align		4
.L_232:
        /*0038*/ 	.byte	0x04, 0x17
        /*003a*/ 	.short	(.L_234 - .L_233)
.L_233:
        /*003c*/ 	.word	0x00000000
        /*0040*/ 	.short	0x0000
        /*0042*/ 	.short	0x0000
        /*0044*/ 	.byte	0x00, 0xf5, 0x21, 0x00


	//----- nvinfo : EIATTR_SPARSE_MMA_MASK
	.align		4
.L_234:
        /*0048*/ 	.byte	0x03, 0x50
        /*004a*/ 	.short	0x0000


	//----- nvinfo : EIATTR_MAXREG_COUNT
	.align		4
        /*004c*/ 	.byte	0x03, 0x1b
        /*004e*/ 	.short	0x00ff


	//----- nvinfo : EIATTR_NUM_BARRIERS
	.align		4
        /*0050*/ 	.byte	0x02, 0x4c
        /*0052*/ 	.byte	0x01
	.zero		1


	//----- nvinfo : EIATTR_MERCURY_ISA_VERSION
	.align		4
        /*0054*/ 	.byte	0x03, 0x5f
        /*0056*/ 	.short	0x0101


	//----- nvinfo : EIATTR_COOP_GROUP_MASK_REGIDS
	.align		4
        /*0058*/ 	.byte	0x04, 0x29
        /*005a*/ 	.short	(.L_236 - .L_235)


	//   ....[0]....
.L_235:
        /*005c*/ 	.word	0xffffffff


	//   ....[1]....
        /*0060*/ 	.word	0xffffffff


	//   ....[2]....
        /*0064*/ 	.word	0xffffffff


	//   ....[3]....
        /*0068*/ 	.word	0xffffffff


	//   ....[4]....
        /*006c*/ 	.word	0xffffffff


	//   ....[5]....
        /*0070*/ 	.word	0xffffffff


	//   ....[6]....
        /*0074*/ 	.word	0xffffffff


	//   ....[7]....
        /*0078*/ 	.word	0xffffffff


	//   ....[8]....
        /*007c*/ 	.word	0xffffffff


	//   ....[9]....
        /*0080*/ 	.word	0xffffffff


	//   ....[10]....
        /*0084*/ 	.word	0xffffffff


	//   ....[11]....
        /*0088*/ 	.word	0xffffffff


	//   ....[12]....
        /*008c*/ 	.word	0xffffffff


	//   ....[13]....
        /*0090*/ 	.word	0xffffffff


	//   ....[14]....
        /*0094*/ 	.word	0xffffffff


	//   ....[15]....
        /*0098*/ 	.word	0xffffffff


	//   ....[16]....
        /*009c*/ 	.word	0xffffffff


	//   ....[17]....
        /*00a0*/ 	.word	0xffffffff


	//   ....[18]....
        /*00a4*/ 	.word	0xffffffff


	//   ....[19]....
        /*00a8*/ 	.word	0xffffffff


	//----- nvinfo : EIATTR_COOP_GROUP_INSTR_OFFSETS
	.align		4
.L_236:
        /*00ac*/ 	.byte	0x04, 0x28
        /*00ae*/ 	.short	(.L_238 - .L_237)


	//   ....[0]....
.L_237:
        /*00b0*/ 	.word	0x000001a0


	//   ....[1]....
        /*00b4*/ 	.word	0x000001e0


	//   ....[2]....
        /*00b8*/ 	.word	0x00000220


	//   ....[3]....
        /*00bc*/ 	.word	0x00000230


	//   ....[4]....
        /*00c0*/ 	.word	0x00000260


	//   ....[5]....
        /*00c4*/ 	.word	0x00000270


	//   ....[6]....
        /*00c8*/ 	.word	0x000002a0


	//   ....[7]....
        /*00cc*/ 	.word	0x000002b0


	//   ....[8]....
        /*00d0*/ 	.word	0x000002e0


	//   ....[9]....
        /*00d4*/ 	.word	0x000002f0


	//   ....[10]....
        /*00d8*/ 	.word	0x000004d0


	//   ....[11]....
        /*00dc*/ 	.word	0x000004f0


	//   ....[12]....
        /*00e0*/ 	.word	0x00000520


	//   ....[13]....
        /*00e4*/ 	.word	0x00000530


	//   ....[14]....
        /*00e8*/ 	.word	0x00000560


	//   ....[15]....
        /*00ec*/ 	.word	0x00000570


	//   ....[16]....
        /*00f0*/ 	.word	0x000005a0


	//   ....[17]....
        /*00f4*/ 	.word	0x000005b0


	//   ....[18]....
        /*00f8*/ 	.word	0x000005e0


	//   ....[19]....
        /*00fc*/ 	.word	0x000005f0


	//----- nvinfo : EIATTR_VRC_CTA_INIT_COUNT
	.align		4
.L_238:
        /*0100*/ 	.byte	0x02, 0x4a
	.zero		1
	.zero		1


	//----- nvinfo : EIATTR_EXIT_INSTR_OFFSETS
	.align		4
        /*0104*/ 	.byte	0x04, 0x1c
        /*0106*/ 	.short	(.L_240 - .L_239)


	//   ....[0]....
.L_239:
        /*0108*/ 	.word	0x000004c0


	//   ....[1]....
        /*010c*/ 	.word	0x00000600


	//   ....[2]....
        /*0110*/ 	.word	0x00000670


	//----- nvinfo : EIATTR_CRS_STACK_SIZE
	.align		4
.L_240:
        /*0114*/ 	.byte	0x04, 0x1e
        /*0116*/ 	.short	(.L_242 - .L_241)
.L_241:
        /*0118*/ 	.word	0x00000000


	//----- nvinfo : EIATTR_CBANK_PARAM_SIZE
	.align		4
.L_242:
        /*011c*/ 	.byte	0x03, 0x19
        /*011e*/ 	.short	0x0020


	//----- nvinfo : EIATTR_PARAM_CBANK
	.align		4
        /*0120*/ 	.byte	0x04, 0x0a
        /*0122*/ 	.short	(.L_244 - .L_243)
	.align		4
.L_243:
        /*0124*/ 	.word	index@(.nv.constant0._Z21compute_minmax_kernelPKfiPfS1_)
        /*0128*/ 	.short	0x0380
        /*012a*/ 	.short	0x0020


	//----- nvinfo : EIATTR_SW_WAR
	.align		4
.L_244:
        /*012c*/ 	.byte	0x04, 0x36
        /*012e*/ 	.short	(.L_246 - .L_245)
.L_245:
        /*0130*/ 	.word	0x00000008
.L_246:


//--------------------- .nv.info._Z34od_to_rgb_transpose_batched_kernelPKfPffii --------------------------
	.section	.nv.info._Z34od_to_rgb_transpose_batched_kernelPKfPffii,"",@"SHT_CUDA_INFO"
	.sectionflags	@""
	.align	4


	//----- nvinfo : EIATTR_CUDA_API_VERSION
	.align		4
        /*0000*/ 	.byte	0x04, 0x37
        /*0002*/ 	.short	(.L_248 - .L_247)
.L_247:
        /*0004*/ 	.word	0x00000082


	//----- nvinfo : EIATTR_KPARAM_INFO
	.align		4
.L_248:
        /*0008*/ 	.byte	0x04, 0x17
        /*000a*/ 	.short	(.L_250 - .L_249)
.L_249:
        /*000c*/ 	.word	0x00000000
        /*0010*/ 	.short	0x0004
        /*0012*/ 	.short	0x0018
        /*0014*/ 	.byte	0x00, 0xf0, 0x11, 0x00


	//----- nvinfo : EIATTR_KPARAM_INFO
	.align		4
.L_250:
        /*0018*/ 	.byte	0x04, 0x17
        /*001a*/ 	.short	(.L_252 - .L_251)
.L_251:
        /*001c*/ 	.word	0x00000000
        /*0020*/ 	.short	0x0003
        /*0022*/ 	.short	0x0014
        /*0024*/ 	.byte	0x00, 0xf0, 0x11, 0x00


	//----- nvinfo : EIATTR_KPARAM_INFO
	.align		4
.L_252:
        /*0028*/ 	.byte	0x04, 0x17
        /*002a*/ 	.short	(.L_254 - .L_253)
.L_253:
        /*002c*/ 	.word	0x00000000
        /*0030*/ 	.short	0x0002
        /*0032*/ 	.short	0x0010
        /*0034*/ 	.byte	0x00, 0xf0, 0x11, 0x00


	//----- nvinfo : EIATTR_KPARAM_INFO
	.align		4
.L_254:
        /*0038*/ 	.byte	0x04, 0x17
        /*003a*/ 	.short	(.L_256 - .L_255)
.L_255:
        /*003c*/ 	.word	0x00000000
        /*0040*/ 	.short	0x0001
        /*0042*/ 	.short	0x0008
        /*0044*/ 	.byte	0x00, 0xf5, 0x21, 0x00


	//----- nvinfo : EIATTR_KPARAM_INFO
	.align		4
.L_256:
        /*0048*/ 	.byte	0x04, 0x17
        /*004a*/ 	.short	(.L_258 - .L_257)
.L_257:
        /*004c*/ 	.word	0x00000000
        /*0050*/ 	.short	0x0000
        /*0052*/ 	.short	0x0000
        /*0054*/ 	.byte	0x00, 0xf5, 0x21, 0x00


	//----- nvinfo : EIATTR_SPARSE_MMA_MASK
	.align		4
.L_258:
        /*0058*/ 	.byte	0x03, 0x50
        /*005a*/ 	.short	0x0000


	//----- nvinfo : EIATTR_MAXREG_COUNT
	.align		4
        /*005c*/ 	.byte	0x03, 0x1b
        /*005e*/ 	.short	0x00ff


	//----- nvinfo : EIATTR_MERCURY_ISA_VERSION
	.align		4
        /*0060*/ 	.byte	0x03, 0x5f
        /*0062*/ 	.short	0x0101


	//----- nvinfo : EIATTR_VRC_CTA_INIT_COUNT
	.align		4
        /*0064*/ 	.byte	0x02, 0x4a
	.zero		1
	.zero		1


	//----- nvinfo : EIATTR_EXIT_INSTR_OFFSETS
	.align		4
        /*0068*/ 	.byte	0x04, 0x1c
        /*006a*/ 	.short	(.L_260 - .L_259)


	//   ....[0]....
.L_259:
        /*006c*/ 	.word	0x00000090


	//   ....[1]....
        /*0070*/ 	.word	0x00000570


	//----- nvinfo : EIATTR_CBANK_PARAM_SIZE
	.align		4
.L_260:
        /*0074*/ 	.byte	0x03, 0x19
        /*0076*/ 	.short	0x001c


	//----- nvinfo : EIATTR_PARAM_CBANK
	.align		4
        /*0078*/ 	.byte	0x04, 0x0a
        /*007a*/ 	.short	(.L_262 - .L_261)
	.align		4
.L_261:
        /*007c*/ 	.word	index@(.nv.constant0._Z34od_to_rgb_transpose_batched_kernelPKfPffii)
        /*0080*/ 	.short	0x0380
        /*0082*/ 	.short	0x001c


	//----- nvinfo : EIATTR_SW_WAR
	.align		4
.L_262:
        /*0084*/ 	.byte	0x04, 0x36
        /*0086*/ 	.short	(.L_264 - .L_263)
.L_263:
        /*0088*/ 	.word	0x00000008
.L_264:


//--------------------- .nv.info._Z31compute_od_recon_batched_kernelPKfS0_Pfii --------------------------
	.section	.nv.info._Z31compute_od_recon_batched_kernelPKfS0_Pfii,"",@"SHT_CUDA_INFO"
	.sectionflags	@""
	.align	4


	//----- nvinfo : EIATTR_CUDA_API_VERSION
	.align		4
        /*0000*/ 	.byte	0x04, 0x37
        /*0002*/ 	.short	(.L_266 - .L_265)
.L_265:
        /*0004*/ 	.word	0x00000082


	//----- nvinfo : EIATTR_KPARAM_INFO
	.align		4
.L_266:
        /*0008*/ 	.byte	0x04, 0x17
        /*000a*/ 	.short	(.L_268 - .L_267)
.L_267:
        /*000c*/ 	.word	0x00000000
        /*0010*/ 	.short	0x0004
        /*0012*/ 	.short	0x001c
        /*0014*/ 	.byte	0x00, 0xf0, 0x11, 0x00


	//----- nvinfo : EIATTR_KPARAM_INFO
	.align		4
.L_268:
        /*0018*/ 	.byte	0x04, 0x17
        /*001a*/ 	.short	(.L_270 - .L_269)
.L_269:
        /*001c*/ 	.word	0x00000000
        /*0020*/ 	.short	0x0003
        /*0022*/ 	.short	0x0018
        /*0024*/ 	.byte	0x00, 0xf0, 0x11, 0x00


	//----- nvinfo : EIATTR_KPARAM_INFO
	.align		4
.L_270:
        /*0028*/ 	.byte	0x04, 0x17
        /*002a*/ 	.short	(.L_272 - .L_271)
.L_271:
        /*002c*/ 	.word	0x00000000
        /*0030*/ 	.short	0x0002
        /*0032*/ 	.short	0x0010
        /*0034*/ 	.byte	0x00, 0xf5, 0x21, 0x00


	//----- nvinfo : EIATTR_KPARAM_INFO
	.align		4
.L_272:
        /*0038*/ 	.byte	0x04, 0x17
        /*003a*/ 	.short	(.L_274 - .L_273)
.L_273:
        /*003c*/ 	.word	0x00000000
        /*0040*/ 	.short	0x0001
        /*0042*/ 	.short	0x0008
        /*0044*/ 	.byte	0x00, 0xf5, 0x21, 0x00


	//----- nvinfo : EIATTR_KPARAM_INFO
	.align		4
.L_274:
        /*0048*/ 	.byte	0x04, 0x17
        /*004a*/ 	.short	(.L_276 - .L_275)
.L_275:
        /*004c*/ 	.word	0x00000000
        /*0050*/ 	.short	0x0000
        /*0052*/ 	.short	0x0000
        /*0054*/ 	.byte	0x00, 0xf5, 0x21, 0x00


	//----- nvinfo : EIATTR_SPARSE_MMA_MASK
	.align		4
.L_276:
        /*0058*/ 	.byte	0x03, 0x50
        /*005a*/ 	.short	0x0000


	//----- nvinfo : EIATTR_MAXREG_COUNT
	.align		4
        /*005c*/ 	.byte	0x03, 0x1b
        /*005e*/ 	.short	0x00ff


	//----- nvinfo : EIATTR_MERCURY_ISA_VERSION
	.align		4
        /*0060*/ 	.byte	0x03, 0x5f
        /*0062*/ 	.short	0x0101


	//----- nvinfo : EIATTR_VRC_CTA_INIT_COUNT
	.align		4
        /*0064*/ 	.byte	0x02, 0x4a
	.zero		1
	.zero		1


	//----- nvinfo : EIATTR_EXIT_INSTR_OFFSETS
	.align		4
        /*0068*/ 	.byte	0x04, 0x1c
        /*006a*/ 	.short	(.L_278 - .L_277)


	//   ....[0]....
.L_277:
        /*006c*/ 	.word	0x00000090


	//   ....[1]....
        /*0070*/ 	.word	0x000005b0


	//----- nvinfo : EIATTR_CBANK_PARAM_SIZE
	.align		4
.L_278:
        /*0074*/ 	.byte	0x03, 0x19
        /*0076*/ 	.short	0x0020


	//----- nvinfo : EIATTR_PARAM_CBANK
	.align		4
        /*0078*/ 	.byte	0x04, 0x0a
        /*007a*/ 	.short	(.L_280 - .L_279)
	.align		4
.L_279:
        /*007c*/ 	.word	index@(.nv.constant0._Z31compute_od_recon_batched_kernelPKfS0_Pfii)
        /*0080*/ 	.short	0x0380
        /*0082*/ 	.short	0x0020


	//----- nvinfo : EIATTR_SW_WAR
	.align		4
.L_280:
        /*0084*/ 	.byte	0x04, 0x36
        /*0086*/ 	.short	(.L_282 - .L_281)
.L_281:
        /*0088*/ 	.word	0x00000008
.L_282:


//--------------------- .nv.info._Z39normalize_concentrations_batched_kernelPfPKfS1_ii --------------------------
	.section	.nv.info._Z39normalize_concentrations_batched_kernelPfPKfS1_ii,"",@"SHT_CUDA_INFO"
	.sectionflags	@""
	.align	4


	//----- nvinfo : EIATTR_CUDA_API_VERSION
	.align		4
        /*0000*/ 	.byte	0x04, 0x37
        /*0002*/ 	.short	(.L_284 - .L_283)
.L_283:
        /*0004*/ 	.word	0x00000082


	//----- nvinfo : EIATTR_KPARAM_INFO
	.align		4
.L_284:
        /*0008*/ 	.byte	0x04, 0x17
        /*000a*/ 	.short	(.L_286 - .L_285)
.L_285:
        /*000c*/ 	.word	0x00000000
        /*0010*/ 	.short	0x0004
        /*0012*/ 	.short	0x001c
        /*0014*/ 	.byte	0x00, 0xf0, 0x11, 0x00


	//----- nvinfo : EIATTR_KPARAM_INFO
	.align		4
.L_286:
        /*0018*/ 	.byte	0x04, 0x17
        /*001a*/ 	.short	(.L_288 - .L_287)
.L_287:
        /*001c*/ 	.word	0x00000000
        /*0020*/ 	.short	0x0003
        /*0022*/ 	.short	0x0018
        /*0024*/ 	.byte	0x00, 0xf0, 0x11, 0x00


	//----- nvinfo : EIATTR_KPARAM_INFO
	.align		4
.L_288:
        /*0028*/ 	.byte	0x04, 0x17
        /*002a*/ 	.short	(.L_290 - .L_289)
.L_289:
        /*002c*/ 	.word	0x00000000
        /*0030*/ 	.short	0x0002
        /*0032*/ 	.short	0x0010
        /*0034*/ 	.byte	0x00, 0xf5, 0x21, 0x00


	//----- nvinfo : EIATTR_KPARAM_INFO
	.align		4
.L_290:
        /*0038*/ 	.byte	0x04, 0x17
        /*003a*/ 	.short	(.L_292 - .L_291)
.L_291:
        /*003c*/ 	.word	0x00000000
        /*0040*/ 	.short	0x0001
        /*0042*/ 	.short	0x0008
        /*0044*/ 	.byte	0x00, 0xf5, 0x21, 0x00


	//----- nvinfo : EIATTR_KPARAM_INFO
	.align		4
.L_292:
        /*0048*/ 	.byte	0x04, 0x17
        /*004a*/ 	.short	(.L_294 - .L_293)
.L_293:
        /*004c*/ 	.word	0x00000000
        /*0050*/ 	.short	0x0000
        /*0052*/ 	.short	0x0000
        /*0054*/ 	.byte	0x00, 0xf5, 0x21, 0x00


	//----- nvinfo : EIATTR_SPARSE_MMA_MASK
	.align		4
.L_294:
        /*0058*/ 	.byte	0x03, 0x50
        /*005a*/ 	.short	0x0000


	//----- nvinfo : EIATTR_MAXREG_COUNT
	.align		4
        /*005c*/ 	.byte	0x03, 0x1b
        /*005e*/ 	.short	0x00ff


	//----- nvinfo : EIATTR_MERCURY_ISA_VERSION
	.align		4
        /*0060*/ 	.byte	0x03, 0x5f
        /*0062*/ 	.short	0x0101


	//----- nvinfo : EIATTR_VRC_CTA_INIT_COUNT
	.align		4
        /*0064*/ 	.byte	0x02, 0x4a
	.zero		1
	.zero		1


	//----- nvinfo : EIATTR_EXIT_INSTR_OFFSETS
	.align		4
        /*0068*/ 	.byte	0x04, 0x1c
        /*006a*/ 	.short	(.L_296 - .L_295)


	//   ....[0]....
.L_295:
        /*006c*/ 	.word	0x00000090


	//   ....[1]....
        /*0070*/ 	.word	0x000005c0


	//----- nvinfo : EIATTR_CRS_STACK_SIZE
	.align		4
.L_296:
        /*0074*/ 	.byte	0x04, 0x1e
        /*0076*/ 	.short	(.L_298 - .L_297)
.L_297:
        /*0078*/ 	.word	0x00000000


	//----- nvinfo : EIATTR_CBANK_PARAM_SIZE
	.align		4
.L_298:
        /*007c*/ 	.byte	0x03, 0x19
        /*007e*/ 	.short	0x0020


	//----- nvinfo : EIATTR_PARAM_CBANK
	.align		4
        /*0080*/ 	.byte	0x04, 0x0a
        /*0082*/ 	.short	(.L_300 - .L_299)
	.align		4
.L_299:
        /*0084*/ 	.word	index@(.nv.constant0._Z39normalize_concentrations_batched_kernelPfPKfS1_ii)
        /*0088*/ 	.short	0x0380
        /*008a*/ 	.short	0x0020


	//----- nvinfo : EIATTR_SW_WAR
	.align		4
.L_300:
        /*008c*/ 	.byte	0x04, 0x36
        /*008e*/ 	.short	(.L_302 - .L_301)
.L_301:
        /*0090*/ 	.word	0x00000008
.L_302:


//--------------------- .nv.info._Z37compute_concentrations_batched_kernelPKfS0_S0_S0_Pfii --------------------------
	.section	.nv.info._Z37compute_concentrations_batched_kernelPKfS0_S0_S0_Pfii,"",@"SHT_CUDA_INFO"
	.sectionflags	@""
	.align	4


	//----- nvinfo : EIATTR_CUDA_API_VERSION
	.align		4
        /*0000*/ 	.byte	0x04, 0x37
        /*0002*/ 	.short	(.L_304 - .L_303)
.L_303:
        /*0004*/ 	.word	0x00000082


	//----- nvinfo : EIATTR_KPARAM_INFO
	.align		4
.L_304:
        /*0008*/ 	.byte	0x04, 0x17
        /*000a*/ 	.short	(.L_306 - .L_305)
.L_305:
        /*000c*/ 	.word	0x00000000
        /*0010*/ 	.short	0x0006
        /*0012*/ 	.short	0x002c
        /*0014*/ 	.byte	0x00, 0xf0, 0x11, 0x00


	//----- nvinfo : EIATTR_KPARAM_INFO
	.align		4
.L_306:
        /*0018*/ 	.byte	0x04, 0x17
        /*001a*/ 	.short	(.L_308 - .L_307)
.L_307:
        /*001c*/ 	.word	0x00000000
        /*0020*/ 	.short	0x0005
        /*0022*/ 	.short	0x0028
        /*0024*/ 	.byte	0x00, 0xf0, 0x11, 0x00


	//----- nvinfo : EIATTR_KPARAM_INFO
	.align		4
.L_308:
        /*0028*/ 	.byte	0x04, 0x17
        /*002a*/ 	.short	(.L_310 - .L_309)
.L_309:
        /*002c*/ 	.word	0x00000000
        /*0030*/ 	.short	0x0004
        /*0032*/ 	.short	0x0020
        /*0034*/ 	.byte	0x00, 0xf5, 0x21, 0x00


	//----- nvinfo : EIATTR_KPARAM_INFO
	.align		4
.L_310:
        /*0038*/ 	.byte	0x04, 0x17
        /*003a*/ 	.short	(.L_312 - .L_311)
.L_311:
        /*003c*/ 	.word	0x00000000
        /*0040*/ 	.short	0x0003
        /*0042*/ 	.short	0x0018
        /*0044*/ 	.byte	0x00, 0xf5, 0x21, 0x00


	//----- nvinfo : EIATTR_KPARAM_INFO
	.align		4
.L_312:
        /*0048*/ 	.byte	0x04, 0x17
        /*004a*/ 	.short	(.L_314 - .L_313)
.L_313:
        /*004c*/ 	.word	0x00000000
        /*0050*/ 	.short	0x0002
        /*0052*/ 	.short	0x0010
        /*0054*/ 	.byte	0x00, 0xf5, 0x21, 0x00


	//----- nvinfo : EIATTR_KPARAM_INFO
	.align		4
.L_314:
        /*0058*/ 	.byte	0x04, 0x17
        /*005a*/ 	.short	(.L_316 - .L_315)
.L_315:
        /*005c*/ 	.word	0x00000000
        /*0060*/ 	.short	0x0001
        /*0062*/ 	.short	0x0008
        /*0064*/ 	.byte	0x00, 0xf5, 0x21, 0x00


	//----- nvinfo : EIATTR_KPARAM_INFO
	.align		4
.L_316:
        /*0068*/ 	.byte	0x04, 0x17
        /*006a*/ 	.short	(.L_318 - .L_317)
.L_317:
        /*006c*/ 	.word	0x00000000
        /*0070*/ 	.short	0x0000
        /*0072*/ 	.short	0x0000
        /*0074*/ 	.byte	0x00, 0xf5, 0x21, 0x00


	//----- nvinfo : EIATTR_SPARSE_MMA_MASK
	.align		4
.L_318:
        /*0078*/ 	.byte	0x03, 0x50
        /*007a*/ 	.short	0x0000


	//----- nvinfo : EIATTR_MAXREG_COUNT
	.align		4
        /*007c*/ 	.byte	0x03, 0x1b
        /*007e*/ 	.short	0x00ff


	//----- nvinfo : EIATTR_NUM_BARRIERS
	.align		4
        /*0080*/ 	.byte	0x02, 0x4c
        /*0082*/ 	.byte	0x01
	.zero		1


	//----- nvinfo : EIATTR_MERCURY_ISA_VERSION
	.align		4
        /*0084*/ 	.byte	0x03, 0x5f
        /*0086*/ 	.short	0x0101


	//----- nvinfo : EIATTR_VRC_CTA_INIT_COUNT
	.align		4
        /*0088*/ 	.byte	0x02, 0x4a
	.zero		1
	.zero		1


	//----- nvinfo : EIATTR_EXIT_INSTR_OFFSETS
	.align		4
        /*008c*/ 	.byte	0x04, 0x1c
        /*008e*/ 	.short	(.L_320 - .L_319)


	//   ....[0]....
.L_319:
        /*0090*/ 	.word	0x00000040


	//   ....[1]....
        /*0094*/ 	.word	0x000002a0


	//   ....[2]....
        /*0098*/ 	.word	0x00000780


	//----- nvinfo : EIATTR_CRS_STACK_SIZE
	.align		4
.L_320:
        /*009c*/ 	.byte	0x04, 0x1e
        /*009e*/ 	.short	(.L_322 - .L_321)
.L_321:
        /*00a0*/ 	.word	0x00000000


	//----- nvinfo : EIATTR_CBANK_PARAM_SIZE
	.align		4
.L_322:
        /*00a4*/ 	.byte	0x03, 0x19
        /*00a6*/ 	.short	0x0030


	//----- nvinfo : EIATTR_PARAM_CBANK
	.align		4
        /*00a8*/ 	.byte	0x04, 0x0a
        /*00aa*/ 	.short	(.L_324 - .L_323)
	.align		4
.L_323:
        /*00ac*/ 	.word	index@(.nv.constant0._Z37compute_concentrations_batched_kernelPKfS0_S0_S0_Pfii)
        /*00b0*/ 	.short	0x0380
        /*00b2*/ 	.short	0x0030


	//----- nvinfo : EIATTR_SW_WAR
	.align		4
.L_324:
        /*00b4*/ 	.byte	0x04, 0x36
        /*00b6*/ 	.short	(.L_326 - .L_325)
.L_325:
        /*00b8*/ 	.word	0x00000008
.L_326:


//--------------------- .nv.info._Z32reshape_od_to_3xN_batched_kernelPKfPfii --------------------------
	.section	.nv.info._Z32reshape_od_to_3xN_batched_kernelPKfPfii,"",@"SHT_CUDA_INFO"
	.sectionflags	@""
	.align	4


	//----- nvinfo : EIATTR_CUDA_API_VERSION
	.align		4
        /*0000*/ 	.byte	0x04, 0x37
        /*0002*/ 	.short	(.L_328 - .L_327)
.L_327:
        /*0004*/ 	.word	0x00000082


	//----- nvinfo : EIATTR_KPARAM_INFO
	.align		4
.L_328:
        /*0008*/ 	.byte	0x04, 0x17
        /*000a*/ 	.short	(.L_330 - .L_329)
.L_329:
        /*000c*/ 	.word	0x00000000
        /*0010*/ 	.short	0x0003
        /*0012*/ 	.short	0x0014
        /*0014*/ 	.byte	0x00, 0xf0, 0x11, 0x00


	//----- nvinfo : EIATTR_KPARAM_INFO
	.align		4
.L_330:
        /*0018*/ 	.byte	0x04, 0x17
        /*001a*/ 	.short	(.L_332 - .L_331)
.L_331:
        /*001c*/ 	.word	0x00000000
        /*0020*/ 	.short	0x0002
        /*0022*/ 	.short	0x0010
        /*0024*/ 	.byte	0x00, 0xf0, 0x11, 0x00


	//----- nvinfo : EIATTR_KPARAM_INFO
	.align		4
.L_332:
        /*0028*/ 	.byte	0x04, 0x17
        /*002a*/ 	.short	(.L_334 - .L_333)
.L_333:
        /*002c*/ 	.word	0x00000000
        /*0030*/ 	.short	0x0001
        /*0032*/ 	.short	0x0008
        /*0034*/ 	.byte	0x00, 0xf5, 0x21, 0x00


	//----- nvinfo : EIATTR_KPARAM_INFO
	.align		4
.L_334:
        /*0038*/ 	.byte	0x04, 0x17
        /*003a*/ 	.short	(.L_336 - .L_335)
.L_335:
        /*003c*/ 	.word	0x00000000
        /*0040*/ 	.short	0x0000
        /*0042*/ 	.short	0x0000
        /*0044*/ 	.byte	0x00, 0xf5, 0x21, 0x00


	//----- nvinfo : EIATTR_SPARSE_MMA_MASK
	.align		4
.L_336:
        /*0048*/ 	.byte	0x03, 0x50
        /*004a*/ 	.short	0x0000


	//----- nvinfo : EIATTR_MAXREG_COUNT
	.align		4
        /*004c*/ 	.byte	0x03, 0x1b
        /*004e*/ 	.short	0x00ff


	//----- nvinfo : EIATTR_MERCURY_ISA_VERSION
	.align		4
        /*0050*/ 	.byte	0x03, 0x5f
        /*0052*/ 	.short	0x0101


	//----- nvinfo : EIATTR_VRC_CTA_INIT_COUNT
	.align		4
        /*0054*/ 	.byte	0x02, 0x4a
	.zero		1
	.zero		1


	//----- nvinfo : EIATTR_EXIT_INSTR_OFFSETS
	.align		4
        /*0058*/ 	.byte	0x04, 0x1c
        /*005a*/ 	.short	(.L_338 - .L_337)


	//   ....[0]....
.L_337:
        /*005c*/ 	.word	0x00000080


	//   ....[1]....
        /*0060*/ 	.word	0x00000320


	//----- nvinfo : EIATTR_CBANK_PARAM_SIZE
	.align		4
.L_338:
        /*0064*/ 	.byte	0x03, 0x19
        /*0066*/ 	.short	0x0018


	//----- nvinfo : EIATTR_PARAM_CBANK
	.align		4
        /*0068*/ 	.byte	0x04, 0x0a
        /*006a*/ 	.short	(.L_340 - .L_339)
	.align		4
.L_339:
        /*006c*/ 	.word	index@(.nv.constant0._Z32reshape_od_to_3xN_batched_kernelPKfPfii)
        /*0070*/ 	.short	0x0380
        /*0072*/ 	.short	0x0018


	//----- nvinfo : EIATTR_SW_WAR
	.align		4
.L_340:
        /*0074*/ 	.byte	0x04, 0x36
        /*0076*/ 	.short	(.L_342 - .L_341)
.L_341:
        /*0078*/ 	.word	0x00000008
.L_342:


//--------------------- .nv.info._Z36compute_stain_vectors_batched_kernelPKfS0_S0_Pfi --------------------------
	.section	.nv.info._Z36compute_stain_vectors_batched_kernelPKfS0_S0_Pfi,"",@"SHT_CUDA_INFO"
	.sectionflags	@""
	.align	4


	//----- nvinfo : EIATTR_CUDA_API_VERSION
	.align		4
        /*0000*/ 	.byte	0x04, 0x37
        /*0002*/ 	.short	(.L_344 - .L_343)
.L_343:
        /*0004*/ 	.word	0x00000082


	//----- nvinfo : EIATTR_KPARAM_INFO
	.align		4
.L_344:
        /*0008*/ 	.byte	0x04, 0x17
        /*000a*/ 	.short	(.L_346 - .L_345)
.L_345:
        /*000c*/ 	.word	0x00000000
        /*0010*/ 	.short	0x0004
        /*0012*/ 	.short	0x0020
        /*0014*/ 	.byte	0x00, 0xf0, 0x11, 0x00


	//----- nvinfo : EIATTR_KPARAM_INFO
	.align		4
.L_346:
        /*0018*/ 	.byte	0x04, 0x17
        /*001a*/ 	.short	(.L_348 - .L_347)
.L_347:
        /*001c*/ 	.word	0x00000000
        /*0020*/ 	.short	0x0003
        /*0022*/ 	.short	0x0018
        /*0024*/ 	.byte	0x00, 0xf5, 0x21, 0x00


	//----- nvinfo : EIATTR_KPARAM_INFO
	.align		4
.L_348:
        /*0028*/ 	.byte	0x04, 0x17
        /*002a*/ 	.short	(.L_350 - .L_349)
.L_349:
        /*002c*/ 	.word	0x00000000
        /*0030*/ 	.short	0x0002
        /*0032*/ 	.short	0x0010
        /*0034*/ 	.byte	0x00, 0xf5, 0x21, 0x00


	//----- nvinfo : EIATTR_KPARAM_INFO
	.align		4
.L_350:
        /*0038*/ 	.byte	0x04, 0x17
        /*003a*/ 	.short	(.L_352 - .L_351)
.L_351:
        /*003c*/ 	.word	0x00000000
        /*0040*/ 	.short	0x0001
        /*0042*/ 	.short	0x0008
        /*0044*/ 	.byte	0x00, 0xf5, 0x21, 0x00


	//----- nvinfo : EIATTR_KPARAM_INFO
	.align		4
.L_352:
        /*0048*/ 	.byte	0x04, 0x17
        /*004a*/ 	.short	(.L_354 - .L_353)
.L_353:
        /*004c*/ 	.word	0x00000000
        /*0050*/ 	.short	0x0000
        /*0052*/ 	.short	0x0000
        /*0054*/ 	.byte	0x00, 0xf5, 0x21, 0x00


	//----- nvinfo : EIATTR_SPARSE_MMA_MASK
	.align		4
.L_354:
        /*0058*/ 	.byte	0x03, 0x50
        /*005a*/ 	.short	0x0000


	//----- nvinfo : EIATTR_MAXREG_COUNT
	.align		4
        /*005c*/ 	.byte	0x03, 0x1b
        /*005e*/ 	.short	0x00ff


	//----- nvinfo : EIATTR_NUM_BARRIERS
	.align		4
        /*0060*/ 	.byte	0x02, 0x4c
        /*0062*/ 	.byte	0x01
	.zero		1


	//----- nvinfo : EIATTR_MERCURY_ISA_VERSION
	.align		4
        /*0064*/ 	.byte	0x03, 0x5f
        /*0066*/ 	.short	0x0101


	//----- nvinfo : EIATTR_VRC_CTA_INIT_COUNT
	.align		4
        /*0068*/ 	.byte	0x02, 0x4a
	.zero		1
	.zero		1


	//----- nvinfo : EIATTR_EXIT_INSTR_OFFSETS
	.align		4
        /*006c*/ 	.byte	0x04, 0x1c
        /*006e*/ 	.short	(.L_356 - .L_355)


	//   ....[0]....
.L_355:
        /*0070*/ 	.word	0x00000040


	//   ....[1]....
        /*0074*/ 	.word	0x00001ef0


	//   ....[2]....
        /*0078*/ 	.word	0x00001ff0


	//   ....[3]....
        /*007c*/ 	.word	0x00002070


	//----- nvinfo : EIATTR_CBANK_PARAM_SIZE
	.align		4
.L_356:
        /*0080*/ 	.byte	0x03, 0x19
        /*0082*/ 	.short	0x0024


	//----- nvinfo : EIATTR_PARAM_CBANK
	.align		4
        /*0084*/ 	.byte	0x04, 0x0a
        /*0086*/ 	.short	(.L_358 - .L_357)
	.align		4
.L_357:
        /*0088*/ 	.word	index@(.nv.constant0._Z36compute_stain_vectors_batched_kernelPKfS0_S0_Pfi)
        /*008c*/ 	.short	0x0380
        /*008e*/ 	.short	0x0024


	//----- nvinfo : EIATTR_SW_WAR
	.align		4
.L_358:
        /*0090*/ 	.byte	0x04, 0x36
        /*0092*/ 	.short	(.L_360 - .L_359)
.L_359:
        /*0094*/ 	.word	0x00000008
.L_360:


//--------------------- .nv.info._Z26compute_phi_batched_kernelPKfPfPKiii --------------------------
	.section	.nv.info._Z26compute_phi_batched_kernelPKfPfPKiii,"",@"SHT_CUDA_INFO"
	.sectionflags	@""
	.align	4


	//----- nvinfo : EIATTR_CUDA_API_VERSION
	.align		4
        /*0000*/ 	.byte	0x04, 0x37
        /*0002*/ 	.short	(.L_362 - .L_361)
.L_361:
        /*0004*/ 	.word	0x00000082


	//----- nvinfo : EIATTR_KPARAM_INFO
	.align		4
.L_362:
        /*0008*/ 	.byte	0x04, 0x17
        /*000a*/ 	.short	(.L_364 - .L_363)
.L_363:
        /*000c*/ 	.word	0x00000000
        /*0010*/ 	.short	0x0004
        /*0012*/ 	.short	0x001c
        /*0014*/ 	.byte	0x00, 0xf0, 0x11, 0x00


	//----- nvinfo : EIATTR_KPARAM_INFO
	.align		4
.L_364:
        /*0018*/ 	.byte	0x04, 0x17
        /*001a*/ 	.short	(.L_366 - .L_365)
.L_365:
        /*001c*/ 	.word	0x00000000
        /*0020*/ 	.short	0x0003
        /*0022*/ 	.short	0x0018
        /*0024*/ 	.byte	0x00, 0xf0, 0x11, 0x00


	//----- nvinfo : EIATTR_KPARAM_INFO
	.align		4
.L_366:
        /*0028*/ 	.byte	0x04, 0x17
        /*002a*/ 	.short	(.L_368 - .L_367)
.L_367:
        /*002c*/ 	.word	0x00000000
        /*0030*/ 	.short	0x0002
        /*0032*/ 	.short	0x0010
        /*0034*/ 	.byte	0x00, 0xf5, 0x21, 0x00


	//----- nvinfo : EIATTR_KPARAM_INFO
	.align		4
.L_368:
        /*0038*/ 	.byte	0x04, 0x17
        /*003a*/ 	.short	(.L_370 - .L_369)
.L_369:
        /*003c*/ 	.word	0x00000000
        /*0040*/ 	.short	0x0001
        /*0042*/ 	.short	0x0008
        /*0044*/ 	.byte	0x00, 0xf5, 0x21, 0x00


	//----- nvinfo : EIATTR_KPARAM_INFO
	.align		4
.L_370:
        /*0048*/ 	.byte	0x04, 0x17
        /*004a*/ 	.short	(.L_372 - .L_371)
.L_371:
        /*004c*/ 	.word	0x00000000
        /*0050*/ 	.short	0x0000
        /*0052*/ 	.short	0x0000
        /*0054*/ 	.byte	0x00, 0xf5, 0x21, 0x00


	//----- nvinfo : EIATTR_SPARSE_MMA_MASK
	.align		4
.L_372:
        /*0058*/ 	.byte	0x03, 0x50
        /*005a*/ 	.short	0x0000


	//----- nvinfo : EIATTR_MAXREG_COUNT
	.align		4
        /*005c*/ 	.byte	0x03, 0x1b
        /*005e*/ 	.short	0x00ff


	//----- nvinfo : EIATTR_MERCURY_ISA_VERSION
	.align		4
        /*0060*/ 	.byte	0x03, 0x5f
        /*0062*/ 	.short	0x0101


	//----- nvinfo : EIATTR_VRC_CTA_INIT_COUNT
	.align		4
        /*0064*/ 	.byte	0x02, 0x4a
	.zero		1
	.zero		1


	//----- nvinfo : EIATTR_EXIT_INSTR_OFFSETS
	.align		4
        /*0068*/ 	.byte	0x04, 0x1c
        /*006a*/ 	.short	(.L_374 - .L_373)


	//   ....[0]....
.L_373:
        /*006c*/ 	.word	0x00000040


	//   ....[1]....
        /*0070*/ 	.word	0x000000d0


	//   ....[2]....
        /*0074*/ 	.word	0x000004e0


	//----- nvinfo : EIATTR_CRS_STACK_SIZE
	.align		4
.L_374:
        /*0078*/ 	.byte	0x04, 0x1e
        /*007a*/ 	.short	(.L_376 - .L_375)
.L_375:
        /*007c*/ 	.word	0x00000000


	//----- nvinfo : EIATTR_CBANK_PARAM_SIZE
	.align		4
.L_376:
        /*0080*/ 	.byte	0x03, 0x19
        /*0082*/ 	.short	0x0020


	//----- nvinfo : EIATTR_PARAM_CBANK
	.align		4
        /*0084*/ 	.byte	0x04, 0x0a
        /*0086*/ 	.short	(.L_378 - .L_377)
	.align		4
.L_377:
        /*0088*/ 	.word	index@(.nv.constant0._Z26compute_phi_batched_kernelPKfPfPKiii)
        /*008c*/ 	.short	0x0380
        /*008e*/ 	.short	0x0020


	//----- nvinfo : EIATTR_SW_WAR
	.align		4
.L_378:
        /*0090*/ 	.byte	0x04, 0x36
        /*0092*/ 	.short	(.L_380 - .L_379)
.L_379:
        /*0094*/ 	.word	0x00000008
.L_380:


//--------------------- .nv.info._Z27compute_That_batched_kernelPKfS0_PfPKiii --------------------------
	.section	.nv.info._Z27compute_That_batched_kernelPKfS0_PfPKiii,"",@"SHT_CUDA_INFO"
	.sectionflags	@""
	.align	4


	//----- nvinfo : EIATTR_CUDA_API_VERSION
	.align		4
        /*0000*/ 	.byte	0x04, 0x37
        /*0002*/ 	.short	(.L_382 - .L_381)
.L_381:
        /*0004*/ 	.word	0x00000082


	//----- nvinfo : EIATTR_KPARAM_INFO
	.align		4
.L_382:
        /*0008*/ 	.byte	0x04, 0x17
        /*000a*/ 	.short	(.L_384 - .L_383)
.L_383:
        /*000c*/ 	.word	0x00000000
        /*0010*/ 	.short	0x0005
        /*0012*/ 	.short	0x0024
        /*0014*/ 	.byte	0x00, 0xf0, 0x11, 0x00


	//----- nvinfo : EIATTR_KPARAM_INFO
	.align		4
.L_384:
        /*0018*/ 	.byte	0x04, 0x17
        /*001a*/ 	.short	(.L_386 - .L_385)
.L_385:
        /*001c*/ 	.word	0x00000000
        /*0020*/ 	.short	0x0004
        /*0022*/ 	.short	0x0020
        /*0024*/ 	.byte	0x00, 0xf0, 0x11, 0x00


	//----- nvinfo : EIATTR_KPARAM_INFO
	.align		4
.L_386:
        /*0028*/ 	.byte	0x04, 0x17
        /*002a*/ 	.short	(.L_388 - .L_387)
.L_387:
        /*002c*/ 	.word	0x00000000
        /*0030*/ 	.short	0x0003
        /*0032*/ 	.short	0x0018
        /*0034*/ 	.byte	0x00, 0xf5, 0x21, 0x00


	//----- nvinfo : EIATTR_KPARAM_INFO
	.align		4
.L_388:
        /*0038*/ 	.byte	0x04, 0x17
        /*003a*/ 	.short	(.L_390 - .L_389)
.L_389:
        /*003c*/ 	.word	0x00000000
        /*0040*/ 	.short	0x0002
        /*0042*/ 	.short	0x0010
        /*0044*/ 	.byte	0x00, 0xf5, 0x21, 0x00


	//----- nvinfo : EIATTR_KPARAM_INFO
	.align		4
.L_390:
        /*0048*/ 	.byte	0x04, 0x17
        /*004a*/ 	.short	(.L_392 - .L_391)
.L_391:
        /*004c*/ 	.word	0x00000000
        /*0050*/ 	.short	0x0001
        /*0052*/ 	.short	0x0008
        /*0054*/ 	.byte	0x00, 0xf5, 0x21, 0x00


	//----- nvinfo : EIATTR_KPARAM_INFO
	.align		4
.L_392:
        /*0058*/ 	.byte	0x04, 0x17
        /*005a*/ 	.short	(.L_394 - .L_393)
.L_393:
        /*005c*/ 	.word	0x00000000
        /*0060*/ 	.short	0x0000
        /*0062*/ 	.short	0x0000
        /*0064*/ 	.byte	0x00, 0xf5, 0x21, 0x00


	//----- nvinfo : EIATTR_SPARSE_MMA_MASK
	.align		4
.L_394:
        /*0068*/ 	.byte	0x03, 0x50
        /*006a*/ 	.short	0x0000


	//----- nvinfo : EIATTR_MAXREG_COUNT
	.align		4
        /*006c*/ 	.byte	0x03, 0x1b
        /*006e*/ 	.short	0x00ff


	//----- nvinfo : EIATTR_MERCURY_ISA_VERSION
	.align		4
        /*0070*/ 	.byte	0x03, 0x5f
        /*0072*/ 	.short	0x0101


	//----- nvinfo : EIATTR_VRC_CTA_INIT_COUNT
	.align		4
        /*0074*/ 	.byte	0x02, 0x4a
	.zero		1
	.zero		1


	//----- nvinfo : EIATTR_EXIT_INSTR_OFFSETS
	.align		4
        /*0078*/ 	.byte	0x04, 0x1c
        /*007a*/ 	.short	(.L_396 - .L_395)


	//   ....[0]....
.L_395:
        /*007c*/ 	.word	0x00000040


	//   ....[1]....
        /*0080*/ 	.word	0x000000c0


	//   ....[2]....
        /*0084*/ 	.word	0x00000360


	//----- nvinfo : EIATTR_CRS_STACK_SIZE
	.align		4
.L_396:
        /*0088*/ 	.byte	0x04, 0x1e
        /*008a*/ 	.short	(.L_398 - .L_397)
.L_397:
        /*008c*/ 	.word	0x00000000


	//----- nvinfo : EIATTR_CBANK_PARAM_SIZE
	.align		4
.L_398:
        /*0090*/ 	.byte	0x03, 0x19
        /*0092*/ 	.short	0x0028


	//----- nvinfo : EIATTR_PARAM_CBANK
	.align		4
        /*0094*/ 	.byte	0x04, 0x0a
        /*0096*/ 	.short	(.L_400 - .L_399)
	.align		4
.L_399:
        /*0098*/ 	.word	index@(.nv.constant0._Z27compute_That_batched_kernelPKfS0_PfPKiii)
        /*009c*/ 	.short	0x0380
        /*009e*/ 	.short	0x0028


	//----- nvinfo : EIATTR_SW_WAR
	.align		4
.L_400:
        /*00a0*/ 	.byte	0x04, 0x36
        /*00a2*/ 	.short	(.L_402 - .L_401)
.L_401:
        /*00a4*/ 	.word	0x00000008
.L_402:


//--------------------- .nv.info._Z33extract_eigvecs_2d_batched_kernelPKfPfi --------------------------
	.section	.nv.info._Z33extract_eigvecs_2d_batched_kernelPKfPfi,"",@"SHT_CUDA_INFO"
	.sectionflags	@""
	.align	4


	//----- nvinfo : EIATTR_CUDA_API_VERSION
	.align		4
        /*0000*/ 	.byte	0x04, 0x37
        /*0002*/ 	.short	(.L_404 - .L_403)
.L_403:
        /*0004*/ 	.word	0x00000082


	//----- nvinfo : EIATTR_KPARAM_INFO
	.align		4
.L_404:
        /*0008*/ 	.byte	0x04, 0x17
        /*000a*/ 	.short	(.L_406 - .L_405)
.L_405:
        /*000c*/ 	.word	0x00000000
        /*0010*/ 	.short	0x0002
        /*0012*/ 	.short	0x0010
        /*0014*/ 	.byte	0x00, 0xf0, 0x11, 0x00


	//----- nvinfo : EIATTR_KPARAM_INFO
	.align		4
.L_406:
        /*0018*/ 	.byte	0x04, 0x17
        /*001a*/ 	.short	(.L_408 - .L_407)
.L_407:
        /*001c*/ 	.word	0x00000000
        /*0020*/ 	.short	0x0001
        /*0022*/ 	.short	0x0008
        /*0024*/ 	.byte	0x00, 0xf5, 0x21, 0x00


	//----- nvinfo : EIATTR_KPARAM_INFO
	.align		4
.L_408:
        /*0028*/ 	.byte	0x04, 0x17
        /*002a*/ 	.short	(.L_410 - .L_409)
.L_409:
        /*002c*/ 	.word	0x00000000
        /*0030*/ 	.short	0x0000
        /*0032*/ 	.short	0x0000
        /*0034*/ 	.byte	0x00, 0xf5, 0x21, 0x00


	//----- nvinfo : EIATTR_SPARSE_MMA_MASK
	.align		4
.L_410:
        /*0038*/ 	.byte	0x03, 0x50
        /*003a*/ 	.short	0x0000


	//----- nvinfo : EIATTR_MAXREG_COUNT
	.align		4
        /*003c*/ 	.byte	0x03, 0x1b
        /*003e*/ 	.short	0x00ff


	//----- nvinfo : EIATTR_MERCURY_ISA_VERSION
	.align		4
        /*0040*/ 	.byte	0x03, 0x5f
        /*0042*/ 	.short	0x0101


	//----- nvinfo : EIATTR_VRC_CTA_INIT_COUNT
	.align		4
        /*0044*/ 	.byte	0x02, 0x4a
	.zero		1
	.zero		1


	//----- nvinfo : EIATTR_EXIT_INSTR_OFFSETS
	.align		4
        /*0048*/ 	.byte	0x04, 0x1c
        /*004a*/ 	.short	(.L_412 - .L_411)


	//   ....[0]....
.L_411:
        /*004c*/ 	.word	0x00000060


	//   ....[1]....
        /*0050*/ 	.word	0x00000170


	//----- nvinfo : EIATTR_CBANK_PARAM_SIZE
	.align		4
.L_412:
        /*0054*/ 	.byte	0x03, 0x19
        /*0056*/ 	.short	0x0014


	//----- nvinfo : EIATTR_PARAM_CBANK
	.align		4
        /*0058*/ 	.byte	0x04, 0x0a
        /*005a*/ 	.short	(.L_414 - .L_413)
	.align		4
.L_413:
        /*005c*/ 	.word	index@(.nv.constant0._Z33extract_eigvecs_2d_batched_kernelPKfPfi)
        /*0060*/ 	.short	0x0380
        /*0062*/ 	.short	0x0014


	//----- nvinfo : EIATTR_SW_WAR
	.align		4
.L_414:
        /*0064*/ 	.byte	0x04, 0x36
        /*0066*/ 	.short	(.L_416 - .L_415)
.L_415:
        /*0068*/ 	.word	0x00000008
.L_416:


//--------------------- .nv.info._Z33compute_covariance_batched_kernelPKfPfPKiii --------------------------
	.section	.nv.info._Z33compute_covariance_batched_kernelPKfPfPKiii,"",@"SHT_CUDA_INFO"
	.sectionflags	@""
	.align	4


	//----- nvinfo : EIATTR_CUDA_API_VERSION
	.align		4
        /*0000*/ 	.byte	0x04, 0x37
        /*0002*/ 	.short	(.L_418 - .L_417)
.L_417:
        /*0004*/ 	.word	0x00000082


	//----- nvinfo : EIATTR_KPARAM_INFO
	.align		4
.L_418:
        /*0008*/ 	.byte	0x04, 0x17
        /*000a*/ 	.short	(.L_420 - .L_419)
.L_419:
        /*000c*/ 	.word	0x00000000
        /*0010*/ 	.short	0x0004
        /*0012*/ 	.short	0x001c
        /*0014*/ 	.byte	0x00, 0xf0, 0x11, 0x00


	//----- nvinfo : EIATTR_KPARAM_INFO
	.align		4
.L_420:
        /*0018*/ 	.byte	0x04, 0x17
        /*001a*/ 	.short	(.L_422 - .L_421)
.L_421:
        /*001c*/ 	.word	0x00000000
        /*0020*/ 	.short	0x0003
        /*0022*/ 	.short	0x0018
        /*0024*/ 	.byte	0x00, 0xf0, 0x11, 0x00


	//----- nvinfo : EIATTR_KPARAM_INFO
	.align		4
.L_422:
        /*0028*/ 	.byte	0x04, 0x17
        /*002a*/ 	.short	(.L_424 - .L_423)
.L_423:
        /*002c*/ 	.word	0x00000000
        /*0030*/ 	.short	0x0002
        /*0032*/ 	.short	0x0010
        /*0034*/ 	.byte	0x00, 0xf5, 0x21, 0x00


	//----- nvinfo : EIATTR_KPARAM_INFO
	.align		4
.L_424:
        /*0038*/ 	.byte	0x04, 0x17
        /*003a*/ 	.short	(.L_426 - .L_425)
.L_425:
        /*003c*/ 	.word	0x00000000
        /*0040*/ 	.short	0x0001
        /*0042*/ 	.short	0x0008
        /*0044*/ 	.byte	0x00, 0xf5, 0x21, 0x00


	//----- nvinfo : EIATTR_KPARAM_INFO
	.align		4
.L_426:
        /*0048*/ 	.byte	0x04, 0x17
        /*004a*/ 	.short	(.L_428 - .L_427)
.L_427:
        /*004c*/ 	.word	0x00000000
        /*0050*/ 	.short	0x0000
        /*0052*/ 	.short	0x0000
        /*0054*/ 	.byte	0x00, 0xf5, 0x21, 0x00


	//----- nvinfo : EIATTR_SPARSE_MMA_MASK
	.align		4
.L_428:
        /*0058*/ 	.byte	0x03, 0x50
        /*005a*/ 	.short	0x0000


	//----- nvinfo : EIATTR_MAXREG_COUNT
	.align		4
        /*005c*/ 	.byte	0x03, 0x1b
        /*005e*/ 	.short	0x00ff


	//----- nvinfo : EIATTR_NUM_BARRIERS
	.align		4
        /*0060*/ 	.byte	0x02, 0x4c
        /*0062*/ 	.byte	0x01
	.zero		1


	//----- nvinfo : EIATTR_MERCURY_ISA_VERSION
	.align		4
        /*0064*/ 	.byte	0x03, 0x5f
        /*0066*/ 	.short	0x0101


	//----- nvinfo : EIATTR_UNUSED_LOAD_BYTE_OFFSET
	.align		4
        /*0068*/ 	.byte	0x04, 0x44
        /*006a*/ 	.short	(.L_430 - .L_429)


	//   ....[0]....
.L_429:
        /*006c*/ 	.word	0x00000620
        /*0070*/ 	.word	0x00000fff


	//----- nvinfo : EIATTR_VRC_CTA_INIT_COUNT
	.align		4
.L_430:
        /*0074*/ 	.byte	0x02, 0x4a
	.zero		1
	.zero		1


	//----- nvinfo : EIATTR_EXIT_INSTR_OFFSETS
	.align		4
        /*0078*/ 	.byte	0x04, 0x1c
        /*007a*/ 	.short	(.L_432 - .L_431)


	//   ....[0]....
.L_431:
        /*007c*/ 	.word	0x00000040


	//   ....[1]....
        /*0080*/ 	.word	0x00000ad0


	//   ....[2]....
        /*0084*/ 	.word	0x00000c10


	//----- nvinfo : EIATTR_CRS_STACK_SIZE
	.align		4
.L_432:
        /*0088*/ 	.byte	0x04, 0x1e
        /*008a*/ 	.short	(.L_434 - .L_433)
.L_433:
        /*008c*/ 	.word	0x00000000


	//----- nvinfo : EIATTR_CBANK_PARAM_SIZE
	.align		4
.L_434:
        /*0090*/ 	.byte	0x03, 0x19
        /*0092*/ 	.short	0x0020


	//----- nvinfo : EIATTR_PARAM_CBANK
	.align		4
        /*0094*/ 	.byte	0x04, 0x0a
        /*0096*/ 	.short	(.L_436 - .L_435)
	.align		4
.L_435:
        /*0098*/ 	.word	index@(.nv.constant0._Z33compute_covariance_batched_kernelPKfPfPKiii)
        /*009c*/ 	.short	0x0380
        /*009e*/ 	.short	0x0020


	//----- nvinfo : EIATTR_SW_WAR
	.align		4
.L_436:
        /*00a0*/ 	.byte	0x04, 0x36
        /*00a2*/ 	.short	(.L_438 - .L_437)
.L_437:
        /*00a4*/ 	.word	0x00000008
.L_438:


//--------------------- .nv.info._Z29reshape_output_kernel_batchedPKfPfiii --------------------------
	.section	.nv.info._Z29reshape_output_kernel_batchedPKfPfiii,"",@"SHT_CUDA_INFO"
	.sectionflags	@""
	.align	4


	//----- nvinfo : EIATTR_CUDA_API_VERSION
	.align		4
        /*0000*/ 	.byte	0x04, 0x37
        /*0002*/ 	.short	(.L_440 - .L_439)
.L_439:
        /*0004*/ 	.word	0x00000082


	//----- nvinfo : EIATTR_KPARAM_INFO
	.align		4
.L_440:
        /*0008*/ 	.byte	0x04, 0x17
        /*000a*/ 	.short	(.L_442 - .L_441)
.L_441:
        /*000c*/ 	.word	0x00000000
        /*0010*/ 	.short	0x0004
        /*0012*/ 	.short	0x0018
        /*0014*/ 	.byte	0x00, 0xf0, 0x11, 0x00


	//----- nvinfo : EIATTR_KPARAM_INFO
	.align		4
.L_442:
        /*0018*/ 	.byte	0x04, 0x17
        /*001a*/ 	.short	(.L_444 - .L_443)
.L_443:
        /*001c*/ 	.word	0x00000000
        /*0020*/ 	.short	0x0003
        /*0022*/ 	.short	0x0014
        /*0024*/ 	.byte	0x00, 0xf0, 0x11, 0x00


	//----- nvinfo : EIATTR_KPARAM_INFO
	.align		4
.L_444:
        /*0028*/ 	.byte	0x04, 0x17
        /*002a*/ 	.short	(.L_446 - .L_445)
.L_445:
        /*002c*/ 	.word	0x00000000
        /*0030*/ 	.short	0x0002
        /*0032*/ 	.short	0x0010
        /*0034*/ 	.byte	0x00, 0xf0, 0x11, 0x00


	//----- nvinfo : EIATTR_KPARAM_INFO
	.align		4
.L_446:
        /*0038*/ 	.byte	0x04, 0x17
        /*003a*/ 	.short	(.L_448 - .L_447)
.L_447:
        /*003c*/ 	.word	0x00000000
        /*0040*/ 	.short	0x0001
        /*0042*/ 	.short	0x0008
        /*0044*/ 	.byte	0x00, 0xf5, 0x21, 0x00


	//----- nvinfo : EIATTR_KPARAM_INFO
	.align		4
.L_448:
        /*0048*/ 	.byte	0x04, 0x17
        /*004a*/ 	.short	(.L_450 - .L_449)
.L_449:
        /*004c*/ 	.word	0x00000000
        /*0050*/ 	.short	0x0000
        /*0052*/ 	.short	0x0000
        /*0054*/ 	.byte	0x00, 0xf5, 0x21, 0x00


	//----- nvinfo : EIATTR_SPARSE_MMA_MASK
	.align		4
.L_450:
        /*0058*/ 	.byte	0x03, 0x50
        /*005a*/ 	.short	0x0000


	//----- nvinfo : EIATTR_MAXREG_COUNT
	.align		4
        /*005c*/ 	.byte	0x03, 0x1b
        /*005e*/ 	.short	0x00ff


	//----- nvinfo : EIATTR_MERCURY_ISA_VERSION
	.align		4
        /*0060*/ 	.byte	0x03, 0x5f
        /*0062*/ 	.short	0x0101


	//----- nvinfo : EIATTR_VRC_CTA_INIT_COUNT
	.align		4
        /*0064*/ 	.byte	0x02, 0x4a
	.zero		1
	.zero		1


	//----- nvinfo : EIATTR_EXIT_INSTR_OFFSETS
	.align		4
        /*0068*/ 	.byte	0x04, 0x1c
        /*006a*/ 	.short	(.L_452 - .L_451)


	//   ....[0]....
.L_451:
        /*006c*/ 	.word	0x000000a0


	//   ....[1]....
        /*0070*/ 	.word	0x00000350


	//----- nvinfo : EIATTR_CBANK_PARAM_SIZE
	.align		4
.L_452:
        /*0074*/ 	.byte	0x03, 0x19
        /*0076*/ 	.short	0x001c


	//----- nvinfo : EIATTR_PARAM_CBANK
	.align		4
        /*0078*/ 	.byte	0x04, 0x0a
        /*007a*/ 	.short	(.L_454 - .L_453)
	.align		4
.L_453:
        /*007c*/ 	.word	index@(.nv.constant0._Z29reshape_output_kernel_batchedPKfPfiii)
        /*0080*/ 	.short	0x0380
        /*0082*/ 	.short	0x001c


	//----- nvinfo : EIATTR_SW_WAR
	.align		4
.L_454:
        /*0084*/ 	.byte	0x04, 0x36
        /*0086*/ 	.short	(.L_456 - .L_455)
.L_455:
        /*0088*/ 	.word	0x00000008
.L_456:


//--------------------- .nv.info._Z32reshape_and_scale_kernel_batchedPKfPfiii --------------------------
	.section	.nv.info._Z32reshape_and_scale_kernel_batchedPKfPfiii,"",@"SHT_CUDA_INFO"
	.sectionflags	@""
	.align	4


	//----- nvinfo : EIATTR_CUDA_API_VERSION
	.align		4
        /*0000*/ 	.byte	0x04, 0x37
        /*0002*/ 	.short	(.L_458 - .L_457)
.L_457:
        /*0004*/ 	.word	0x00000082


	//----- nvinfo : EIATTR_KPARAM_INFO
	.align		4
.L_458:
        /*0008*/ 	.byte	0x04, 0x17
        /*000a*/ 	.short	(.L_460 - .L_459)
.L_459:
        /*000c*/ 	.word	0x00000000
        /*0010*/ 	.short	0x0004
        /*0012*/ 	.short	0x0018
        /*0014*/ 	.byte	0x00, 0xf0, 0x11, 0x00


	//----- nvinfo : EIATTR_KPARAM_INFO
	.align		4
.L_460:
        /*0018*/ 	.byte	0x04, 0x17
        /*001a*/ 	.short	(.L_462 - .L_461)
.L_461:
        /*001c*/ 	.word	0x00000000
        /*0020*/ 	.short	0x0003
        /*0022*/ 	.short	0x0014
        /*0024*/ 	.byte	0x00, 0xf0, 0x11, 0x00


	//----- nvinfo : EIATTR_KPARAM_INFO
	.align		4
.L_462:
        /*0028*/ 	.byte	0x04, 0x17
        /*002a*/ 	.short	(.L_464 - .L_463)
.L_463:
        /*002c*/ 	.word	0x00000000
        /*0030*/ 	.short	0x0002
        /*0032*/ 	.short	0x0010
        /*0034*/ 	.byte	0x00, 0xf0, 0x11, 0x00


	//----- nvinfo : EIATTR_KPARAM_INFO
	.align		4
.L_464:
        /*0038*/ 	.byte	0x04, 0x17
        /*003a*/ 	.short	(.L_466 - .L_465)
.L_465:
        /*003c*/ 	.word	0x00000000
        /*0040*/ 	.short	0x0001
        /*0042*/ 	.short	0x0008
        /*0044*/ 	.byte	0x00, 0xf5, 0x21, 0x00


	//----- nvinfo : EIATTR_KPARAM_INFO
	.align		4
.L_466:
        /*0048*/ 	.byte	0x04, 0x17
        /*004a*/ 	.short	(.L_468 - .L_467)
.L_467:
        /*004c*/ 	.word	0x00000000
        /*0050*/ 	.short	0x0000
        /*0052*/ 	.short	0x0000
        /*0054*/ 	.byte	0x00, 0xf5, 0x21, 0x00


	//----- nvinfo : EIATTR_SPARSE_MMA_MASK
	.align		4
.L_468:
        /*0058*/ 	.byte	0x03, 0x50
        /*005a*/ 	.short	0x0000


	//----- nvinfo : EIATTR_MAXREG_COUNT
	.align		4
        /*005c*/ 	.byte	0x03, 0x1b
        /*005e*/ 	.short	0x00ff


	//----- nvinfo : EIATTR_MERCURY_ISA_VERSION
	.align		4
        /*0060*/ 	.byte	0x03, 0x5f
        /*0062*/ 	.short	0x0101


	//----- nvinfo : EIATTR_VRC_CTA_INIT_COUNT
	.align		4
        /*0064*/ 	.byte	0x02, 0x4a
	.zero		1
	.zero		1


	//----- nvinfo : EIATTR_EXIT_INSTR_OFFSETS
	.align		4
        /*0068*/ 	.byte	0x04, 0x1c
        /*006a*/ 	.short	(.L_470 - .L_469)


	//   ....[0]....
.L_469:
        /*006c*/ 	.word	0x000000a0


	//   ....[1]....
        /*0070*/ 	.word	0x00000390


	//----- nvinfo : EIATTR_CBANK_PARAM_SIZE
	.align		4
.L_470:
        /*0074*/ 	.byte	0x03, 0x19
        /*0076*/ 	.short	0x001c


	//----- nvinfo : EIATTR_PARAM_CBANK
	.align		4
        /*0078*/ 	.byte	0x04, 0x0a
        /*007a*/ 	.short	(.L_472 - .L_471)
	.align		4
.L_471:
        /*007c*/ 	.word	index@(.nv.constant0._Z32reshape_and_scale_kernel_batchedPKfPfiii)
        /*0080*/ 	.short	0x0380
        /*0082*/ 	.short	0x001c


	//----- nvinfo : EIATTR_SW_WAR
	.align		4
.L_472:
        /*0084*/ 	.byte	0x04, 0x36
        /*0086*/ 	.short	(.L_474 - .L_473)
.L_473:
        /*0088*/ 	.word	0x00000008
.L_474:


//--------------------- .nv.info._Z12clamp_kernelPfffi --------------------------
	.section	.nv.info._Z12clamp_kernelPfffi,"",@"SHT_CUDA_INFO"
	.sectionflags	@""
	.align	4


	//----- nvinfo : EIATTR_CUDA_API_VERSION
	.align		4
        /*0000*/ 	.byte	0x04, 0x37
        /*0002*/ 	.short	(.L_476 - .L_475)
.L_475:
        /*0004*/ 	.word	0x00000082


	//----- nvinfo : EIATTR_KPARAM_INFO
	.align		4
.L_476:
        /*0008*/ 	.byte	0x04, 0x17
        /*000a*/ 	.short	(.L_478 - .L_477)
.L_477:
        /*000c*/ 	.word	0x00000000
        /*0010*/ 	.short	0x0003
        /*0012*/ 	.short	0x0010
        /*0014*/ 	.byte	0x00, 0xf0, 0x11, 0x00


	//----- nvinfo : EIATTR_KPARAM_INFO
	.align		4
.L_478:
        /*0018*/ 	.byte	0x04, 0x17
        /*001a*/ 	.short	(.L_480 - .L_479)
.L_479:
        /*001c*/ 	.word	0x00000000
        /*0020*/ 	.short	0x0002
        /*0022*/ 	.short	0x000c
        /*0024*/ 	.byte	0x00, 0xf0, 0x11, 0x00


	//----- nvinfo : EIATTR_KPARAM_INFO
	.align		4
.L_480:
        /*0028*/ 	.byte	0x04, 0x17
        /*002a*/ 	.short	(.L_482 - .L_481)
.L_481:
        /*002c*/ 	.word	0x00000000
        /*0030*/ 	.short	0x0001
        /*0032*/ 	.short	0x0008
        /*0034*/ 	.byte	0x00, 0xf0, 0x11, 0x00


	//----- nvinfo : EIATTR_KPARAM_INFO
	.align		4
.L_482:
        /*0038*/ 	.byte	0x04, 0x17
        /*003a*/ 	.short	(.L_484 - .L_483)
.L_483:
        /*003c*/ 	.word	0x00000000
        /*0040*/ 	.short	0x0000
        /*0042*/ 	.short	0x0000
        /*0044*/ 	.byte	0x00, 0xf5, 0x21, 0x00


	//----- nvinfo : EIATTR_SPARSE_MMA_MASK
	.align		4
.L_484:
        /*0048*/ 	.byte	0x03, 0x50
        /*004a*/ 	.short	0x0000


	//----- nvinfo : EIATTR_MAXREG_COUNT
	.align		4
        /*004c*/ 	.byte	0x03, 0x1b
        /*004e*/ 	.short	0x00ff


	//----- nvinfo : EIATTR_MERCURY_ISA_VERSION
	.align		4
        /*0050*/ 	.byte	0x03, 0x5f
        /*0052*/ 	.short	0x0101


	//----- nvinfo : EIATTR_VRC_CTA_INIT_COUNT
	.align		4
        /*0054*/ 	.byte	0x02, 0x4a
	.zero		1
	.zero		1


	//----- nvinfo : EIATTR_EXIT_INSTR_OFFSETS
	.align		4
        /*0058*/ 	.byte	0x04, 0x1c
        /*005a*/ 	.short	(.L_486 - .L_485)


	//   ....[0]....
.L_485:
        /*005c*/ 	.word	0x00000070


	//   ....[1]....
        /*0060*/ 	.word	0x00000100


	//----- nvinfo : EIATTR_CBANK_PARAM_SIZE
	.align		4
.L_486:
        /*0064*/ 	.byte	0x03, 0x19
        /*0066*/ 	.short	0x0014


	//----- nvinfo : EIATTR_PARAM_CBANK
	.align		4
        /*0068*/ 	.byte	0x04, 0x0a
        /*006a*/ 	.short	(.L_488 - .L_487)
	.align		4
.L_487:
        /*006c*/ 	.word	index@(.nv.constant0._Z12clamp_kernelPfffi)
        /*0070*/ 	.short	0x0380
        /*0072*/ 	.short	0x0014


	//----- nvinfo : EIATTR_SW_WAR
	.align		4
.L_488:
        /*0074*/ 	.byte	0x04, 0x36
        /*0076*/ 	.short	(.L_490 - .L_489)
.L_489:
        /*0078*/ 	.word	0x00000008
.L_490:


//--------------------- .nv.info._Z31compact_filtered_batched_kernelPKfS0_PfPKifiii --------------------------
	.section	.nv.info._Z31compact_filtered_batched_kernelPKfS0_PfPKifiii,"",@"SHT_CUDA_INFO"
	.sectionflags	@""
	.align	4


	//----- nvinfo : EIATTR_CUDA_API_VERSION
	.align		4
        /*0000*/ 	.byte	0x04, 0x37
        /*0002*/ 	.short	(.L_492 - .L_491)
.L_491:
        /*0004*/ 	.word	0x00000082


	//----- nvinfo : EIATTR_KPARAM_INFO
	.align		4
.L_492:
        /*0008*/ 	.byte	0x04, 0x17
        /*000a*/ 	.short	(.L_494 - .L_493)
.L_493:
        /*000c*/ 	.word	0x00000000
        /*0010*/ 	.short	0x0007
        /*0012*/ 	.short	0x002c
        /*0014*/ 	.byte	0x00, 0xf0, 0x11, 0x00


	//----- nvinfo : EIATTR_KPARAM_INFO
	.align		4
.L_494:
        /*0018*/ 	.byte	0x04, 0x17
        /*001a*/ 	.short	(.L_496 - .L_495)
.L_495:
        /*001c*/ 	.word	0x00000000
        /*0020*/ 	.short	0x0006
        /*0022*/ 	.short	0x0028
        /*0024*/ 	.byte	0x00, 0xf0, 0x11, 0x00


	//----- nvinfo : EIATTR_KPARAM_INFO
	.align		4
.L_496:
        /*0028*/ 	.byte	0x04, 0x17
        /*002a*/ 	.short	(.L_498 - .L_497)
.L_497:
        /*002c*/ 	.word	0x00000000
        /*0030*/ 	.short	0x0005
        /*0032*/ 	.short	0x0024
        /*0034*/ 	.byte	0x00, 0xf0, 0x11, 0x00


	//----- nvinfo : EIATTR_KPARAM_INFO
	.align		4
.L_498:
        /*0038*/ 	.byte	0x04, 0x17
        /*003a*/ 	.short	(.L_500 - .L_499)
.L_499:
        /*003c*/ 	.word	0x00000000
        /*0040*/ 	.short	0x0004
        /*0042*/ 	.short	0x0020
        /*0044*/ 	.byte	0x00, 0xf0, 0x11, 0x00


	//----- nvinfo : EIATTR_KPARAM_INFO
	.align		4
.L_500:
        /*0048*/ 	.byte	0x04, 0x17
        /*004a*/ 	.short	(.L_502 - .L_501)
.L_501:
        /*004c*/ 	.word	0x00000000
        /*0050*/ 	.short	0x0003
        /*0052*/ 	.short	0x0018
        /*0054*/ 	.byte	0x00, 0xf5, 0x21, 0x00


	//----- nvinfo : EIATTR_KPARAM_INFO
	.align		4
.L_502:
        /*0058*/ 	.byte	0x04, 0x17
        /*005a*/ 	.short	(.L_504 - .L_503)
.L_503:
        /*005c*/ 	.word	0x00000000
        /*0060*/ 	.short	0x0002
        /*0062*/ 	.short	0x0010
        /*0064*/ 	.byte	0x00, 0xf5, 0x21, 0x00


	//----- nvinfo : EIATTR_KPARAM_INFO
	.align		4
.L_504:
        /*0068*/ 	.byte	0x04, 0x17
        /*006a*/ 	.short	(.L_506 - .L_505)
.L_505:
        /*006c*/ 	.word	0x00000000
        /*0070*/ 	.short	0x0001
        /*0072*/ 	.short	0x0008
        /*0074*/ 	.byte	0x00, 0xf5, 0x21, 0x00


	//----- nvinfo : EIATTR_KPARAM_INFO
	.align		4
.L_506:
        /*0078*/ 	.byte	0x04, 0x17
        /*007a*/ 	.short	(.L_508 - .L_507)
.L_507:
        /*007c*/ 	.word	0x00000000
        /*0080*/ 	.short	0x0000
        /*0082*/ 	.short	0x0000
        /*0084*/ 	.byte	0x00, 0xf5, 0x21, 0x00


	//----- nvinfo : EIATTR_SPARSE_MMA_MASK
	.align		4
.L_508:
        /*0088*/ 	.byte	0x03, 0x50
        /*008a*/ 	.short	0x0000


	//----- nvinfo : EIATTR_MAXREG_COUNT
	.align		4
        /*008c*/ 	.byte	0x03, 0x1b
        /*008e*/ 	.short	0x00ff


	//----- nvinfo : EIATTR_NUM_BARRIERS
	.align		4
        /*0090*/ 	.byte	0x02, 0x4c
        /*0092*/ 	.byte	0x01
	.zero		1


	//----- nvinfo : EIATTR_MERCURY_ISA_VERSION
	.align		4
        /*0094*/ 	.byte	0x03, 0x5f
        /*0096*/ 	.short	0x0101


	//----- nvinfo : EIATTR_INT_WARP_WIDE_INSTR_OFFSETS
	.align		4
        /*0098*/ 	.byte	0x04, 0x31
        /*009a*/ 	.short	(.L_510 - .L_509)


	//   ....[0]....
.L_509:
        /*009c*/ 	.word	0x000002f0


	//   ....[1]....
        /*00a0*/ 	.word	0x00000390


	//----- nvinfo : EIATTR_VRC_CTA_INIT_COUNT
	.align		4
.L_510:
        /*00a4*/ 	.byte	0x02, 0x4a
	.zero		1
	.zero		1


	//----- nvinfo : EIATTR_EXIT_INSTR_OFFSETS
	.align		4
        /*00a8*/ 	.byte	0x04, 0x1c
        /*00aa*/ 	.short	(.L_512 - .L_511)


	//   ....[0]....
.L_511:
        /*00ac*/ 	.word	0x00000040


	//   ....[1]....
        /*00b0*/ 	.word	0x00000580


	//   ....[2]....
        /*00b4*/ 	.word	0x00000630


	//----- nvinfo : EIATTR_CRS_STACK_SIZE
	.align		4
.L_512:
        /*00b8*/ 	.byte	0x04, 0x1e
        /*00ba*/ 	.short	(.L_514 - .L_513)
.L_513:
        /*00bc*/ 	.word	0x00000000


	//----- nvinfo : EIATTR_CBANK_PARAM_SIZE
	.align		4
.L_514:
        /*00c0*/ 	.byte	0x03, 0x19
        /*00c2*/ 	.short	0x0030


	//----- nvinfo : EIATTR_PARAM_CBANK
	.align		4
        /*00c4*/ 	.byte	0x04, 0x0a
        /*00c6*/ 	.short	(.L_516 - .L_515)
	.align		4
.L_515:
        /*00c8*/ 	.word	index@(.nv.constant0._Z31compact_filtered_batched_kernelPKfS0_PfPKifiii)
        /*00cc*/ 	.short	0x0380
        /*00ce*/ 	.short	0x0030


	//----- nvinfo : EIATTR_SW_WAR
	.align		4
.L_516:
        /*00d0*/ 	.byte	0x04, 0x36
        /*00d2*/ 	.short	(.L_518 - .L_517)
.L_517:
        /*00d4*/ 	.word	0x00000008
.L_518:


//--------------------- .nv.info._Z34compute_min_od_mask_kernel_batchedPKfPfii --------------------------
	.section	.nv.info._Z34compute_min_od_mask_kernel_batchedPKfPfii,"",@"SHT_CUDA_INFO"
	.sectionflags	@""
	.align	4


	//----- nvinfo : EIATTR_CUDA_API_VERSION
	.align		4
        /*0000*/ 	.byte	0x04, 0x37
        /*0002*/ 	.short	(.L_520 - .L_519)
.L_519:
        /*0004*/ 	.word	0x00000082


	//----- nvinfo : EIATTR_KPARAM_INFO
	.align		4
.L_520:
        /*0008*/ 	.byte	0x04, 0x17
        /*000a*/ 	.short	(.L_522 - .L_521)
.L_521:
        /*000c*/ 	.word	0x00000000
        /*0010*/ 	.short	0x0003
        /*0012*/ 	.short	0x0014
        /*0014*/ 	.byte	0x00, 0xf0, 0x11, 0x00


	//----- nvinfo : EIATTR_KPARAM_INFO
	.align		4
.L_522:
        /*0018*/ 	.byte	0x04, 0x17
        /*001a*/ 	.short	(.L_524 - .L_523)
.L_523:
        /*001c*/ 	.word	0x00000000
        /*0020*/ 	.short	0x0002
        /*0022*/ 	.short	0x0010
        /*0024*/ 	.byte	0x00, 0xf0, 0x11, 0x00


	//----- nvinfo : EIATTR_KPARAM_INFO
	.align		4
.L_524:
        /*0028*/ 	.byte	0x04, 0x17
        /*002a*/ 	.short	(.L_526 - .L_525)
.L_525:
        /*002c*/ 	.word	0x00000000
        /*0030*/ 	.short	0x0001
        /*0032*/ 	.short	0x0008
        /*0034*/ 	.byte	0x00, 0xf5, 0x21, 0x00


	//----- nvinfo : EIATTR_KPARAM_INFO
	.align		4
.L_526:
        /*0038*/ 	.byte	0x04, 0x17
        /*003a*/ 	.short	(.L_528 - .L_527)
.L_527:
        /*003c*/ 	.word	0x00000000
        /*0040*/ 	.short	0x0000
        /*0042*/ 	.short	0x0000
        /*0044*/ 	.byte	0x00, 0xf5, 0x21, 0x00


	//----- nvinfo : EIATTR_SPARSE_MMA_MASK
	.align		4
.L_528:
        /*0048*/ 	.byte	0x03, 0x50
        /*004a*/ 	.short	0x0000


	//----- nvinfo : EIATTR_MAXREG_COUNT
	.align		4
        /*004c*/ 	.byte	0x03, 0x1b
        /*004e*/ 	.short	0x00ff


	//----- nvinfo : EIATTR_MERCURY_ISA_VERSION
	.align		4
        /*0050*/ 	.byte	0x03, 0x5f
        /*0052*/ 	.short	0x0101


	//----- nvinfo : EIATTR_VRC_CTA_INIT_COUNT
	.align		4
        /*0054*/ 	.byte	0x02, 0x4a
	.zero		1
	.zero		1


	//----- nvinfo : EIATTR_EXIT_INSTR_OFFSETS
	.align		4
        /*0058*/ 	.byte	0x04, 0x1c
        /*005a*/ 	.short	(.L_530 - .L_529)


	//   ....[0]....
.L_529:
        /*005c*/ 	.word	0x00000080


	//   ....[1]....
        /*0060*/ 	.word	0x00000140


	//----- nvinfo : EIATTR_CBANK_PARAM_SIZE
	.align		4
.L_530:
        /*0064*/ 	.byte	0x03, 0x19
        /*0066*/ 	.short	0x0018


	//----- nvinfo : EIATTR_PARAM_CBANK
	.align		4
        /*0068*/ 	.byte	0x04, 0x0a
        /*006a*/ 	.short	(.L_532 - .L_531)
	.align		4
.L_531:
        /*006c*/ 	.word	index@(.nv.constant0._Z34compute_min_od_mask_kernel_batchedPKfPfii)
        /*0070*/ 	.short	0x0380
        /*0072*/ 	.short	0x0018


	//----- nvinfo : EIATTR_SW_WAR
	.align		4
.L_532:
        /*0074*/ 	.byte	0x04, 0x36
        /*0076*/ 	.short	(.L_534 - .L_533)
.L_533:
        /*0078*/ 	.word	0x00000008
.L_534:


//--------------------- .nv.info._Z24rgb_to_od_kernel_batchedPKfPffii --------------------------
	.section	.nv.info._Z24rgb_to_od_kernel_batchedPKfPffii,"",@"SHT_CUDA_INFO"
	.sectionflags	@""
	.align	4


	//----- nvinfo : EIATTR_CUDA_API_VERSION
	.align		4
        /*0000*/ 	.byte	0x04, 0x37
        /*0002*/ 	.short	(.L_536 - .L_535)
.L_535:
        /*0004*/ 	.word	0x00000082


	//----- nvinfo : EIATTR_KPARAM_INFO
	.align		4
.L_536:
        /*0008*/ 	.byte	0x04, 0x17
        /*000a*/ 	.short	(.L_538 - .L_537)
.L_537:
        /*000c*/ 	.word	0x00000000
        /*0010*/ 	.short	0x0004
        /*0012*/ 	.short	0x0018
        /*0014*/ 	.byte	0x00, 0xf0, 0x11, 0x00


	//----- nvinfo : EIATTR_KPARAM_INFO
	.align		4
.L_538:
        /*0018*/ 	.byte	0x04, 0x17
        /*001a*/ 	.short	(.L_540 - .L_539)
.L_539:
        /*001c*/ 	.word	0x00000000
        /*0020*/ 	.short	0x0003
        /*0022*/ 	.short	0x0014
        /*0024*/ 	.byte	0x00, 0xf0, 0x11, 0x00


	//----- nvinfo : EIATTR_KPARAM_INFO
	.align		4
.L_540:
        /*0028*/ 	.byte	0x04, 0x17
        /*002a*/ 	.short	(.L_542 - .L_541)
.L_541:
        /*002c*/ 	.word	0x00000000
        /*0030*/ 	.short	0x0002
        /*0032*/ 	.short	0x0010
        /*0034*/ 	.byte	0x00, 0xf0, 0x11, 0x00


	//----- nvinfo : EIATTR_KPARAM_INFO
	.align		4
.L_542:
        /*0038*/ 	.byte	0x04, 0x17
        /*003a*/ 	.short	(.L_544 - .L_543)
.L_543:
        /*003c*/ 	.word	0x00000000
        /*0040*/ 	.short	0x0001
        /*0042*/ 	.short	0x0008
        /*0044*/ 	.byte	0x00, 0xf5, 0x21, 0x00


	//----- nvinfo : EIATTR_KPARAM_INFO
	.align		4
.L_544:
        /*0048*/ 	.byte	0x04, 0x17
        /*004a*/ 	.short	(.L_546 - .L_545)
.L_545:
        /*004c*/ 	.word	0x00000000
        /*0050*/ 	.short	0x0000
        /*0052*/ 	.short	0x0000
        /*0054*/ 	.byte	0x00, 0xf5, 0x21, 0x00


	//----- nvinfo : EIATTR_SPARSE_MMA_MASK
	.align		4
.L_546:
        /*0058*/ 	.byte	0x03, 0x50
        /*005a*/ 	.short	0x0000


	//----- nvinfo : EIATTR_MAXREG_COUNT
	.align		4
        /*005c*/ 	.byte	0x03, 0x1b
        /*005e*/ 	.short	0x00ff


	//----- nvinfo : EIATTR_MERCURY_ISA_VERSION
	.align		4
        /*0060*/ 	.byte	0x03, 0x5f
        /*0062*/ 	.short	0x0101


	//----- nvinfo : EIATTR_VRC_CTA_INIT_COUNT
	.align		4
        /*0064*/ 	.byte	0x02, 0x4a
	.zero		1
	.zero		1


	//----- nvinfo : EIATTR_EXIT_INSTR_OFFSETS
	.align		4
        /*0068*/ 	.byte	0x04, 0x1c
        /*006a*/ 	.short	(.L_548 - .L_547)


	//   ....[0]....
.L_547:
        /*006c*/ 	.word	0x00000090


	//   ....[1]....
        /*0070*/ 	.word	0x00000950


	//----- nvinfo : EIATTR_CRS_STACK_SIZE
	.align		4
.L_548:
        /*0074*/ 	.byte	0x04, 0x1e
        /*0076*/ 	.short	(.L_550 - .L_549)
.L_549:
        /*0078*/ 	.word	0x00000000


	//----- nvinfo : EIATTR_CBANK_PARAM_SIZE
	.align		4
.L_550:
        /*007c*/ 	.byte	0x03, 0x19
        /*007e*/ 	.short	0x001c


	//----- nvinfo : EIATTR_PARAM_CBANK
	.align		4
        /*0080*/ 	.byte	0x04, 0x0a
        /*0082*/ 	.short	(.L_552 - .L_551)
	.align		4
.L_551:
        /*0084*/ 	.word	index@(.nv.constant0._Z24rgb_to_od_kernel_batchedPKfPffii)
        /*0088*/ 	.short	0x0380
        /*008a*/ 	.short	0x001c


	//----- nvinfo : EIATTR_SW_WAR
	.align		4
.L_552:
        /*008c*/ 	.byte	0x04, 0x36
        /*008e*/ 	.short	(.L_554 - .L_553)
.L_553:
        /*0090*/ 	.word	0x00000008
.L_554:


//--------------------- .nv.info._Z15find_max_kernelPKiPii --------------------------
	.section	.nv.info._Z15find_max_kernelPKiPii,"",@"SHT_CUDA_INFO"
	.sectionflags	@""
	.align	4


	//----- nvinfo : EIATTR_CUDA_API_VERSION
	.align		4
        /*0000*/ 	.byte	0x04, 0x37
        /*0002*/ 	.short	(.L_556 - .L_555)
.L_555:
        /*0004*/ 	.word	0x00000082


	//----- nvinfo : EIATTR_KPARAM_INFO
	.align		4
.L_556:
        /*0008*/ 	.byte	0x04, 0x17
        /*000a*/ 	.short	(.L_558 - .L_557)
.L_557:
        /*000c*/ 	.word	0x00000000
        /*0010*/ 	.short	0x0002
        /*0012*/ 	.short	0x0010
        /*0014*/ 	.byte	0x00, 0xf0, 0x11, 0x00


	//----- nvinfo : EIATTR_KPARAM_INFO
	.align		4
.L_558:
        /*0018*/ 	.byte	0x04, 0x17
        /*001a*/ 	.short	(.L_560 - .L_559)
.L_559:
        /*001c*/ 	.word	0x00000000
        /*0020*/ 	.short	0x0001
        /*0022*/ 	.short	0x0008
        /*0024*/ 	.byte	0x00, 0xf5, 0x21, 0x00


	//----- nvinfo : EIATTR_KPARAM_INFO
	.align		4
.L_560:
        /*0028*/ 	.byte	0x04, 0x17
        /*002a*/ 	.short	(.L_562 - .L_561)
.L_561:
        /*002c*/ 	.word	0x00000000
        /*0030*/ 	.short	0x0000
        /*0032*/ 	.short	0x0000
        /*0034*/ 	.byte	0x00, 0xf5, 0x21, 0x00


	//----- nvinfo : EIATTR_SPARSE_MMA_MASK
	.align		4
.L_562:
        /*0038*/ 	.byte	0x03, 0x50
        /*003a*/ 	.short	0x0000


	//----- nvinfo : EIATTR_MAXREG_COUNT
	.align		4
        /*003c*/ 	.byte	0x03, 0x1b
        /*003e*/ 	.short	0x00ff


	//----- nvinfo : EIATTR_NUM_BARRIERS
	.align		4
        /*0040*/ 	.byte	0x02, 0x4c
        /*0042*/ 	.byte	0x01
	.zero		1


	//----- nvinfo : EIATTR_MERCURY_ISA_VERSION
	.align		4
        /*0044*/ 	.byte	0x03, 0x5f
        /*0046*/ 	.short	0x0101


	//----- nvinfo : EIATTR_COOP_GROUP_MASK_REGIDS
	.align		4
        /*0048*/ 	.byte	0x04, 0x29
        /*004a*/ 	.short	(.L_564 - .L_563)


	//   ....[0]....
.L_563:
        /*004c*/ 	.word	0xffffffff


	//   ....[1]....
        /*0050*/ 	.word	0xffffffff


	//   ....[2]....
        /*0054*/ 	.word	0xffffffff


	//   ....[3]....
        /*0058*/ 	.word	0xffffffff


	//   ....[4]....
        /*005c*/ 	.word	0xffffffff


	//   ....[5]....
        /*0060*/ 	.word	0xffffffff


	//   ....[6]....
        /*0064*/ 	.word	0xffffffff


	//   ....[7]....
        /*0068*/ 	.word	0xffffffff


	//   ....[8]....
        /*006c*/ 	.word	0xffffffff


	//   ....[9]....
        /*0070*/ 	.word	0xffffffff


	//----- nvinfo : EIATTR_COOP_GROUP_INSTR_OFFSETS
	.align		4
.L_564:
        /*0074*/ 	.byte	0x04, 0x28
        /*0076*/ 	.short	(.L_566 - .L_565)


	//   ....[0]....
.L_565:
        /*0078*/ 	.word	0x00000170


	//   ....[1]....
        /*007c*/ 	.word	0x000001e0


	//   ....[2]....
        /*0080*/ 	.word	0x00000220


	//   ....[3]....
        /*0084*/ 	.word	0x00000270


	//   ....[4]....
        /*0088*/ 	.word	0x000002a0


	//   ....[5]....
        /*008c*/ 	.word	0x00000310


	//   ....[6]....
        /*0090*/ 	.word	0x00000340


	//   ....[7]....
        /*0094*/ 	.word	0x00000360


	//   ....[8]....
        /*0098*/ 	.word	0x00000380


	//   ....[9]....
        /*009c*/ 	.word	0x000003a0


	//----- nvinfo : EIATTR_VRC_CTA_INIT_COUNT
	.align		4
.L_566:
        /*00a0*/ 	.byte	0x02, 0x4a
	.zero		1
	.zero		1


	//----- nvinfo : EIATTR_EXIT_INSTR_OFFSETS
	.align		4
        /*00a4*/ 	.byte	0x04, 0x1c
        /*00a6*/ 	.short	(.L_568 - .L_567)


	//   ....[0]....
.L_567:
        /*00a8*/ 	.word	0x00000300


	//   ....[1]....
        /*00ac*/ 	.word	0x000003b0


	//   ....[2]....
        /*00b0*/ 	.word	0x000003f0


	//----- nvinfo : EIATTR_CRS_STACK_SIZE
	.align		4
.L_568:
        /*00b4*/ 	.byte	0x04, 0x1e
        /*00b6*/ 	.short	(.L_570 - .L_569)
.L_569:
        /*00b8*/ 	.word	0x00000000


	//----- nvinfo : EIATTR_CBANK_PARAM_SIZE
	.align		4
.L_570:
        /*00bc*/ 	.byte	0x03, 0x19
        /*00be*/ 	.short	0x0014


	//----- nvinfo : EIATTR_PARAM_CBANK
	.align		4
        /*00c0*/ 	.byte	0x04, 0x0a
        /*00c2*/ 	.short	(.L_572 - .L_571)
	.align		4
.L_571:
        /*00c4*/ 	.word	index@(.nv.constant0._Z15find_max_kernelPKiPii)
        /*00c8*/ 	.short	0x0380
        /*00ca*/ 	.short	0x0014


	//----- nvinfo : EIATTR_SW_WAR
	.align		4
.L_572:
        /*00cc*/ 	.byte	0x04, 0x36
        /*00ce*/ 	.short	(.L_574 - .L_573)
.L_573:
        /*00d0*/ 	.word	0x00000008
.L_574:


//--------------------- .nv.info._Z39count_filtered_pixels_all_images_kernelPKfPifii --------------------------
	.section	.nv.info._Z39count_filtered_pixels_all_images_kernelPKfPifii,"",@"SHT_CUDA_INFO"
	.sectionflags	@""
	.align	4


	//----- nvinfo : EIATTR_CUDA_API_VERSION
	.align		4
        /*0000*/ 	.byte	0x04, 0x37
        /*0002*/ 	.short	(.L_576 - .L_575)
.L_575:
        /*0004*/ 	.word	0x00000082


	//----- nvinfo : EIATTR_KPARAM_INFO
	.align		4
.L_576:
        /*0008*/ 	.byte	0x04, 0x17
        /*000a*/ 	.short	(.L_578 - .L_577)
.L_577:
        /*000c*/ 	.word	0x00000000
        /*0010*/ 	.short	0x0004
        /*0012*/ 	.short	0x0018
        /*0014*/ 	.byte	0x00, 0xf0, 0x11, 0x00


	//----- nvinfo : EIATTR_KPARAM_INFO
	.align		4
.L_578:
        /*0018*/ 	.byte	0x04, 0x17
        /*001a*/ 	.short	(.L_580 - .L_579)
.L_579:
        /*001c*/ 	.word	0x00000000
        /*0020*/ 	.short	0x0003
        /*0022*/ 	.short	0x0014
        /*0024*/ 	.byte	0x00, 0xf0, 0x11, 0x00


	//----- nvinfo : EIATTR_KPARAM_INFO
	.align		4
.L_580:
        /*0028*/ 	.byte	0x04, 0x17
        /*002a*/ 	.short	(.L_582 - .L_581)
.L_581:
        /*002c*/ 	.word	0x00000000
        /*0030*/ 	.short	0x0002
        /*0032*/ 	.short	0x0010
        /*0034*/ 	.byte	0x00, 0xf0, 0x11, 0x00


	//----- nvinfo : EIATTR_KPARAM_INFO
	.align		4
.L_582:
        /*0038*/ 	.byte	0x04, 0x17
        /*003a*/ 	.short	(.L_584 - .L_583)
.L_583:
        /*003c*/ 	.word	0x00000000
        /*0040*/ 	.short	0x0001
        /*0042*/ 	.short	0x0008
        /*0044*/ 	.byte	0x00, 0xf5, 0x21, 0x00


	//----- nvinfo : EIATTR_KPARAM_INFO
	.align		4
.L_584:
        /*0048*/ 	.byte	0x04, 0x17
        /*004a*/ 	.short	(.L_586 - .L_585)
.L_585:
        /*004c*/ 	.word	0x00000000
        /*0050*/ 	.short	0x0000
        /*0052*/ 	.short	0x0000
        /*0054*/ 	.byte	0x00, 0xf5, 0x21, 0x00


	//----- nvinfo : EIATTR_SPARSE_MMA_MASK
	.align		4
.L_586:
        /*0058*/ 	.byte	0x03, 0x50
        /*005a*/ 	.short	0x0000


	//----- nvinfo : EIATTR_MAXREG_COUNT
	.align		4
        /*005c*/ 	.byte	0x03, 0x1b
        /*005e*/ 	.short	0x00ff


	//----- nvinfo : EIATTR_NUM_BARRIERS
	.align		4
        /*0060*/ 	.byte	0x02, 0x4c
        /*0062*/ 	.byte	0x01
	.zero		1


	//----- nvinfo : EIATTR_MERCURY_ISA_VERSION
	.align		4
        /*0064*/ 	.byte	0x03, 0x5f
        /*0066*/ 	.short	0x0101


	//----- nvinfo : EIATTR_INT_WARP_WIDE_INSTR_OFFSETS
	.align		4
        /*0068*/ 	.byte	0x04, 0x31
        /*006a*/ 	.short	(.L_588 - .L_587)


	//   ....[0]....
.L_587:
        /*006c*/ 	.word	0x00000270


	//   ....[1]....
        /*0070*/ 	.word	0x00000280


	//----- nvinfo : EIATTR_VRC_CTA_INIT_COUNT
	.align		4
.L_588:
        /*0074*/ 	.byte	0x02, 0x4a
	.zero		1
	.zero		1


	//----- nvinfo : EIATTR_EXIT_INSTR_OFFSETS
	.align		4
        /*0078*/ 	.byte	0x04, 0x1c
        /*007a*/ 	.short	(.L_590 - .L_589)


	//   ....[0]....
.L_589:
        /*007c*/ 	.word	0x00000040


	//   ....[1]....
        /*0080*/ 	.word	0x00000300


	//   ....[2]....
        /*0084*/ 	.word	0x00000370


	//----- nvinfo : EIATTR_CRS_STACK_SIZE
	.align		4
.L_590:
        /*0088*/ 	.byte	0x04, 0x1e
        /*008a*/ 	.short	(.L_592 - .L_591)
.L_591:
        /*008c*/ 	.word	0x00000000


	//----- nvinfo : EIATTR_CBANK_PARAM_SIZE
	.align		4
.L_592:
        /*0090*/ 	.byte	0x03, 0x19
        /*0092*/ 	.short	0x001c


	//----- nvinfo : EIATTR_PARAM_CBANK
	.align		4
        /*0094*/ 	.byte	0x04, 0x0a
        /*0096*/ 	.short	(.L_594 - .L_593)
	.align		4
.L_593:
        /*0098*/ 	.word	index@(.nv.constant0._Z39count_filtered_pixels_all_images_kernelPKfPifii)
        /*009c*/ 	.short	0x0380
        /*009e*/ 	.short	0x001c


	//----- nvinfo : EIATTR_SW_WAR
	.align		4
.L_594:
        /*00a0*/ 	.byte	0x04, 0x36
        /*00a2*/ 	.short	(.L_596 - .L_595)
.L_595:
        /*00a4*/ 	.word	0x00000008
.L_596:


//--------------------- .nv.callgraph             --------------------------
	.section	.nv.callgraph,"",@"SHT_CUDA_CALLGRAPH"
	.align	4
	.sectionentsize	8
	.align		4
        /*0000*/ 	.word	0x00000000
	.align		4
        /*0004*/ 	.word	0xffffffff
	.align		4
        /*0008*/ 	.word	0x00000000
	.align		4
        /*000c*/ 	.word	0xfffffffe
	.align		4
        /*0010*/ 	.word	0x00000000
	.align		4
        /*0014*/ 	.word	0xfffffffd
	.align		4
        /*0018*/ 	.word	0x00000000
	.align		4
        /*001c*/ 	.word	0xfffffffc


//--------------------- .nv.constant4             --------------------------
	.section	.nv.constant4,"a",@progbits
	.align	8
	.align		8
.nv.constant4:
        /*0000*/ 	.dword	__cudart_i2opi_f


//--------------------- .text._Z34compute_percentiles_batched_kernelPKfPKiifPfi --------------------------
	.section	.text._Z34compute_percentiles_batched_kernelPKfPKiifPfi,"ax",@progbits
	.align	128
        .global         _Z34compute_percentiles_batched_kernelPKfPKiifPfi
        .type           _Z34compute_percentiles_batched_kernelPKfPKiifPfi,@function
        .size           _Z34compute_percentiles_batched_kernelPKfPKiifPfi,(.L_x_224 - _Z34compute_percentiles_batched_kernelPKfPKiifPfi)
        .other          _Z34compute_percentiles_batched_kernelPKfPKiifPfi,@"STO_CUDA_ENTRY STV_DEFAULT"
_Z34compute_percentiles_batched_kernelPKfPKiifPfi:
.text._Z34compute_percentiles_batched_kernelPKfPKiifPfi:
[----:B------:R-:W-:Y:S01]  /*0000*/  LDC R1, c[0x0][0x37c] ;  /* 0x0000df00ff017b82 */ /* 0x000fe20000000800 */
[----:B------:R-:W0:Y:S01]  /*0010*/  S2R R2, SR_CTAID.X ;  /* 0x0000000000027919 */ /* 0x000e220000002500 */
[----:B------:R-:W0:Y:S02]  /*0020*/  LDCU UR4, c[0x0][0x3a0] ;  /* 0x00007400ff0477ac */ /* 0x000e240008000800 */
[----:B0-----:R-:W-:-:S13]  /*0030*/  ISETP.GE.AND P0, PT, R2, UR4, PT ;  /* 0x0000000402007c0c */ /* 0x001fda000bf06270 */
[----:B------:R-:W-:Y:S05]  /*0040*/  @P0 EXIT ;  /* 0x000000000000094d */ /* 0x000fea0003800000 */
[----:B------:R-:W0:Y:S01]  /*0050*/  LDC.64 R4, c[0x0][0x388] ;  /* 0x0000e200ff047b82 */ /* 0x000e220000000a00 */
[----:B------:R-:W1:Y:S01]  /*0060*/  LDCU.64 UR8, c[0x0][0x358] ;  /* 0x00006b00ff0877ac */ /* 0x000e620008000a00 */
[----:B------:R-:W2:Y:S06]  /*0070*/  S2R R9, SR_TID.X ;  /* 0x0000000000097919 */ /* 0x000eac0000002100 */
[----:B------:R-:W3:Y:S08]  /*0080*/  LDC R3, c[0x0][0x390] ;  /* 0x0000e400ff037b82 */ /* 0x000ef00000000800 */
[----:B------:R-:W4:Y:S01]  /*0090*/  LDC.64 R6, c[0x0][0x380] ;  /* 0x0000e000ff067b82 */ /* 0x000f220000000a00 */
[----:B0-----:R-:W-:-:S05]  /*00a0*/  IMAD.WIDE.U32 R4, R2, 0x4, R4 ;  /* 0x0000000402047825 */ /* 0x001fca00078e0004 */
[----:B-1----:R0:W5:Y:S01]  /*00b0*/  LDG.E R8, desc[UR8][R4.64] ;  /* 0x0000000804087981 */ /* 0x002162000c1e1900 */
[----:B------:R-:W-:Y:S01]  /*00c0*/  BSSY.RECONVERGENT B0, `(.L_x_0) ;  /* 0x0000042000007945 */ /* 0x000fe20003800200 */
[----:B---3--:R-:W-:Y:S01]  /*00d0*/  IMAD R3, R2, R3, RZ ;  /* 0x0000000302037224 */ /* 0x008fe200078e02ff */
[----:B--2---:R-:W-:-:S03]  /*00e0*/  ISETP.GT.U32.AND P0, PT, R9, 0xff, PT ;  /* 0x000000ff0900780c */ /* 0x004fc60003f04070 */
[----:B----4-:R-:W-:-:S10]  /*00f0*/  IMAD.WIDE R6, R3, 0x4, R6 ;  /* 0x0000000403067825 */ /* 0x010fd400078e0206 */
[----:B0-----:R-:W-:Y:S05]  /*0100*/  @P0 BRA `(.L_x_1) ;  /* 0x0000000000f40947 */ /* 0x001fea0003800000 */
[----:B------:R-:W0:Y:S01]  /*0110*/  LDC R0, c[0x0][0x360] ;  /* 0x0000d800ff007b82 */ /* 0x000e220000000800 */
[----:B------:R-:W-:Y:S01]  /*0120*/  BSSY.RECONVERGENT B1, `(.L_x_2) ;  /* 0x000002b000017945 */ /* 0x000fe20003800200 */
[----:B0-----:R-:W0:Y:S01]  /*0130*/  I2F.U32.RP R12, R0 ;  /* 0x00000000000c7306 */ /* 0x001e220000209000 */
[----:B------:R-:W-:Y:S01]  /*0140*/  IMAD.IADD R3, R9, 0x1, R0 ;  /* 0x0000000109037824 */ /* 0x000fe200078e0200 */
[----:B------:R-:W-:-:S04]  /*0150*/  ISETP.NE.U32.AND P2, PT, R0, RZ, PT ;  /* 0x000000ff0000720c */ /* 0x000fc80003f45070 */
[C---:B------:R-:W-:Y:S02]  /*0160*/  ISETP.GE.U32.AND P0, PT, R3.reuse, 0x100, PT ;  /* 0x000001000300780c */ /* 0x040fe40003f06070 */
[----:B------:R-:W-:Y:S02]  /*0170*/  VIMNMX.U32 R10, PT, PT, R3, 0x100, !PT ;  /* 0x00000100030a7848 */ /* 0x000fe40007fe0000 */
[----:B------:R-:W-:-:S04]  /*0180*/  SEL R11, RZ, 0x1, P0 ;  /* 0x00000001ff0b7807 */ /* 0x000fc80000000000 */
[----:B------:R-:W-:Y:S01]  /*0190*/  IADD3 R3, PT, PT, R10, -R3, -R11 ;  /* 0x800000030a037210 */ /* 0x000fe20007ffe80b */
[----:B0-----:R-:W0:Y:S02]  /*01a0*/  MUFU.RCP R12, R12 ;  /* 0x0000000c000c7308 */ /* 0x001e240000001000 */
[----:B0-----:R-:W-:-:S06]  /*01b0*/  VIADD R4, R12, 0xffffffe ;  /* 0x0ffffffe0c047836 */ /* 0x001fcc0000000000 */
[----:B------:R0:W1:Y:S02]  /*01c0*/  F2I.FTZ.U32.TRUNC.NTZ R5, R4 ;  /* 0x0000000400057305 */ /* 0x000064000021f000 */
[----:B0-----:R-:W-:Y:S02]  /*01d0*/  IMAD.MOV.U32 R4, RZ, RZ, RZ ;  /* 0x000000ffff047224 */ /* 0x001fe400078e00ff */
[----:B-1----:R-:W-:-:S04]  /*01e0*/  IMAD.MOV R13, RZ, RZ, -R5 ;  /* 0x000000ffff0d7224 */ /* 0x002fc800078e0a05 */
[----:B------:R-:W-:-:S04]  /*01f0*/  IMAD R13, R13, R0, RZ ;  /* 0x000000000d0d7224 */ /* 0x000fc800078e02ff */
[----:B------:R-:W-:-:S06]  /*0200*/  IMAD.HI.U32 R12, R5, R13, R4 ;  /* 0x0000000d050c7227 */ /* 0x000fcc00078e0004 */
[----:B------:R-:W-:-:S04]  /*0210*/  IMAD.HI.U32 R12, R12, R3, RZ ;  /* 0x000000030c0c7227 */ /* 0x000fc800078e00ff */
[----:B------:R-:W-:-:S04]  /*0220*/  IMAD.MOV R4, RZ, RZ, -R12 ;  /* 0x000000ffff047224 */ /* 0x000fc800078e0a0c */
[----:B------:R-:W-:-:S05]  /*0230*/  IMAD R3, R0, R4, R3 ;  /* 0x0000000400037224 */ /* 0x000fca00078e0203 */
[----:B------:R-:W-:-:S13]  /*0240*/  ISETP.GE.U32.AND P0, PT, R3, R0, PT ;  /* 0x000000000300720c */ /* 0x000fda0003f06070 */
[----:B------:R-:W-:Y:S01]  /*0250*/  @P0 IADD3 R3, PT, PT, R3, -R0, RZ ;  /* 0x8000000003030210 */ /* 0x000fe20007ffe0ff */
[----:B------:R-:W-:-:S03]  /*0260*/  @P0 VIADD R12, R12, 0x1 ;  /* 0x000000010c0c0836 */ /* 0x000fc60000000000 */
[----:B------:R-:W-:-:S13]  /*0270*/  ISETP.GE.U32.AND P1, PT, R3, R0, PT ;  /* 0x000000000300720c */ /* 0x000fda0003f26070 */
[----:B------:R-:W-:Y:S01]  /*0280*/  @P1 VIADD R12, R12, 0x1 ;  /* 0x000000010c0c1836 */ /* 0x000fe20000000000 */
[----:B------:R-:W-:-:S05]  /*0290*/  @!P2 LOP3.LUT R12, RZ, R0, RZ, 0x33, !PT ;  /* 0x00000000ff0ca212 */ /* 0x000fca00078e33ff */
[----:B------:R-:W-:-:S05]  /*02a0*/  IMAD.IADD R11, R11, 0x1, R12 ;  /* 0x000000010b0b7824 */ /* 0x000fca00078e020c */
[C---:B------:R-:W-:Y:S02]  /*02b0*/  LOP3.LUT R3, R11.reuse, 0x3, RZ, 0xc0, !PT ;  /* 0x000000030b037812 */ /* 0x040fe400078ec0ff */
[----:B------:R-:W-:Y:S02]  /*02c0*/  ISETP.GE.U32.AND P1, PT, R11, 0x3, PT ;  /* 0x000000030b00780c */ /* 0x000fe40003f26070 */
[----:B------:R-:W-:Y:S01]  /*02d0*/  ISETP.NE.AND P0, PT, R3, 0x3, PT ;  /* 0x000000030300780c */ /* 0x000fe20003f05270 */
[----:B------:R-:W-:-:S12]  /*02e0*/  IMAD.MOV.U32 R3, RZ, RZ, R9 ;  /* 0x000000ffff037224 */ /* 0x000fd800078e0009 */
[----:B------:R-:W-:Y:S05]  /*02f0*/  @!P0 BRA `(.L_x_3) ;  /* 0x0000000000348947 */ /* 0x000fea0003800000 */
[----:B------:R-:W0:Y:S01]  /*0300*/  S2UR UR5, SR_CgaCtaId ;  /* 0x00000000000579c3 */ /* 0x000e220000008800 */
[----:B------:R-:W-:Y:S01]  /*0310*/  VIADD R11, R11, 0x1 ;  /* 0x000000010b0b7836 */ /* 0x000fe20000000000 */
[----:B------:R-:W-:-:S04]  /*0320*/  UMOV UR4, 0x400 ;  /* 0x0000040000047882 */ /* 0x000fc80000000000 */
[----:B------:R-:W-:-:S05]  /*0330*/  LOP3.LUT R11, R11, 0x3, RZ, 0xc0, !PT ;  /* 0x000000030b0b7812 */ /* 0x000fca00078ec0ff */
[C---:B------:R-:W-:Y:S01]  /*0340*/  IMAD R3, R11.reuse, R0, R9 ;  /* 0x000000000b037224 */ /* 0x040fe200078e0209 */
[----:B------:R-:W-:Y:S01]  /*0350*/  IADD3 R11, PT, PT, -R11, RZ, RZ ;  /* 0x000000ff0b0b7210 */ /* 0x000fe20007ffe1ff */
[----:B0-----:R-:W-:-:S06]  /*0360*/  ULEA UR4, UR5, UR4, 0x18 ;  /* 0x0000000405047291 */ /* 0x001fcc000f8ec0ff */
[----:B------:R-:W-:-:S07]  /*0370*/  LEA R5, R9, UR4, 0x2 ;  /* 0x0000000409057c11 */ /* 0x000fce000f8e10ff */
.L_x_4:
[----:B------:R-:W-:Y:S01]  /*0380*/  VIADD R11, R11, 0x1 ;  /* 0x000000010b0b7836 */ /* 0x000fe20000000000 */
[----:B------:R0:W-:Y:S04]  /*0390*/  STS [R5], RZ ;  /* 0x000000ff05007388 */ /* 0x0001e80000000800 */
[----:B------:R-:W-:Y:S01]  /*03a0*/  ISETP.NE.AND P0, PT, R11, RZ, PT ;  /* 0x000000ff0b00720c */ /* 0x000fe20003f05270 */
[----:B0-----:R-:W-:-:S12]  /*03b0*/  IMAD R5, R0, 0x4, R5 ;  /* 0x0000000400057824 */ /* 0x001fd800078e0205 */
[----:B------:R-:W-:Y:S05]  /*03c0*/  @P0 BRA `(.L_x_4) ;  /* 0xfffffffc00ec0947 */ /* 0x000fea000383ffff */
.L_x_3:
[----:B------:R-:W-:Y:S05]  /*03d0*/  BSYNC.RECONVERGENT B1 ;  /* 0x0000000000017941 */ /* 0x000fea0003800200 */
.L_x_2:
[----:B------:R-:W-:Y:S05]  /*03e0*/  @!P1 BRA `(.L_x_1) ;  /* 0x00000000003c9947 */ /* 0x000fea0003800000 */
[----:B------:R-:W0:Y:S01]  /*03f0*/  S2UR UR5, SR_CgaCtaId ;  /* 0x00000000000579c3 */ /* 0x000e220000008800 */
[----:B------:R-:W-:Y:S02]  /*0400*/  UMOV UR4, 0x400 ;  /* 0x0000040000047882 */ /* 0x000fe40000000000 */
[----:B0-----:R-:W-:-:S06]  /*0410*/  ULEA UR4, UR5, UR4, 0x18 ;  /* 0x0000000405047291 */ /* 0x001fcc000f8ec0ff */
[----:B------:R-:W-:-:S07]  /*0420*/  LEA R5, R3, UR4, 0x2 ;  /* 0x0000000403057c11 */ /* 0x000fce000f8e10ff */
.L_x_5:
[C-C-:B------:R-:W-:Y:S01]  /*0430*/  IMAD R4, R0.reuse, 0x4, R5.reuse ;  /* 0x0000000400047824 */ /* 0x140fe200078e0205 */
[----:B------:R0:W-:Y:S01]  /*0440*/  STS [R5], RZ ;  /* 0x000000ff05007388 */ /* 0x0001e20000000800 */
[C-C-:B------:R-:W-:Y:S02]  /*0450*/  IMAD R10, R0.reuse, 0x8, R5.reuse ;  /* 0x00000008000a7824 */ /* 0x140fe400078e0205 */
[C---:B------:R-:W-:Y:S01]  /*0460*/  IMAD R11, R0.reuse, 0xc, R5 ;  /* 0x0000000c000b7824 */ /* 0x040fe200078e0205 */
[----:B------:R1:W-:Y:S01]  /*0470*/  STS [R4], RZ ;  /* 0x000000ff04007388 */ /* 0x0003e20000000800 */
[----:B------:R-:W-:-:S03]  /*0480*/  IMAD R3, R0, 0x4, R3 ;  /* 0x0000000400037824 */ /* 0x000fc600078e0203 */
[----:B------:R1:W-:Y:S01]  /*0490*/  STS [R10], RZ ;  /* 0x000000ff0a007388 */ /* 0x0003e20000000800 */
[----:B0-----:R-:W-:Y:S02]  /*04a0*/  LEA R5, R0, R5, 0x4 ;  /* 0x0000000500057211 */ /* 0x001fe400078e20ff */
[----:B------:R-:W-:Y:S01]  /*04b0*/  ISETP.GE.U32.AND P0, PT, R3, 0x100, PT ;  /* 0x000001000300780c */ /* 0x000fe20003f06070 */
[----:B------:R1:W-:-:S12]  /*04c0*/  STS [R11], RZ ;  /* 0x000000ff0b007388 */ /* 0x0003d80000000800 */
[----:B-1----:R-:W-:Y:S05]  /*04d0*/  @!P0 BRA `(.L_x_5) ;  /* 0xfffffffc00d48947 */ /* 0x002fea000383ffff */
.L_x_1:
[----:B------:R-:W-:Y:S05]  /*04e0*/  BSYNC.RECONVERGENT B0 ;  /* 0x0000000000007941 */ /* 0x000fea0003800200 */
.L_x_0:
[C---:B------:R-:W-:Y:S01]  /*04f0*/  ISETP.NE.AND P1, PT, R9.reuse, RZ, PT ;  /* 0x000000ff0900720c */ /* 0x040fe20003f25270 */
[----:B------:R-:W-:Y:S01]  /*0500*/  BSSY.RECONVERGENT B0, `(.L_x_6) ;  /* 0x0000017000007945 */ /* 0x000fe20003800200 */
[----:B-----5:R-:W-:-:S11]  /*0510*/  ISETP.GE.AND P0, PT, R9, R8, PT ;  /* 0x000000080900720c */ /* 0x020fd60003f06270 */
[----:B------:R-:W0:Y:S01]  /*0520*/  @!P1 S2R R3, SR_CgaCtaId ;  /* 0x0000000000039919 */ /* 0x000e220000008800 */
[----:B------:R-:W-:Y:S01]  /*0530*/  @!P1 MOV R0, 0x400 ;  /* 0x0000040000009802 */ /* 0x000fe20000000f00 */
[----:B------:R-:W-:Y:S02]  /*0540*/  @!P1 IMAD.MOV.U32 R4, RZ, RZ, 0x7f800000 ;  /* 0x7f800000ff049424 */ /* 0x000fe400078e00ff */
[----:B------:R-:W-:Y:S01]  /*0550*/  @!P1 IMAD.MOV.U32 R5, RZ, RZ, -0x800000 ;  /* 0xff800000ff059424 */ /* 0x000fe200078e00ff */
[----:B0-----:R-:W-:Y:S01]  /*0560*/  @!P1 LEA R10, R3, R0, 0x18 ;  /* 0x00000000030a9211 */ /* 0x001fe200078ec0ff */
[----:B------:R-:W-:Y:S02]  /*0570*/  IMAD.MOV.U32 R0, RZ, RZ, -0x800000 ;  /* 0xff800000ff007424 */ /* 0x000fe400078e00ff */
[----:B------:R-:W-:Y:S02]  /*0580*/  IMAD.MOV.U32 R3, RZ, RZ, 0x7f800000 ;  /* 0x7f800000ff037424 */ /* 0x000fe400078e00ff */
[----:B------:R0:W-:Y:S01]  /*0590*/  @!P1 STS.64 [R10+0x400], R4 ;  /* 0x000400040a009388 */ /* 0x0001e20000000a00 */
[----:B------:R-:W-:Y:S06]  /*05a0*/  BAR.SYNC.DEFER_BLOCKING 0x0 ;  /* 0x0000000000007b1d */ /* 0x000fec0000010000 */
[----:B------:R-:W-:Y:S05]  /*05b0*/  @P0 BRA `(.L_x_7) ;  /* 0x00000000002c0947 */ /* 0x000fea0003800000 */
[----:B0-----:R-:W0:Y:S01]  /*05c0*/  LDC R10, c[0x0][0x360] ;  /* 0x0000d800ff0a7b82 */ /* 0x001e220000000800 */
[----:B------:R-:W-:Y:S01]  /*05d0*/  IMAD.MOV.U32 R3, RZ, RZ, 0x7f800000 ;  /* 0x7f800000ff037424 */ /* 0x000fe200078e00ff */
[----:B------:R-:W-:Y:S01]  /*05e0*/  MOV R0, 0xff800000 ;  /* 0xff80000000007802 */ /* 0x000fe20000000f00 */
[----:B------:R-:W-:-:S07]  /*05f0*/  IMAD.MOV.U32 R11, RZ, RZ, R9 ;  /* 0x000000ffff0b7224 */ /* 0x000fce00078e0009 */
.L_x_8:
[----:B------:R-:W-:-:S06]  /*0600*/  IMAD.WIDE R4, R11, 0x4, R6 ;  /* 0x000000040b047825 */ /* 0x000fcc00078e0206 */
[----:B------:R-:W2:Y:S01]  /*0610*/  LDG.E R4, desc[UR8][R4.64] ;  /* 0x0000000804047981 */ /* 0x000ea2000c1e1900 */
[----:B0-----:R-:W-:-:S05]  /*0620*/  IMAD.IADD R11, R10, 0x1, R11 ;  /* 0x000000010a0b7824 */ /* 0x001fca00078e020b */
[----:B------:R-:W-:Y:S02]  /*0630*/  ISETP.GE.AND P1, PT, R11, R8, PT ;  /* 0x000000080b00720c */ /* 0x000fe40003f26270 */
[C---:B--2---:R-:W-:Y:S02]  /*0640*/  FMNMX R3, R4.reuse, R3, PT ;  /* 0x0000000304037209 */ /* 0x044fe40003800000 */
[----:B------:R-:W-:-:S09]  /*0650*/  FMNMX R0, R4, R0, !PT ;  /* 0x0000000004007209 */ /* 0x000fd20007800000 */
[----:B------:R-:W-:Y:S05]  /*0660*/  @!P1 BRA `(.L_x_8) ;  /* 0xfffffffc00e49947 */ /* 0x000fea000383ffff */
.L_x_7:
[----:B------:R-:W-:Y:S05]  /*0670*/  BSYNC.RECONVERGENT B0 ;  /* 0x0000000000007941 */ /* 0x000fea0003800200 */
.L_x_6:
[----:B------:R-:W1:Y:S01]  /*0680*/  LDCU UR10, c[0x0][0x360] ;  /* 0x00006c00ff0a77ac */ /* 0x000e620008000800 */
[----:B------:R-:W-:Y:S01]  /*0690*/  LOP3.LUT P1, RZ, R9, 0x1f, RZ, 0xc0, !PT ;  /* 0x0000001f09ff7812 */ /* 0x000fe2000782c0ff */
[----:B-1----:R-:W-:-:S09]  /*06a0*/  UISETP.GE.U32.AND UP0, UPT, UR10, 0x2, UPT ;  /* 0x000000020a00788c */ /* 0x002fd2000bf06070 */
[----:B------:R-:W-:Y:S05]  /*06b0*/  BRA.U !UP0, `(.L_x_9) ;  /* 0x0000000108247547 */ /* 0x000fea000b800000 */
[----:B0-----:R-:W-:-:S07]  /*06c0*/  IMAD.U32 R4, RZ, RZ, UR10 ;  /* 0x0000000aff047e24 */ /* 0x001fce000f8e00ff */
.L_x_10:
[----:B------:R-:W-:Y:S02]  /*06d0*/  SHF.R.U32.HI R5, RZ, 0x1, R4 ;  /* 0x00000001ff057819 */ /* 0x000fe40000011604 */
[----:B------:R-:W-:-:S03]  /*06e0*/  ISETP.GT.U32.AND P2, PT, R4, 0x3, PT ;  /* 0x000000030400780c */ /* 0x000fc60003f44070 */
[----:B------:R-:W0:Y:S01]  /*06f0*/  SHFL.DOWN PT, R10, R3, R5, 0x1f ;  /* 0x08001f05030a7589 */ /* 0x000e2200000e0000 */
[----:B------:R-:W-:-:S03]  /*0700*/  IMAD.MOV.U32 R4, RZ, RZ, R5 ;  /* 0x000000ffff047224 */ /* 0x000fc600078e0005 */
[----:B------:R-:W1:Y:S01]  /*0710*/  SHFL.DOWN PT, R11, R0, R5, 0x1f ;  /* 0x08001f05000b7589 */ /* 0x000e6200000e0000 */
[----:B0-----:R-:W-:Y:S02]  /*0720*/  FMNMX R3, R10, R3, PT ;  /* 0x000000030a037209 */ /* 0x001fe40003800000 */
[----:B-1----:R-:W-:-:S03]  /*0730*/  FMNMX R0, R11, R0, !PT ;  /* 0x000000000b007209 */ /* 0x002fc60007800000 */
[----:B------:R-:W-:Y:S05]  /*0740*/  @P2 BRA `(.L_x_10) ;  /* 0xfffffffc00e02947 */ /* 0x000fea000383ffff */
.L_x_9:
[----:B------:R-:W-:Y:S04]  /*0750*/  BSSY.RECONVERGENT B0, `(.L_x_11) ;  /* 0x0000012000007945 */ /* 0x000fe80003800200 */
[----:B------:R-:W-:Y:S05]  /*0760*/  @P1 BRA `(.L_x_12) ;  /* 0x0000000000401947 */ /* 0x000fea0003800000 */
[----:B0-----:R-:W0:Y:S01]  /*0770*/  S2R R4, SR_LANEID ;  /* 0x0000000000047919 */ /* 0x001e220000000000 */
[----:B------:R-:W1:Y:S01]  /*0780*/  S2UR UR7, SR_CgaCtaId ;  /* 0x00000000000779c3 */ /* 0x000e620000008800 */
[----:B------:R-:W-:Y:S01]  /*0790*/  VOTEU.ANY UR4, UPT, PT ;  /* 0x0000000000047886 */ /* 0x000fe200038e0100 */
[----:B------:R-:W-:Y:S01]  /*07a0*/  CREDUX.MIN.S32 UR11, R3 ;  /* 0x00000000030b72cc */ /* 0x000fe20000008200 */
[----:B------:R-:W-:Y:S01]  /*07b0*/  UFLO.U32 UR5, UR4 ;  /* 0x00000004000572bd */ /* 0x000fe200080e0000 */
[----:B------:R-:W-:Y:S01]  /*07c0*/  CREDUX.MAX.S32 UR12, R0 ;  /* 0x00000000000c72cc */ /* 0x000fe20000000200 */
[----:B------:R-:W-:Y:S02]  /*07d0*/  UMOV UR6, 0x400 ;  /* 0x0000040000067882 */ /* 0x000fe40000000000 */
[----:B------:R-:W-:-:S08]  /*07e0*/  UIADD3 UR4, UPT, UPT, UR6, 0x400, URZ ;  /* 0x0000040006047890 */ /* 0x000fd0000fffe0ff */
[----:B------:R-:W-:Y:S02]  /*07f0*/  IMAD.U32 R0, RZ, RZ, UR11 ;  /* 0x0000000bff007e24 */ /* 0x000fe4000f8e00ff */
[----:B------:R-:W-:Y:S01]  /*0800*/  MOV R3, UR12 ;  /* 0x0000000c00037c02 */ /* 0x000fe20008000f00 */
[----:B-1----:R-:W-:Y:S01]  /*0810*/  ULEA UR4, UR7, UR4, 0x18 ;  /* 0x0000000407047291 */ /* 0x002fe2000f8ec0ff */
[----:B0-----:R-:W-:Y:S01]  /*0820*/  ISETP.EQ.U32.AND P1, PT, R4, UR5, PT ;  /* 0x0000000504007c0c */ /* 0x001fe2000bf22070 */
[----:B------:R-:W-:-:S04]  /*0830*/  UIADD3 UR5, UPT, UPT, UR6, 0x404, URZ ;  /* 0x0000040406057890 */ /* 0x000fc8000fffe0ff */
[----:B------:R-:W-:-:S08]  /*0840*/  ULEA UR5, UR7, UR5, 0x18 ;  /* 0x0000000507057291 */ /* 0x000fd0000f8ec0ff */
[----:B------:R1:W-:Y:S04]  /*0850*/  @P1 ATOMS.MIN.S32 RZ, [UR4], R0 ;  /* 0x00000000ffff198c */ /* 0x0003e80008800204 */
[----:B------:R1:W-:Y:S02]  /*0860*/  @P1 ATOMS.MAX.S32 RZ, [UR5], R3 ;  /* 0x00000003ffff198c */ /* 0x0003e40009000205 */
.L_x_12:
[----:B------:R-:W-:Y:S05]  /*0870*/  BSYNC.RECONVERGENT B0 ;  /* 0x0000000000007941 */ /* 0x000fea0003800200 */
.L_x_11:
[----:B------:R-:W2:Y:S08]  /*0880*/  S2UR UR5, SR_CgaCtaId ;  /* 0x00000000000579c3 */ /* 0x000eb00000008800 */
[----:B------:R-:W-:Y:S06]  /*0890*/  BAR.SYNC.DEFER_BLOCKING 0x0 ;  /* 0x0000000000007b1d */ /* 0x000fec0000010000 */
[----:B------:R-:W-:-:S02]  /*08a0*/  UMOV UR4, 0x400 ;  /* 0x0000040000047882 */ /* 0x000fc40000000000 */
[----:B--2---:R-:W-:-:S09]  /*08b0*/  ULEA UR4, UR5, UR4, 0x18 ;  /* 0x0000000405047291 */ /* 0x004fd2000f8ec0ff */
[----:B0-----:R-:W0:Y:S02]  /*08c0*/  LDS.64 R4, [UR4+0x400] ;  /* 0x00040004ff047984 */ /* 0x001e240008000a00 */
[----:B0-----:R-:W-:-:S05]  /*08d0*/  FADD R5, R5, -R4 ;  /* 0x8000000405057221 */ /* 0x001fca0000000000 */
[----:B------:R-:W-:Y:S01]  /*08e0*/  FMNMX.NAN R5, R5, 1.00000001335143196e-10, !PT ;  /* 0x2edbe6ff05057809 */ /* 0x000fe20007820000 */
[----:B------:R-:W-:Y:S06]  /*08f0*/  @P0 BRA `(.L_x_13) ;  /* 0x0000000000700947 */ /* 0x000fec0003800000 */
[----:B------:R-:W-:-:S07]  /*0900*/  IMAD.MOV.U32 R11, RZ, RZ, R9 ;  /* 0x000000ffff0b7224 */ /* 0x000fce00078e0009 */
.L_x_16:
[----:B------:R-:W-:-:S06]  /*0910*/  IMAD.WIDE R12, R11, 0x4, R6 ;  /* 0x000000040b0c7825 */ /* 0x000fcc00078e0206 */
[----:B------:R-:W2:Y:S01]  /*0920*/  LDG.E R13, desc[UR8][R12.64] ;  /* 0x000000080c0d7981 */ /* 0x000ea2000c1e1900 */
[----:B01----:R-:W0:Y:S01]  /*0930*/  MUFU.RCP R0, R5 ;  /* 0x0000000500007308 */ /* 0x003e220000001000 */
[----:B------:R-:W-:Y:S05]  /*0940*/  YIELD ;  /* 0x0000000000007946 */ /* 0x000fea0003800000 */
[----:B------:R-:W-:Y:S01]  /*0950*/  BSSY.RECONVERGENT B0, `(.L_x_14) ;  /* 0x000000d000007945 */ /* 0x000fe20003800200 */
[----:B0-----:R-:W-:-:S04]  /*0960*/  FFMA R3, -R5, R0, 1 ;  /* 0x3f80000005037423 */ /* 0x001fc80000000100 */
[----:B------:R-:W-:Y:S01]  /*0970*/  FFMA R3, R0, R3, R0 ;  /* 0x0000000300037223 */ /* 0x000fe20000000000 */
[----:B--2---:R-:W-:-:S04]  /*0980*/  FADD R0, R13, -R4 ;  /* 0x800000040d007221 */ /* 0x004fc80000000000 */
[----:B------:R-:W0:Y:S01]  /*0990*/  FCHK P0, R0, R5 ;  /* 0x0000000500007302 */ /* 0x000e220000000000 */
[----:B------:R-:W-:-:S04]  /*09a0*/  FFMA R10, R0, R3, RZ ;  /* 0x00000003000a7223 */ /* 0x000fc800000000ff */
[----:B------:R-:W-:-:S04]  /*09b0*/  FFMA R14, -R5, R10, R0 ;  /* 0x0000000a050e7223 */ /* 0x000fc80000000100 */
[----:B------:R-:W-:Y:S01]  /*09c0*/  FFMA R3, R3, R14, R10 ;  /* 0x0000000e03037223 */ /* 0x000fe2000000000a */
[----:B0-----:R-:W-:Y:S06]  /*09d0*/  @!P0 BRA `(.L_x_15) ;  /* 0x0000000000108947 */ /* 0x001fec0003800000 */
[----:B------:R-:W-:Y:S01]  /*09e0*/  IMAD.MOV.U32 R3, RZ, RZ, R5 ;  /* 0x000000ffff037224 */ /* 0x000fe200078e0005 */
[----:B------:R-:W-:-:S07]  /*09f0*/  MOV R10, 0xa10 ;  /* 0x00000a10000a7802 */ /* 0x000fce0000000f00 */
[----:B------:R-:W-:Y:S05]  /*0a00*/  CALL.REL.NOINC `($__internal_0_$__cuda_sm3x_div_rn_noftz_f32_slowpath) ;  /* 0x0000000c00087944 */ /* 0x000fea0003c00000 */
[----:B------:R-:W-:-:S07]  /*0a10*/  IMAD.MOV.U32 R3, RZ, RZ, R0 ;  /* 0x000000ffff037224 */ /* 0x000fce00078e0000 */
.L_x_15:
[----:B------:R-:W-:Y:S05]  /*0a20*/  BSYNC.RECONVERGENT B0 ;  /* 0x0000000000007941 */ /* 0x000fea0003800200 */
.L_x_14:
[----:B------:R-:W-:Y:S01]  /*0a30*/  FMUL R3, R3, 256 ;  /* 0x4380000003037820 */ /* 0x000fe20000400000 */
[----:B------:R-:W-:-:S05]  /*0a40*/  VIADD R11, R11, UR10 ;  /* 0x0000000a0b0b7c36 */ /* 0x000fca0008000000 */
[----:B------:R-:W0:Y:S01]  /*0a50*/  F2I.TRUNC.NTZ R3, R3 ;  /* 0x0000000300037305 */ /* 0x000e22000020f100 */
[----:B------:R-:W-:Y:S02]  /*0a60*/  ISETP.GE.AND P0, PT, R11, R8, PT ;  /* 0x000000080b00720c */ /* 0x000fe40003f06270 */
[----:B0-----:R-:W-:-:S04]  /*0a70*/  VIMNMX R0, PT, PT, RZ, R3, !PT ;  /* 0x00000003ff007248 */ /* 0x001fc80007fe0100 */
[----:B------:R-:W-:-:S04]  /*0a80*/  VIMNMX R0, PT, PT, R0, 0xff, PT ;  /* 0x000000ff00007848 */ /* 0x000fc80003fe0100 */
[----:B------:R-:W-:-:S05]  /*0a90*/  LEA R0, R0, UR4, 0x2 ;  /* 0x0000000400007c11 */ /* 0x000fca000f8e10ff */
[----:B------:R0:W-:Y:S01]  /*0aa0*/  ATOMS.POPC.INC.32 RZ, [R0+URZ] ;  /* 0x0000000000ff7f8c */ /* 0x0001e2000d8000ff */
[----:B------:R-:W-:Y:S05]  /*0ab0*/  @!P0 BRA `(.L_x_16) ;  /* 0xfffffffc00948947 */ /* 0x000fea000383ffff */
.L_x_13:
[----:B------:R-:W-:Y:S05]  /*0ac0*/  WARPSYNC.ALL ;  /* 0x0000000000007948 */ /* 0x000fea0003800000 */
[----:B------:R-:W-:Y:S01]  /*0ad0*/  BAR.SYNC.DEFER_BLOCKING 0x0 ;  /* 0x0000000000007b1d */ /* 0x000fe20000010000 */
[----:B------:R-:W-:-:S13]  /*0ae0*/  ISETP.NE.AND P0, PT, R9, RZ, PT ;  /* 0x000000ff0900720c */ /* 0x000fda0003f05270 */
[----:B------:R-:W-:Y:S05]  /*0af0*/  @P0 EXIT ;  /* 0x000000000000094d */ /* 0x000fea0003800000 */
[----:B------:R-:W2:Y:S01]  /*0b00*/  LDC R6, c[0x0][0x394] ;  /* 0x0000e500ff067b82 */ /* 0x000ea20000000800 */
[----:B01----:R-:W-:Y:S02]  /*0b10*/  HFMA2 R0, -RZ, RZ, 3.390625, 0 ;  /* 0x42c80000ff007431 */ /* 0x003fe400000001ff */
[----:B------:R-:W-:-:S04]  /*0b20*/  IMAD.MOV.U32 R3, RZ, RZ, 0x3c23d70a ;  /* 0x3c23d70aff037424 */ /* 0x000fc800078e00ff */
[----:B------:R-:W-:-:S04]  /*0b30*/  FFMA R0, R3, -R0, 1 ;  /* 0x3f80000003007423 */ /* 0x000fc80000000800 */
[----:B------:R-:W-:Y:S01]  /*0b40*/  FFMA R0, R0, R3, 0.0099999997764825820923 ;  /* 0x3c23d70a00007423 */ /* 0x000fe20000000003 */
[----:B--2---:R-:W0:Y:S03]  /*0b50*/  FCHK P0, R6, 100 ;  /* 0x42c8000006007902 */ /* 0x004e260000000000 */
[----:B------:R-:W-:-:S04]  /*0b60*/  FFMA R3, R0, R6, RZ ;  /* 0x0000000600037223 */ /* 0x000fc800000000ff */
[----:B------:R-:W-:-:S04]  /*0b70*/  FFMA R4, R3, -100, R6 ;  /* 0xc2c8000003047823 */ /* 0x000fc80000000006 */
[----:B------:R-:W-:Y:S01]  /*0b80*/  FFMA R0, R0, R4, R3 ;  /* 0x0000000400007223 */ /* 0x000fe20000000003 */
[----:B0-----:R-:W-:Y:S06]  /*0b90*/  @!P0 BRA `(.L_x_17) ;  /* 0x0000000000148947 */ /* 0x001fec0003800000 */
[----:B------:R-:W0:Y:S01]  /*0ba0*/  LDCU UR4, c[0x0][0x394] ;  /* 0x00007280ff0477ac */ /* 0x000e220008000800 */
[----:B------:R-:W-:Y:S01]  /*0bb0*/  IMAD.MOV.U32 R3, RZ, RZ, 0x42c80000 ;  /* 0x42c80000ff037424 */ /* 0x000fe200078e00ff */
[----:B------:R-:W-:Y:S01]  /*0bc0*/  MOV R10, 0xbf0 ;  /* 0x00000bf0000a7802 */ /* 0x000fe20000000f00 */
[----:B0-----:R-:W-:-:S07]  /*0bd0*/  IMAD.U32 R0, RZ, RZ, UR4 ;  /* 0x00000004ff007e24 */ /* 0x001fce000f8e00ff */
[----:B------:R-:W-:Y:S05]  /*0be0*/  CALL.REL.NOINC `($__internal_0_$__cuda_sm3x_div_rn_noftz_f32_slowpath) ;  /* 0x0000000800907944 */ /* 0x000fea0003c00000 */
.L_x_17:
[----:B------:R-:W-:Y:S01]  /*0bf0*/  VIADD R8, R8, 0xffffffff ;  /* 0xffffffff08087836 */ /* 0x000fe20000000000 */
[----:B------:R-:W0:Y:S01]  /*0c00*/  S2UR UR5, SR_CgaCtaId ;  /* 0x00000000000579c3 */ /* 0x000e220000008800 */
[----:B------:R-:W-:Y:S01]  /*0c10*/  BSSY.RECONVERGENT B0, `(.L_x_18) ;  /* 0x0000095000007945 */ /* 0x000fe20003800200 */
[----:B------:R-:W-:Y:S01]  /*0c20*/  MOV R7, RZ ;  /* 0x000000ff00077202 */ /* 0x000fe20000000f00 */
[----:B------:R-:W-:Y:S01]  /*0c30*/  UMOV UR4, 0x400 ;  /* 0x0000040000047882 */ /* 0x000fe20000000000 */
[----:B------:R-:W-:-:S05]  /*0c40*/  I2FP.F32.S32 R3, R8 ;  /* 0x0000000800037245 */ /* 0x000fca0000201400 */
[----:B------:R-:W-:Y:S01]  /*0c50*/  FFMA R0, R3, R0, 1 ;  /* 0x3f80000003007423 */ /* 0x000fe20000000000 */
[----:B------:R-:W-:-:S03]  /*0c60*/  IMAD.MOV.U32 R3, RZ, RZ, RZ ;  /* 0x000000ffff037224 */ /* 0x000fc600078e00ff */
[----:B------:R1:W2:Y:S02]  /*0c70*/  F2I.TRUNC.NTZ R4, R0 ;  /* 0x0000000000047305 */ /* 0x0002a4000020f100 */
[----:B01----:R-:W-:-:S12]  /*0c80*/  ULEA UR4, UR5, UR4, 0x18 ;  /* 0x0000000405047291 */ /* 0x003fd8000f8ec0ff */
.L_x_20:
[----:B------:R-:W-:Y:S01]  /*0c90*/  LEA R0, R3, UR4, 0x2 ;  /* 0x0000000403007c11 */ /* 0x000fe2000f8e10ff */
[----:B------:R-:W-:-:S04]  /*0ca0*/  IMAD.MOV.U32 R6, RZ, RZ, R3 ;  /* 0x000000ffff067224 */ /* 0x000fc800078e0003 */
[----:B------:R-:W0:Y:S02]  /*0cb0*/  LDS.128 R8, [R0] ;  /* 0x0000000000087984 */ /* 0x000e240000000c00 */
[----:B0-----:R-:W-:-:S05]  /*0cc0*/  IMAD.IADD R7, R8, 0x1, R7 ;  /* 0x0000000108077824 */ /* 0x001fca00078e0207 */
[----:B--2---:R-:W-:-:S13]  /*0cd0*/  ISETP.GE.AND P0, PT, R7, R4, PT ;  /* 0x000000040700720c */ /* 0x004fda0003f06270 */
[----:B------:R-:W-:Y:S05]  /*0ce0*/  @P0 BRA `(.L_x_19) ;  /* 0x00000008001c0947 */ /* 0x000fea0003800000 */
[----:B------:R-:W-:Y:S02]  /*0cf0*/  IMAD.IADD R9, R7, 0x1, R9 ;  /* 0x0000000107097824 */ /* 0x000fe400078e0209 */
[----:B------:R-:W-:-:S03]  /*0d00*/  VIADD R6, R3, 0x1 ;  /* 0x0000000103067836 */ /* 0x000fc60000000000 */
[----:B------:R-:W-:-:S13]  /*0d10*/  ISETP.GE.AND P0, PT, R9, R4, PT ;  /* 0x000000040900720c */ /* 0x000fda0003f06270 */
[----:B------:R-:W-:Y:S05]  /*0d20*/  @P0 BRA `(.L_x_19) ;  /* 0x00000008000c0947 */ /* 0x000fea0003800000 */
[----:B------:R-:W-:Y:S01]  /*0d30*/  IADD3 R10, PT, PT, R9, R10, RZ ;  /* 0x0000000a090a7210 */ /* 0x000fe20007ffe0ff */
[----:B------:R-:W-:-:S03]  /*0d40*/  VIADD R6, R3, 0x2 ;  /* 0x0000000203067836 */ /* 0x000fc60000000000 */
[----:B------:R-:W-:-:S13]  /*0d50*/  ISETP.GE.AND P0, PT, R10, R4, PT ;  /* 0x000000040a00720c */ /* 0x000fda0003f06270 */
[----:B------:R-:W-:Y:S05]  /*0d60*/  @P0 BRA `(.L_x_19) ;  /* 0x0000000400fc0947 */ /* 0x000fea0003800000 */
[----:B------:R-:W-:Y:S02]  /*0d70*/  IMAD.IADD R7, R10, 0x1, R11 ;  /* 0x000000010a077824 */ /* 0x000fe400078e020b */
[----:B------:R-:W-:-:S03]  /*0d80*/  VIADD R6, R3, 0x3 ;  /* 0x0000000303067836 */ /* 0x000fc60000000000 */
[----:B------:R-:W-:-:S13]  /*0d90*/  ISETP.GE.AND P0, PT, R7, R4, PT ;  /* 0x000000040700720c */ /* 0x000fda0003f06270 */
[----:B------:R-:W-:Y:S05]  /*0da0*/  @P0 BRA `(.L_x_19) ;  /* 0x0000000400ec0947 */ /* 0x000fea0003800000 */
[----:B------:R-:W0:Y:S01]  /*0db0*/  LDS.128 R8, [R0+0x10] ;  /* 0x0000100000087984 */ /* 0x000e220000000c00 */
[----:B------:R-:W-:Y:S01]  /*0dc0*/  IADD3 R6, PT, PT, R3, 0x4, RZ ;  /* 0x0000000403067810 */ /* 0x000fe20007ffe0ff */
[----:B0-----:R-:W-:-:S05]  /*0dd0*/  IMAD.IADD R8, R7, 0x1, R8 ;  /* 0x0000000107087824 */ /* 0x001fca00078e0208 */
[----:B------:R-:W-:-:S13]  /*0de0*/  ISETP.GE.AND P0, PT, R8, R4, PT ;  /* 0x000000040800720c */ /* 0x000fda0003f06270 */
[----:B------:R-:W-:Y:S05]  /*0df0*/  @P0 BRA `(.L_x_19) ;  /* 0x0000000400d80947 */ /* 0x000fea0003800000 */
[----:B------:R-:W-:Y:S02]  /*0e00*/  IMAD.IADD R9, R8, 0x1, R9 ;  /* 0x0000000108097824 */ /* 0x000fe400078e0209 */
[----:B------:R-:W-:-:S03]  /*0e10*/  VIADD R6, R3, 0x5 ;  /* 0x0000000503067836 */ /* 0x000fc60000000000 */
[----:B------:R-:W-:-:S13]  /*0e20*/  ISETP.GE.AND P0, PT, R9, R4, PT ;  /* 0x000000040900720c */ /* 0x000fda0003f06270 */
        /* <DEDUP_REMOVED lines=9> */
[----:B------:R-:W0:Y:S01]  /*0ec0*/  LDS.128 R8, [R0+0x20] ;  /* 0x0000200000087984 */ /* 0x000e220000000c00 */
[----:B------:R-:W-:Y:S02]  /*0ed0*/  VIADD R6, R3, 0x8 ;  /* 0x0000000803067836 */ /* 0x000fe40000000000 */
[----:B0-----:R-:W-:-:S05]  /*0ee0*/  IMAD.IADD R8, R7, 0x1, R8 ;  /* 0x0000000107087824 */ /* 0x001fca00078e0208 */
[----:B------:R-:W-:-:S13]  /*0ef0*/  ISETP.GE.AND P0, PT, R8, R4, PT ;  /* 0x000000040800720c */ /* 0x000fda0003f06270 */
[----:B------:R-:W-:Y:S05]  /*0f00*/  @P0 BRA `(.L_x_19) ;  /* 0x0000000400940947 */ /* 0x000fea0003800000 */
[----:B------:R-:W-:Y:S01]  /*0f10*/  IMAD.IADD R9, R8, 0x1, R9 ;  /* 0x0000000108097824 */ /* 0x000fe200078e0209 */
[----:B------:R-:W-:-:S04]  /*0f20*/  IADD3 R6, PT, PT, R3, 0x9, RZ ;  /* 0x0000000903067810 */ /* 0x000fc80007ffe0ff */
        /* <DEDUP_REMOVED lines=11> */
[----:B------:R-:W-:Y:S01]  /*0fe0*/  VIADD R6, R3, 0xc ;  /* 0x0000000c03067836 */ /* 0x000fe20000000000 */
[----:B0-----:R-:W-:-:S04]  /*0ff0*/  IADD3 R8, PT, PT, R7, R8, RZ ;  /* 0x0000000807087210 */ /* 0x001fc80007ffe0ff */
[----:B------:R-:W-:-:S13]  /*1000*/  ISETP.GE.AND P0, PT, R8, R4, PT ;  /* 0x000000040800720c */ /* 0x000fda0003f06270 */
[----:B------:R-:W-:Y:S05]  /*1010*/  @P0 BRA `(.L_x_19) ;  /* 0x0000000400500947 */ /* 0x000fea0003800000 */
[----:B------:R-:W-:Y:S02]  /*1020*/  IMAD.IADD R9, R8, 0x1, R9 ;  /* 0x0000000108097824 */ /* 0x000fe400078e0209 */
[----:B------:R-:W-:-:S03]  /*1030*/  VIADD R6, R3, 0xd ;  /* 0x0000000d03067836 */ /* 0x000fc60000000000 */
        /* <DEDUP_REMOVED lines=27> */
[----:B------:R-:W0:Y:S01]  /*11f0*/  LDS.128 R8, [R0+0x50] ;  /* 0x0000500000087984 */ /* 0x000e220000000c00 */
[----:B------:R-:W-:Y:S02]  /*1200*/  VIADD R6, R3, 0x14 ;  /* 0x0000001403067836 */ /* 0x000fe40000000000 */
[----:B0-----:R-:W-:-:S05]  /*1210*/  IMAD.IADD R8, R7, 0x1, R8 ;  /* 0x0000000107087824 */ /* 0x001fca00078e0208 */
        /* <DEDUP_REMOVED lines=48> */
[----:B------:R-:W-:-:S04]  /*1520*/  IADD3 R3, PT, PT, R3, 0x20, RZ ;  /* 0x0000002003037810 */ /* 0x000fc80007ffe0ff */
[----:B------:R-:W-:-:S13]  /*1530*/  ISETP.NE.AND P0, PT, R3, 0x100, PT ;  /* 0x000001000300780c */ /* 0x000fda0003f05270 */
[----:B------:R-:W-:Y:S05]  /*1540*/  @P0 BRA `(.L_x_20) ;  /* 0xfffffff400d00947 */ /* 0x000fea000383ffff */
[----:B------:R-:W-:-:S07]  /*1550*/  IMAD.MOV.U32 R6, RZ, RZ, RZ ;  /* 0x000000ffff067224 */ /* 0x000fce00078e00ff */
.L_x_19:
[----:B------:R-:W-:Y:S05]  /*1560*/  BSYNC.RECONVERGENT B0 ;  /* 0x0000000000007941 */ /* 0x000fea0003800200 */
.L_x_18:
[----:B------:R-:W0:Y:S01]  /*1570*/  S2UR UR6, SR_CgaCtaId ;  /* 0x00000000000679c3 */ /* 0x000e220000008800 */
[----:B------:R-:W-:Y:S01]  /*1580*/  UMOV UR5, 0x400 ;  /* 0x0000040000057882 */ /* 0x000fe20000000000 */
[----:B------:R-:W-:Y:S01]  /*1590*/  I2FP.F32.U32 R6, R6 ;  /* 0x0000000600067245 */ /* 0x000fe20000201000 */
[----:B------:R-:W-:-:S04]  /*15a0*/  FMUL R5, R5, 0.00390625 ;  /* 0x3b80000005057820 */ /* 0x000fc80000400000 */
[----:B------:R-:W-:Y:S01]  /*15b0*/  FADD R6, R6, 0.5 ;  /* 0x3f00000006067421 */ /* 0x000fe20000000000 */
[----:B------:R-:W1:Y:S01]  /*15c0*/  LDC.64 R8, c[0x0][0x398] ;  /* 0x0000e600ff087b82 */ /* 0x000e620000000a00 */
[----:B0-----:R-:W-:Y:S01]  /*15d0*/  ULEA UR5, UR6, UR5, 0x18 ;  /* 0x0000000506057291 */ /* 0x001fe2000f8ec0ff */
[----:B-1----:R-:W-:-:S08]  /*15e0*/  IMAD.WIDE.U32 R2, R2, 0x4, R8 ;  /* 0x0000000402027825 */ /* 0x002fd000078e0008 */
[----:B------:R-:W0:Y:S02]  /*15f0*/  LDS R0, [UR5+0x400] ;  /* 0x00040005ff007984 */ /* 0x000e240008000800 */
[----:B0-----:R-:W-:-:S05]  /*1600*/  FFMA R5, R5, R6, R0 ;  /* 0x0000000605057223 */ /* 0x001fca0000000000 */
[----:B------:R-:W-:Y:S01]  /*1610*/  STG.E desc[UR8][R2.64], R5 ;  /* 0x0000000502007986 */ /* 0x000fe2000c101908 */
[----:B------:R-:W-:Y:S05]  /*1620*/  EXIT ;  /* 0x000000000000794d */ /* 0x000fea0003800000 */
        .weak           $__internal_0_$__cuda_sm3x_div_rn_noftz_f32_slowpath
        .type           $__internal_0_$__cuda_sm3x_div_rn_noftz_f32_slowpath,@function
        .size           $__internal_0_$__cuda_sm3x_div_rn_noftz_f32_slowpath,(.L_x_224 - $__internal_0_$__cuda_sm3x_div_rn_noftz_f32_slowpath)
$__internal_0_$__cuda_sm3x_div_rn_noftz_f32_slowpath:
[----:B------:R-:W-:Y:S01]  /*1630*/  SHF.R.U32.HI R13, RZ, 0x17, R3 ;  /* 0x00000017ff0d7819 */ /* 0x000fe20000011603 */
[----:B------:R-:W-:Y:S01]  /*1640*/  BSSY.RECONVERGENT B1, `(.L_x_21) ;  /* 0x0000062000017945 */ /* 0x000fe20003800200 */
[----:B------:R-:W-:Y:S02]  /*1650*/  SHF.R.U32.HI R12, RZ, 0x17, R0 ;  /* 0x00000017ff0c7819 */ /* 0x000fe40000011600 */
[----:B------:R-:W-:Y:S02]  /*1660*/  LOP3.LUT R13, R13, 0xff, RZ, 0xc0, !PT ;  /* 0x000000ff0d0d7812 */ /* 0x000fe400078ec0ff */
[----:B------:R-:W-:-:S03]  /*1670*/  LOP3.LUT R16, R12, 0xff, RZ, 0xc0, !PT ;  /* 0x000000ff0c107812 */ /* 0x000fc600078ec0ff */
[----:B------:R-:W-:Y:S02]  /*1680*/  VIADD R15, R13, 0xffffffff ;  /* 0xffffffff0d0f7836 */ /* 0x000fe40000000000 */
[----:B------:R-:W-:-:S03]  /*1690*/  VIADD R14, R16, 0xffffffff ;  /* 0xffffffff100e7836 */ /* 0x000fc60000000000 */
[----:B------:R-:W-:-:S04]  /*16a0*/  ISETP.GT.U32.AND P0, PT, R15, 0xfd, PT ;  /* 0x000000fd0f00780c */ /* 0x000fc80003f04070 */
[----:B------:R-:W-:-:S13]  /*16b0*/  ISETP.GT.U32.OR P0, PT, R14, 0xfd, P0 ;  /* 0x000000fd0e00780c */ /* 0x000fda0000704470 */
[----:B------:R-:W-:Y:S01]  /*16c0*/  @!P0 IMAD.MOV.U32 R12, RZ, RZ, RZ ;  /* 0x000000ffff0c8224 */ /* 0x000fe200078e00ff */
[----:B------:R-:W-:Y:S06]  /*16d0*/  @!P0 BRA `(.L_x_22) ;  /* 0x00000000005c8947 */ /* 0x000fec0003800000 */
[----:B------:R-:W-:Y:S02]  /*16e0*/  FSETP.GTU.FTZ.AND P0, PT, |R0|, +INF , PT ;  /* 0x7f8000000000780b */ /* 0x000fe40003f1c200 */
[----:B------:R-:W-:-:S04]  /*16f0*/  FSETP.GTU.FTZ.AND P1, PT, |R3|, +INF , PT ;  /* 0x7f8000000300780b */ /* 0x000fc80003f3c200 */
[----:B------:R-:W-:-:S13]  /*1700*/  PLOP3.LUT P0, PT, P0, P1, PT, 0xf8, 0x8f ;  /* 0x00000000008f781c */ /* 0x000fda0000703f70 */
[----:B------:R-:W-:Y:S05]  /*1710*/  @P0 BRA `(.L_x_23) ;  /* 0x00000004004c0947 */ /* 0x000fea0003800000 */
[----:B------:R-:W-:-:S13]  /*1720*/  LOP3.LUT P0, RZ, R3, 0x7fffffff, R0, 0xc8, !PT ;  /* 0x7fffffff03ff7812 */ /* 0x000fda000780c800 */
[----:B------:R-:W-:Y:S05]  /*1730*/  @!P0 BRA `(.L_x_24) ;  /* 0x00000004003c8947 */ /* 0x000fea0003800000 */
[C---:B------:R-:W-:Y:S02]  /*1740*/  FSETP.NEU.FTZ.AND P2, PT, |R0|.reuse, +INF , PT ;  /* 0x7f8000000000780b */ /* 0x040fe40003f5d200 */
[----:B------:R-:W-:Y:S02]  /*1750*/  FSETP.NEU.FTZ.AND P1, PT, |R3|, +INF , PT ;  /* 0x7f8000000300780b */ /* 0x000fe40003f3d200 */
[----:B------:R-:W-:-:S11]  /*1760*/  FSETP.NEU.FTZ.AND P0, PT, |R0|, +INF , PT ;  /* 0x7f8000000000780b */ /* 0x000fd60003f1d200 */
[----:B------:R-:W-:Y:S05]  /*1770*/  @!P1 BRA !P2, `(.L_x_24) ;  /* 0x00000004002c9947 */ /* 0x000fea0005000000 */
[----:B------:R-:W-:-:S04]  /*1780*/  LOP3.LUT P2, RZ, R0, 0x7fffffff, RZ, 0xc0, !PT ;  /* 0x7fffffff00ff7812 */ /* 0x000fc8000784c0ff */
[----:B------:R-:W-:-:S13]  /*1790*/  PLOP3.LUT P1, PT, P1, P2, PT, 0x2f, 0xf2 ;  /* 0x0000000000f2781c */ /* 0x000fda0000f24577 */
[----:B------:R-:W-:Y:S05]  /*17a0*/  @P1 BRA `(.L_x_25) ;  /* 0x0000000400181947 */ /* 0x000fea0003800000 */
[----:B------:R-:W-:-:S04]  /*17b0*/  LOP3.LUT P1, RZ, R3, 0x7fffffff, RZ, 0xc0, !PT ;  /* 0x7fffffff03ff7812 */ /* 0x000fc8000782c0ff */
[----:B------:R-:W-:-:S13]  /*17c0*/  PLOP3.LUT P0, PT, P0, P1, PT, 0x2f, 0xf2 ;  /* 0x0000000000f2781c */ /* 0x000fda0000702577 */
[----:B------:R-:W-:Y:S05]  /*17d0*/  @P0 BRA `(.L_x_26) ;  /* 0x0000000400000947 */ /* 0x000fea0003800000 */
[----:B------:R-:W-:Y:S02]  /*17e0*/  ISETP.GE.AND P0, PT, R14, RZ, PT ;  /* 0x000000ff0e00720c */ /* 0x000fe40003f06270 */
[----:B------:R-:W-:-:S11]  /*17f0*/  ISETP.GE.AND P1, PT, R15, RZ, PT ;  /* 0x000000ff0f00720c */ /* 0x000fd60003f26270 */
[----:B------:R-:W-:Y:S01]  /*1800*/  @P0 MOV R12, RZ ;  /* 0x000000ff000c0202 */ /* 0x000fe20000000f00 */
[----:B------:R-:W-:Y:S02]  /*1810*/  @!P0 IMAD.MOV.U32 R12, RZ, RZ, -0x40 ;  /* 0xffffffc0ff0c8424 */ /* 0x000fe400078e00ff */
[----:B------:R-:W-:Y:S01]  /*1820*/  @!P0 FFMA R0, R0, 1.84467440737095516160e+19, RZ ;  /* 0x5f80000000008823 */ /* 0x000fe200000000ff */
[----:B------:R-:W-:Y:S01]  /*1830*/  @!P1 FFMA R3, R3, 1.84467440737095516160e+19, RZ ;  /* 0x5f80000003039823 */ /* 0x000fe200000000ff */
[----:B------:R-:W-:-:S07]  /*1840*/  @!P1 VIADD R12, R12, 0x40 ;  /* 0x000000400c0c9836 */ /* 0x000fce0000000000 */
.L_x_22:
[----:B------:R-:W-:Y:S01]  /*1850*/  LEA R14, R13, 0xc0800000, 0x17 ;  /* 0xc08000000d0e7811 */ /* 0x000fe200078eb8ff */
[----:B------:R-:W-:Y:S04]  /*1860*/  BSSY.RECONVERGENT B2, `(.L_x_27) ;  /* 0x0000036000027945 */ /* 0x000fe80003800200 */
[----:B------:R-:W-:Y:S02]  /*1870*/  IMAD.IADD R14, R3, 0x1, -R14 ;  /* 0x00000001030e7824 */ /* 0x000fe400078e0a0e */
[----:B------:R-:W-:Y:S02]  /*1880*/  VIADD R3, R16, 0xffffff81 ;  /* 0xffffff8110037836 */ /* 0x000fe40000000000 */
[----:B------:R-:W0:Y:S01]  /*1890*/  MUFU.RCP R15, R14 ;  /* 0x0000000e000f7308 */ /* 0x000e220000001000 */
[----:B------:R-:W-:Y:S01]  /*18a0*/  FADD.FTZ R17, -R14, -RZ ;  /* 0x800000ff0e117221 */ /* 0x000fe20000010100 */
[C---:B------:R-:W-:Y:S01]  /*18b0*/  IMAD R0, R3.reuse, -0x800000, R0 ;  /* 0xff80000003007824 */ /* 0x040fe200078e0200 */
[----:B------:R-:W-:-:S04]  /*18c0*/  IADD3 R13, PT, PT, R3, 0x7f, -R13 ;  /* 0x0000007f030d7810 */ /* 0x000fc80007ffe80d */
[----:B------:R-:W-:Y:S01]  /*18d0*/  IADD3 R13, PT, PT, R13, R12, RZ ;  /* 0x0000000c0d0d7210 */ /* 0x000fe20007ffe0ff */
[----:B0-----:R-:W-:-:S04]  /*18e0*/  FFMA R16, R15, R17, 1 ;  /* 0x3f8000000f107423 */ /* 0x001fc80000000011 */
[----:B------:R-:W-:-:S04]  /*18f0*/  FFMA R18, R15, R16, R15 ;  /* 0x000000100f127223 */ /* 0x000fc8000000000f */
[----:B------:R-:W-:-:S04]  /*1900*/  FFMA R15, R0, R18, RZ ;  /* 0x00000012000f7223 */ /* 0x000fc800000000ff */
[----:B------:R-:W-:-:S04]  /*1910*/  FFMA R16, R17, R15, R0 ;  /* 0x0000000f11107223 */ /* 0x000fc80000000000 */
[----:B------:R-:W-:-:S04]  /*1920*/  FFMA R15, R18, R16, R15 ;  /* 0x00000010120f7223 */ /* 0x000fc8000000000f */
[----:B------:R-:W-:-:S04]  /*1930*/  FFMA R16, R17, R15, R0 ;  /* 0x0000000f11107223 */ /* 0x000fc80000000000 */
[----:B------:R-:W-:-:S05]  /*1940*/  FFMA R0, R18, R16, R15 ;  /* 0x0000001012007223 */ /* 0x000fca000000000f */
[----:B------:R-:W-:-:S04]  /*1950*/  SHF.R.U32.HI R3, RZ, 0x17, R0 ;  /* 0x00000017ff037819 */ /* 0x000fc80000011600 */
[----:B------:R-:W-:-:S05]  /*1960*/  LOP3.LUT R3, R3, 0xff, RZ, 0xc0, !PT ;  /* 0x000000ff03037812 */ /* 0x000fca00078ec0ff */
[----:B------:R-:W-:-:S04]  /*1970*/  IMAD.IADD R17, R3, 0x1, R13 ;  /* 0x0000000103117824 */ /* 0x000fc800078e020d */
[----:B------:R-:W-:-:S05]  /*1980*/  VIADD R3, R17, 0xffffffff ;  /* 0xffffffff11037836 */ /* 0x000fca0000000000 */
[----:B------:R-:W-:-:S13]  /*1990*/  ISETP.GE.U32.AND P0, PT, R3, 0xfe, PT ;  /* 0x000000fe0300780c */ /* 0x000fda0003f06070 */
[----:B------:R-:W-:Y:S05]  /*19a0*/  @!P0 BRA `(.L_x_28) ;  /* 0x0000000000808947 */ /* 0x000fea0003800000 */
[----:B------:R-:W-:-:S13]  /*19b0*/  ISETP.GT.AND P0, PT, R17, 0xfe, PT ;  /* 0x000000fe1100780c */ /* 0x000fda0003f04270 */
[----:B------:R-:W-:Y:S05]  /*19c0*/  @P0 BRA `(.L_x_29) ;  /* 0x00000000006c0947 */ /* 0x000fea0003800000 */
[----:B------:R-:W-:-:S13]  /*19d0*/  ISETP.GE.AND P0, PT, R17, 0x1, PT ;  /* 0x000000011100780c */ /* 0x000fda0003f06270 */
[----:B------:R-:W-:Y:S05]  /*19e0*/  @P0 BRA `(.L_x_30) ;  /* 0x0000000000740947 */ /* 0x000fea0003800000 */
[----:B------:R-:W-:Y:S02]  /*19f0*/  ISETP.GE.AND P0, PT, R17, -0x18, PT ;  /* 0xffffffe81100780c */ /* 0x000fe40003f06270 */
[----:B------:R-:W-:-:S11]  /*1a00*/  LOP3.LUT R0, R0, 0x80000000, RZ, 0xc0, !PT ;  /* 0x8000000000007812 */ /* 0x000fd600078ec0ff */
[----:B------:R-:W-:Y:S05]  /*1a10*/  @!P0 BRA `(.L_x_30) ;  /* 0x0000000000688947 */ /* 0x000fea0003800000 */
[CCC-:B------:R-:W-:Y:S01]  /*1a20*/  FFMA.RZ R3, R18.reuse, R16.reuse, R15.reuse ;  /* 0x0000001012037223 */ /* 0x1c0fe2000000c00f */
[C---:B------:R-:W-:Y:S02]  /*1a30*/  VIADD R14, R17.reuse, 0x20 ;  /* 0x00000020110e7836 */ /* 0x040fe40000000000 */
[CCC-:B------:R-:W-:Y:S01]  /*1a40*/  FFMA.RM R12, R18.reuse, R16.reuse, R15.reuse ;  /* 0x00000010120c7223 */ /* 0x1c0fe2000000400f */
[----:B------:R-:W-:Y:S02]  /*1a50*/  ISETP.NE.AND P2, PT, R17, RZ, PT ;  /* 0x000000ff1100720c */ /* 0x000fe40003f45270 */
[----:B------:R-:W-:Y:S01]  /*1a60*/  LOP3.LUT R13, R3, 0x7fffff, RZ, 0xc0, !PT ;  /* 0x007fffff030d7812 */ /* 0x000fe200078ec0ff */
[----:B------:R-:W-:Y:S01]  /*1a70*/  FFMA.RP R3, R18, R16, R15 ;  /* 0x0000001012037223 */ /* 0x000fe2000000800f */
[----:B------:R-:W-:Y:S01]  /*1a80*/  IMAD.MOV R15, RZ, RZ, -R17 ;  /* 0x000000ffff0f7224 */ /* 0x000fe200078e0a11 */
[----:B------:R-:W-:Y:S02]  /*1a90*/  ISETP.NE.AND P1, PT, R17, RZ, PT ;  /* 0x000000ff1100720c */ /* 0x000fe40003f25270 */
[----:B------:R-:W-:-:S02]  /*1aa0*/  LOP3.LUT R13, R13, 0x800000, RZ, 0xfc, !PT ;  /* 0x008000000d0d7812 */ /* 0x000fc400078efcff */
[----:B------:R-:W-:Y:S02]  /*1ab0*/  FSETP.NEU.FTZ.AND P0, PT, R3, R12, PT ;  /* 0x0000000c0300720b */ /* 0x000fe40003f1d000 */
[----:B------:R-:W-:Y:S02]  /*1ac0*/  SHF.L.U32 R14, R13, R14, RZ ;  /* 0x0000000e0d0e7219 */ /* 0x000fe400000006ff */
[----:B------:R-:W-:Y:S02]  /*1ad0*/  SEL R12, R15, RZ, P2 ;  /* 0x000000ff0f0c7207 */ /* 0x000fe40001000000 */
[----:B------:R-:W-:Y:S02]  /*1ae0*/  ISETP.NE.AND P1, PT, R14, RZ, P1 ;  /* 0x000000ff0e00720c */ /* 0x000fe40000f25270 */
[----:B------:R-:W-:Y:S02]  /*1af0*/  SHF.R.U32.HI R12, RZ, R12, R13 ;  /* 0x0000000cff0c7219 */ /* 0x000fe4000001160d */
[----:B------:R-:W-:-:S02]  /*1b00*/  PLOP3.LUT P0, PT, P0, P1, PT, 0xf8, 0x8f ;  /* 0x00000000008f781c */ /* 0x000fc40000703f70 */
[----:B------:R-:W-:Y:S02]  /*1b10*/  SHF.R.U32.HI R14, RZ, 0x1, R12 ;  /* 0x00000001ff0e7819 */ /* 0x000fe4000001160c */
[----:B------:R-:W-:-:S04]  /*1b20*/  SEL R3, RZ, 0x1, !P0 ;  /* 0x00000001ff037807 */ /* 0x000fc80004000000 */
[----:B------:R-:W-:-:S04]  /*1b30*/  LOP3.LUT R3, R3, 0x1, R14, 0xf8, !PT ;  /* 0x0000000103037812 */ /* 0x000fc800078ef80e */
[----:B------:R-:W-:-:S04]  /*1b40*/  LOP3.LUT R3, R3, R12, RZ, 0xc0, !PT ;  /* 0x0000000c03037212 */ /* 0x000fc800078ec0ff */
[----:B------:R-:W-:-:S04]  /*1b50*/  IADD3 R3, PT, PT, R14, R3, RZ ;  /* 0x000000030e037210 */ /* 0x000fc80007ffe0ff */
[----:B------:R-:W-:Y:S01]  /*1b60*/  LOP3.LUT R0, R3, R0, RZ, 0xfc, !PT ;  /* 0x0000000003007212 */ /* 0x000fe200078efcff */
[----:B------:R-:W-:Y:S06]  /*1b70*/  BRA `(.L_x_30) ;  /* 0x0000000000107947 */ /* 0x000fec0003800000 */
.L_x_29:
[----:B------:R-:W-:-:S04]  /*1b80*/  LOP3.LUT R0, R0, 0x80000000, RZ, 0xc0, !PT ;  /* 0x8000000000007812 */ /* 0x000fc800078ec0ff */
[----:B------:R-:W-:Y:S01]  /*1b90*/  LOP3.LUT R0, R0, 0x7f800000, RZ, 0xfc, !PT ;  /* 0x7f80000000007812 */ /* 0x000fe200078efcff */
[----:B------:R-:W-:Y:S06]  /*1ba0*/  BRA `(.L_x_30) ;  /* 0x0000000000047947 */ /* 0x000fec0003800000 */
.L_x_28:
[----:B------:R-:W-:-:S07]  /*1bb0*/  IMAD R0, R13, 0x800000, R0 ;  /* 0x008000000d007824 */ /* 0x000fce00078e0200 */
.L_x_30:
[----:B------:R-:W-:Y:S05]  /*1bc0*/  BSYNC.RECONVERGENT B2 ;  /* 0x0000000000027941 */ /* 0x000fea0003800200 */
.L_x_27:
[----:B------:R-:W-:Y:S05]  /*1bd0*/  BRA `(.L_x_31) ;  /* 0x0000000000207947 */ /* 0x000fea0003800000 */
.L_x_26:
[----:B------:R-:W-:-:S04]  /*1be0*/  LOP3.LUT R0, R3, 0x80000000, R0, 0x48, !PT ;  /* 0x8000000003007812 */ /* 0x000fc800078e4800 */
[----:B------:R-:W-:Y:S01]  /*1bf0*/  LOP3.LUT R0, R0, 0x7f800000, RZ, 0xfc, !PT ;  /* 0x7f80000000007812 */ /* 0x000fe200078efcff */
[----:B------:R-:W-:Y:S06]  /*1c00*/  BRA `(.L_x_31) ;  /* 0x0000000000147947 */ /* 0x000fec0003800000 */
.L_x_25:
[----:B------:R-:W-:Y:S01]  /*1c10*/  LOP3.LUT R0, R3, 0x80000000, R0, 0x48, !PT ;  /* 0x8000000003007812 */ /* 0x000fe200078e4800 */
[----:B------:R-:W-:Y:S06]  /*1c20*/  BRA `(.L_x_31) ;  /* 0x00000000000c7947 */ /* 0x000fec0003800000 */
.L_x_24:
[----:B------:R-:W0:Y:S01]  /*1c30*/  MUFU.RSQ R0, -QNAN ;  /* 0xffc0000000007908 */ /* 0x000e220000001400 */
[----:B------:R-:W-:Y:S05]  /*1c40*/  BRA `(.L_x_31) ;  /* 0x0000000000047947 */ /* 0x000fea0003800000 */
.L_x_23:
[----:B------:R-:W-:-:S07]  /*1c50*/  FADD.FTZ R0, R0, R3 ;  /* 0x0000000300007221 */ /* 0x000fce0000010000 */
.L_x_31:
[----:B------:R-:W-:Y:S05]  /*1c60*/  BSYNC.RECONVERGENT B1 ;  /* 0x0000000000017941 */ /* 0x000fea0003800200 */
.L_x_21:
[----:B------:R-:W-:Y:S02]  /*1c70*/  IMAD.MOV.U32 R12, RZ, RZ, R10 ;  /* 0x000000ffff0c7224 */ /* 0x000fe400078e000a */
[----:B------:R-:W-:-:S04]  /*1c80*/  IMAD.MOV.U32 R13, RZ, RZ, 0x0 ;  /* 0x00000000ff0d7424 */ /* 0x000fc800078e00ff */
[----:B0-----:R-:W-:Y:S05]  /*1c90*/  RET.REL.NODEC R12 `(_Z34compute_percentiles_batched_kernelPKfPKiifPfi) ;  /* 0xffffffe00cd87950 */ /* 0x001fea0003c3ffff */
.L_x_32:
[----:B------:R-:W-:-:S00]  /*1ca0*/  BRA `(.L_x_32) ;  /* 0xfffffffc00fc7947 */ /* 0x000fc0000383ffff */
[----:B------:R-:W-:-:S00]  /*1cb0*/  NOP ;  /* 0x0000000000007918 */ /* 0x000fc00000000000 */
        /* <DEDUP_REMOVED lines=12> */
.L_x_224:


//--------------------- .text._Z37find_percentile_from_histogram_kernelPKiiffifPf --------------------------
	.section	.text._Z37find_percentile_from_histogram_kernelPKiiffifPf,"ax",@progbits
	.align	128
        .global         _Z37find_percentile_from_histogram_kernelPKiiffifPf
        .type           _Z37find_percentile_from_histogram_kernelPKiiffifPf,@function
        .size           _Z37find_percentile_from_histogram_kernelPKiiffifPf,(.L_x_225 - _Z37find_percentile_from_histogram_kernelPKiiffifPf)
        .other          _Z37find_percentile_from_histogram_kernelPKiiffifPf,@"STO_CUDA_ENTRY STV_DEFAULT"
_Z37find_percentile_from_histogram_kernelPKiiffifPf:
.text._Z37find_percentile_from_histogram_kernelPKiiffifPf:
[----:B------:R-:W-:Y:S01]  /*0000*/  LDC R1, c[0x0][0x37c] ;  /* 0x0000df00ff017b82 */ /* 0x000fe20000000800 */
[----:B------:R-:W0:Y:S07]  /*0010*/  S2R R0, SR_TID.X ;  /* 0x0000000000007919 */ /* 0x000e2e0000002100 */
[----:B------:R-:W0:Y:S02]  /*0020*/  S2UR UR4, SR_CTAID.X ;  /* 0x00000000000479c3 */ /* 0x000e240000002500 */
[----:B0-----:R-:W-:-:S13]  /*0030*/  LOP3.LUT P0, RZ, R0, UR4, RZ, 0xfc, !PT ;  /* 0x0000000400ff7c12 */ /* 0x001fda000f80fcff */
[----:B------:R-:W-:Y:S05]  /*0040*/  @P0 EXIT ;  /* 0x000000000000094d */ /* 0x000fea0003800000 */
[----:B------:R-:W0:Y:S01]  /*0050*/  LDC R6, c[0x0][0x398] ;  /* 0x0000e600ff067b82 */ /* 0x000e220000000800 */
[----:B------:R-:W-:Y:S02]  /*0060*/  IMAD.MOV.U32 R3, RZ, RZ, 0x3c23d70a ;  /* 0x3c23d70aff037424 */ /* 0x000fe400078e00ff */
[----:B------:R-:W-:Y:S02]  /*0070*/  IMAD.MOV.U32 R0, RZ, RZ, 0x42c80000 ;  /* 0x42c80000ff007424 */ /* 0x000fe400078e00ff */
[----:B------:R-:W-:Y:S02]  /*0080*/  IMAD.MOV.U32 R2, RZ, RZ, 0x3f000000 ;  /* 0x3f000000ff027424 */ /* 0x000fe400078e00ff */
[----:B------:R-:W-:-:S04]  /*0090*/  FFMA R0, R3, -R0, 1 ;  /* 0x3f80000003007423 */ /* 0x000fc80000000800 */
[----:B------:R-:W-:Y:S01]  /*00a0*/  FFMA R0, R0, R3, 0.0099999997764825820923 ;  /* 0x3c23d70a00007423 */ /* 0x000fe20000000003 */
[----:B0-----:R-:W0:Y:S03]  /*00b0*/  FCHK P0, R6, 100 ;  /* 0x42c8000006007902 */ /* 0x001e260000000000 */
[----:B------:R-:W-:-:S04]  /*00c0*/  FFMA R3, R0, R6, RZ ;  /* 0x0000000600037223 */ /* 0x000fc800000000ff */
[----:B------:R-:W-:-:S04]  /*00d0*/  FFMA R4, R3, -100, R6 ;  /* 0xc2c8000003047823 */ /* 0x000fc80000000006 */
[----:B------:R-:W-:Y:S01]  /*00e0*/  FFMA R0, R0, R4, R3 ;  /* 0x0000000400007223 */ /* 0x000fe20000000003 */
[----:B0-----:R-:W-:Y:S06]  /*00f0*/  @!P0 BRA `(.L_x_33) ;  /* 0x0000000000108947 */ /* 0x001fec0003800000 */
[----:B------:R-:W0:Y:S01]  /*0100*/  LDC R0, c[0x0][0x398] ;  /* 0x0000e600ff007b82 */ /* 0x000e220000000800 */
[----:B------:R-:W-:Y:S01]  /*0110*/  IMAD.MOV.U32 R3, RZ, RZ, 0x42c80000 ;  /* 0x42c80000ff037424 */ /* 0x000fe200078e00ff */
[----:B------:R-:W-:-:S07]  /*0120*/  MOV R4, 0x140 ;  /* 0x0000014000047802 */ /* 0x000fce0000000f00 */
[----:B0-----:R-:W-:Y:S05]  /*0130*/  CALL.REL.NOINC `($__internal_1_$__cuda_sm3x_div_rn_noftz_f32_slowpath) ;  /* 0x0000000000bc7944 */ /* 0x001fea0003c00000 */
.L_x_33:
[----:B------:R-:W0:Y:S01]  /*0140*/  LDCU UR4, c[0x0][0x394] ;  /* 0x00007280ff0477ac */ /* 0x000e220008000800 */
[----:B------:R-:W1:Y:S01]  /*0150*/  LDCU UR5, c[0x0][0x388] ;  /* 0x00007100ff0577ac */ /* 0x000e620008000800 */
[----:B------:R-:W2:Y:S01]  /*0160*/  LDCU.64 UR6, c[0x0][0x358] ;  /* 0x00006b00ff0677ac */ /* 0x000ea20008000a00 */
[----:B0-----:R-:W-:Y:S02]  /*0170*/  UIADD3 UR4, UPT, UPT, UR4, -0x1, URZ ;  /* 0xffffffff04047890 */ /* 0x001fe4000fffe0ff */
[----:B-1----:R-:W-:-:S04]  /*0180*/  UISETP.GE.AND UP0, UPT, UR5, 0x1, UPT ;  /* 0x000000010500788c */ /* 0x002fc8000bf06270 */
[----:B------:R-:W-:-:S05]  /*0190*/  I2FP.F32.S32 R3, UR4 ;  /* 0x0000000400037c45 */ /* 0x000fca0008201400 */
[----:B------:R-:W-:Y:S01]  /*01a0*/  FFMA R6, R3, R0, 1 ;  /* 0x3f80000003067423 */ /* 0x000fe20000000000 */
[----:B--2---:R-:W-:Y:S06]  /*01b0*/  BRA.U !UP0, `(.L_x_34) ;  /* 0x00000001084c7547 */ /* 0x004fec000b800000 */
[----:B------:R-:W0:Y:S02]  /*01c0*/  LDC.64 R4, c[0x0][0x380] ;  /* 0x0000e000ff047b82 */ /* 0x000e240000000a00 */
[----:B0-----:R-:W2:Y:S01]  /*01d0*/  LDG.E R0, desc[UR6][R4.64] ;  /* 0x0000000604007981 */ /* 0x001ea2000c1e1900 */
[----:B------:R-:W2:Y:S01]  /*01e0*/  F2I.TRUNC.NTZ R9, R6 ;  /* 0x0000000600097305 */ /* 0x000ea2000020f100 */
[----:B------:R-:W-:Y:S01]  /*01f0*/  IMAD.MOV.U32 R3, RZ, RZ, RZ ;  /* 0x000000ffff037224 */ /* 0x000fe200078e00ff */
[----:B--2---:R-:W-:-:S13]  /*0200*/  ISETP.GE.AND P0, PT, R0, R9, PT ;  /* 0x000000090000720c */ /* 0x004fda0003f06270 */
[----:B------:R-:W-:Y:S05]  /*0210*/  @P0 BRA `(.L_x_35) ;  /* 0x00000000002c0947 */ /* 0x000fea0003800000 */
[----:B------:R-:W0:Y:S01]  /*0220*/  LDC.64 R6, c[0x0][0x380] ;  /* 0x0000e000ff067b82 */ /* 0x000e220000000a00 */
[----:B------:R-:W1:Y:S01]  /*0230*/  LDCU UR5, c[0x0][0x388] ;  /* 0x00007100ff0577ac */ /* 0x000e620008000800 */
[----:B------:R-:W-:Y:S01]  /*0240*/  NOP ;  /* 0x0000000000007918 */ /* 0x000fe20000000000 */
.L_x_36:
[----:B------:R-:W-:-:S05]  /*0250*/  VIADD R3, R3, 0x1 ;  /* 0x0000000103037836 */ /* 0x000fca0000000000 */
[----:B-1----:R-:W-:-:S13]  /*0260*/  ISETP.NE.AND P0, PT, R3, UR5, PT ;  /* 0x0000000503007c0c */ /* 0x002fda000bf05270 */
[----:B------:R-:W-:Y:S05]  /*0270*/  @!P0 BRA `(.L_x_34) ;  /* 0x00000000001c8947 */ /* 0x000fea0003800000 */
[----:B0-----:R-:W-:-:S06]  /*0280*/  IMAD.WIDE.U32 R4, R3, 0x4, R6 ;  /* 0x0000000403047825 */ /* 0x001fcc00078e0006 */
[----:B------:R-:W2:Y:S02]  /*0290*/  LDG.E R5, desc[UR6][R4.64] ;  /* 0x0000000604057981 */ /* 0x000ea4000c1e1900 */
[----:B--2---:R-:W-:-:S05]  /*02a0*/  IMAD.IADD R0, R5, 0x1, R0 ;  /* 0x0000000105007824 */ /* 0x004fca00078e0200 */
[----:B------:R-:W-:-:S13]  /*02b0*/  ISETP.GE.AND P0, PT, R0, R9, PT ;  /* 0x000000090000720c */ /* 0x000fda0003f06270 */
[----:B------:R-:W-:Y:S05]  /*02c0*/  @!P0 BRA `(.L_x_36) ;  /* 0xfffffffc00e08947 */ /* 0x000fea000383ffff */
.L_x_35:
[----:B------:R-:W-:-:S05]  /*02d0*/  I2FP.F32.U32 R2, R3 ;  /* 0x0000000300027245 */ /* 0x000fca0000201000 */
[----:B------:R-:W-:-:S07]  /*02e0*/  FADD R2, R2, 0.5 ;  /* 0x3f00000002027421 */ /* 0x000fce0000000000 */
.L_x_34:
[----:B------:R-:W1:Y:S01]  /*02f0*/  LDC R0, c[0x0][0x38c] ;  /* 0x0000e300ff007b82 */ /* 0x000e620000000800 */
[----:B------:R-:W1:Y:S01]  /*0300*/  LDCU UR4, c[0x0][0x390] ;  /* 0x00007200ff0477ac */ /* 0x000e620008000800 */
[----:B------:R-:W-:-:S04]  /*0310*/  I2FP.F32.S32 R3, UR5 ;  /* 0x0000000500037c45 */ /* 0x000fc80008201400 */
[----:B------:R-:W2:Y:S02]  /*0320*/  MUFU.RCP R4, R3 ;  /* 0x0000000300047308 */ /* 0x000ea40000001000 */
[----:B--2---:R-:W-:Y:S01]  /*0330*/  FFMA R5, -R3, R4, 1 ;  /* 0x3f80000003057423 */ /* 0x004fe20000000104 */
[----:B-1----:R-:W-:-:S03]  /*0340*/  FADD R0, -R0, UR4 ;  /* 0x0000000400007e21 */ /* 0x002fc60008000100 */
[----:B------:R-:W-:Y:S02]  /*0350*/  FFMA R5, R4, R5, R4 ;  /* 0x0000000504057223 */ /* 0x000fe40000000004 */
[----:B------:R-:W1:Y:S02]  /*0360*/  FCHK P0, R0, R3 ;  /* 0x0000000300007302 */ /* 0x000e640000000000 */
[----:B------:R-:W-:-:S04]  /*0370*/  FFMA R4, R0, R5, RZ ;  /* 0x0000000500047223 */ /* 0x000fc800000000ff */
[----:B0-----:R-:W-:-:S04]  /*0380*/  FFMA R6, -R3, R4, R0 ;  /* 0x0000000403067223 */ /* 0x001fc80000000100 */
[----:B------:R-:W-:Y:S01]  /*0390*/  FFMA R7, R5, R6, R4 ;  /* 0x0000000605077223 */ /* 0x000fe20000000004 */
[----:B-1----:R-:W-:Y:S06]  /*03a0*/  @!P0 BRA `(.L_x_37) ;  /* 0x00000000000c8947 */ /* 0x002fec0003800000 */
[----:B------:R-:W-:-:S07]  /*03b0*/  MOV R4, 0x3d0 ;  /* 0x000003d000047802 */ /* 0x000fce0000000f00 */
[----:B------:R-:W-:Y:S05]  /*03c0*/  CALL.REL.NOINC `($__internal_1_$__cuda_sm3x_div_rn_noftz_f32_slowpath) ;  /* 0x0000000000187944 */ /* 0x000fea0003c00000 */
[----:B------:R-:W-:-:S07]  /*03d0*/  IMAD.MOV.U32 R7, RZ, RZ, R0 ;  /* 0x000000ffff077224 */ /* 0x000fce00078e0000 */
.L_x_37:
[----:B------:R-:W0:Y:S01]  /*03e0*/  LDC.64 R4, c[0x0][0x3a0] ;  /* 0x0000e800ff047b82 */ /* 0x000e220000000a00 */
[----:B------:R-:W1:Y:S02]  /*03f0*/  LDCU UR4, c[0x0][0x38c] ;  /* 0x00007180ff0477ac */ /* 0x000e640008000800 */
[----:B-1----:R-:W-:-:S05]  /*0400*/  FFMA R7, R7, R2, UR4 ;  /* 0x0000000407077e23 */ /* 0x002fca0008000002 */
[----:B0-----:R-:W-:Y:S01]  /*0410*/  STG.E desc[UR6][R4.64], R7 ;  /* 0x0000000704007986 */ /* 0x001fe2000c101906 */
[----:B------:R-:W-:Y:S05]  /*0420*/  EXIT ;  /* 0x000000000000794d */ /* 0x000fea0003800000 */
        .weak           $__internal_1_$__cuda_sm3x_div_rn_noftz_f32_slowpath
        .type           $__internal_1_$__cuda_sm3x_div_rn_noftz_f32_slowpath,@function
        .size           $__internal_1_$__cuda_sm3x_div_rn_noftz_f32_slowpath,(.L_x_225 - $__internal_1_$__cuda_sm3x_div_rn_noftz_f32_slowpath)
$__internal_1_$__cuda_sm3x_div_rn_noftz_f32_slowpath:
[----:B------:R-:W-:Y:S02]  /*0430*/  SHF.R.U32.HI R6, RZ, 0x17, R3 ;  /* 0x00000017ff067819 */ /* 0x000fe40000011603 */
        /* <DEDUP_REMOVED lines=27> */
[----:B------:R-:W-:Y:S02]  /*05f0*/  @P0 IMAD.MOV.U32 R5, RZ, RZ, RZ ;  /* 0x000000ffff050224 */ /* 0x000fe400078e00ff */
[----:B------:R-:W-:Y:S01]  /*0600*/  @!P0 FFMA R0, R0, 1.84467440737095516160e+19, RZ ;  /* 0x5f80000000008823 */ /* 0x000fe200000000ff */
[----:B------:R-:W-:Y:S02]  /*0610*/  @!P0 IMAD.MOV.U32 R5, RZ, RZ, -0x40 ;  /* 0xffffffc0ff058424 */ /* 0x000fe400078e00ff */
[----:B------:R-:W-:Y:S02]  /*0620*/  @!P1 FFMA R3, R3, 1.84467440737095516160e+19, RZ ;  /* 0x5f80000003039823 */ /* 0x000fe400000000ff */
[----:B------:R-:W-:-:S07]  /*0630*/  @!P1 VIADD R5, R5, 0x40 ;  /* 0x0000004005059836 */ /* 0x000fce0000000000 */
.L_x_38:
[----:B------:R-:W-:-:S05]  /*0640*/  LEA R6, R10, 0xc0800000, 0x17 ;  /* 0xc08000000a067811 */ /* 0x000fca00078eb8ff */
[----:B------:R-:W-:Y:S02]  /*0650*/  IMAD.IADD R6, R3, 0x1, -R6 ;  /* 0x0000000103067824 */ /* 0x000fe400078e0a06 */
[----:B------:R-:W-:Y:S02]  /*0660*/  VIADD R3, R8, 0xffffff81 ;  /* 0xffffff8108037836 */ /* 0x000fe40000000000 */
[----:B------:R0:W1:Y:S01]  /*0670*/  MUFU.RCP R7, R6 ;  /* 0x0000000600077308 */ /* 0x0000620000001000 */
[----:B------:R-:W-:Y:S01]  /*0680*/  FADD.FTZ R9, -R6, -RZ ;  /* 0x800000ff06097221 */ /* 0x000fe20000010100 */
[C---:B------:R-:W-:Y:S01]  /*0690*/  IMAD R0, R3.reuse, -0x800000, R0 ;  /* 0xff80000003007824 */ /* 0x040fe200078e0200 */
[----:B0-----:R-:W-:-:S05]  /*06a0*/  IADD3 R6, PT, PT, R3, 0x7f, -R10 ;  /* 0x0000007f03067810 */ /* 0x001fca0007ffe80a */
[----:B------:R-:W-:Y:S02]  /*06b0*/  IMAD.IADD R6, R6, 0x1, R5 ;  /* 0x0000000106067824 */ /* 0x000fe400078e0205 */
[----:B-1----:R-:W-:-:S04]  /*06c0*/  FFMA R8, R7, R9, 1 ;  /* 0x3f80000007087423 */ /* 0x002fc80000000009 */
        /* <DEDUP_REMOVED lines=20> */
[CCC-:B------:R-:W-:Y:S01]  /*0810*/  FFMA.RM R6, R12.reuse, R8.reuse, R7.reuse ;  /* 0x000000080c067223 */ /* 0x1c0fe20000004007 */
[C---:B------:R-:W-:Y:S02]  /*0820*/  ISETP.NE.AND P2, PT, R9.reuse, RZ, PT ;  /* 0x000000ff0900720c */ /* 0x040fe40003f45270 */
[----:B------:R-:W-:Y:S02]  /*0830*/  ISETP.NE.AND P1, PT, R9, RZ, PT ;  /* 0x000000ff0900720c */ /* 0x000fe40003f25270 */
[----:B------:R-:W-:Y:S01]  /*0840*/  LOP3.LUT R5, R3, 0x7fffff, RZ, 0xc0, !PT ;  /* 0x007fffff03057812 */ /* 0x000fe200078ec0ff */
[----:B------:R-:W-:Y:S01]  /*0850*/  FFMA.RP R3, R12, R8, R7 ;  /* 0x000000080c037223 */ /* 0x000fe20000008007 */
[----:B------:R-:W-:Y:S02]  /*0860*/  VIADD R8, R9, 0x20 ;  /* 0x0000002009087836 */ /* 0x000fe40000000000 */
[----:B------:R-:W-:Y:S01]  /*0870*/  LOP3.LUT R5, R5, 0x800000, RZ, 0xfc, !PT ;  /* 0x0080000005057812 */ /* 0x000fe200078efcff */
[----:B------:R-:W-:Y:S01]  /*0880*/  IMAD.MOV R7, RZ, RZ, -R9 ;  /* 0x000000ffff077224 */ /* 0x000fe200078e0a09 */
[----:B------:R-:W-:-:S02]  /*0890*/  FSETP.NEU.FTZ.AND P0, PT, R3, R6, PT ;  /* 0x000000060300720b */ /* 0x000fc40003f1d000 */
[----:B------:R-:W-:Y:S02]  /*08a0*/  SHF.L.U32 R8, R5, R8, RZ ;  /* 0x0000000805087219 */ /* 0x000fe400000006ff */
[----:B------:R-:W-:Y:S02]  /*08b0*/  SEL R6, R7, RZ, P2 ;  /* 0x000000ff07067207 */ /* 0x000fe40001000000 */
[----:B------:R-:W-:Y:S02]  /*08c0*/  ISETP.NE.AND P1, PT, R8, RZ, P1 ;  /* 0x000000ff0800720c */ /* 0x000fe40000f25270 */
[----:B------:R-:W-:Y:S02]  /*08d0*/  SHF.R.U32.HI R6, RZ, R6, R5 ;  /* 0x00000006ff067219 */ /* 0x000fe40000011605 */
[----:B------:R-:W-:Y:S02]  /*08e0*/  PLOP3.LUT P0, PT, P0, P1, PT, 0xf8, 0x8f ;  /* 0x00000000008f781c */ /* 0x000fe40000703f70 */
[----:B------:R-:W-:-:S02]  /*08f0*/  SHF.R.U32.HI R8, RZ, 0x1, R6 ;  /* 0x00000001ff087819 */ /* 0x000fc40000011606 */
[----:B------:R-:W-:-:S04]  /*0900*/  SEL R3, RZ, 0x1, !P0 ;  /* 0x00000001ff037807 */ /* 0x000fc80004000000 */
[----:B------:R-:W-:-:S04]  /*0910*/  LOP3.LUT R3, R3, 0x1, R8, 0xf8, !PT ;  /* 0x0000000103037812 */ /* 0x000fc800078ef808 */
[----:B------:R-:W-:-:S05]  /*0920*/  LOP3.LUT R3, R3, R6, RZ, 0xc0, !PT ;  /* 0x0000000603037212 */ /* 0x000fca00078ec0ff */
[----:B------:R-:W-:-:S05]  /*0930*/  IMAD.IADD R3, R8, 0x1, R3 ;  /* 0x0000000108037824 */ /* 0x000fca00078e0203 */
[----:B------:R-:W-:Y:S01]  /*0940*/  LOP3.LUT R0, R3, R0, RZ, 0xfc, !PT ;  /* 0x0000000003007212 */ /* 0x000fe200078efcff */
[----:B------:R-:W-:Y:S06]  /*0950*/  BRA `(.L_x_45) ;  /* 0x0000000000347947 */ /* 0x000fec0003800000 */
.L_x_44:
[----:B------:R-:W-:-:S04]  /*0960*/  LOP3.LUT R0, R0, 0x80000000, RZ, 0xc0, !PT ;  /* 0x8000000000007812 */ /* 0x000fc800078ec0ff */
[----:B------:R-:W-:Y:S01]  /*0970*/  LOP3.LUT R0, R0, 0x7f800000, RZ, 0xfc, !PT ;  /* 0x7f80000000007812 */ /* 0x000fe200078efcff */
[----:B------:R-:W-:Y:S06]  /*0980*/  BRA `(.L_x_45) ;  /* 0x0000000000287947 */ /* 0x000fec0003800000 */
.L_x_43:
[----:B------:R-:W-:Y:S01]  /*0990*/  IMAD R0, R6, 0x800000, R0 ;  /* 0x0080000006007824 */ /* 0x000fe200078e0200 */
[----:B------:R-:W-:Y:S06]  /*09a0*/  BRA `(.L_x_45) ;  /* 0x0000000000207947 */ /* 0x000fec0003800000 */
.L_x_42:
[----:B------:R-:W-:-:S04]  /*09b0*/  LOP3.LUT R0, R3, 0x80000000, R0, 0x48, !PT ;  /* 0x8000000003007812 */ /* 0x000fc800078e4800 */
[----:B------:R-:W-:Y:S01]  /*09c0*/  LOP3.LUT R0, R0, 0x7f800000, RZ, 0xfc, !PT ;  /* 0x7f80000000007812 */ /* 0x000fe200078efcff */
[----:B------:R-:W-:Y:S06]  /*09d0*/  BRA `(.L_x_45) ;  /* 0x0000000000147947 */ /* 0x000fec0003800000 */
.L_x_41:
[----:B------:R-:W-:Y:S01]  /*09e0*/  LOP3.LUT R0, R3, 0x80000000, R0, 0x48, !PT ;  /* 0x8000000003007812 */ /* 0x000fe200078e4800 */
[----:B------:R-:W-:Y:S06]  /*09f0*/  BRA `(.L_x_45) ;  /* 0x00000000000c7947 */ /* 0x000fec0003800000 */
.L_x_40:
[----:B------:R-:W0:Y:S01]  /*0a00*/  MUFU.RSQ R0, -QNAN ;  /* 0xffc0000000007908 */ /* 0x000e220000001400 */
[----:B------:R-:W-:Y:S05]  /*0a10*/  BRA `(.L_x_45) ;  /* 0x0000000000047947 */ /* 0x000fea0003800000 */
.L_x_39:
[----:B------:R-:W-:-:S07]  /*0a20*/  FADD.FTZ R0, R0, R3 ;  /* 0x0000000300007221 */ /* 0x000fce0000010000 */
.L_x_45:
[----:B------:R-:W-:-:S04]  /*0a30*/  IMAD.MOV.U32 R5, RZ, RZ, 0x0 ;  /* 0x00000000ff057424 */ /* 0x000fc800078e00ff */
[----:B0-----:R-:W-:Y:S05]  /*0a40*/  RET.REL.NODEC R4 `(_Z37find_percentile_from_histogram_kernelPKiiffifPf) ;  /* 0xfffffff4046c7950 */ /* 0x001fea0003c3ffff */
.L_x_46:
        /* <DEDUP_REMOVED lines=11> */
.L_x_225:


//--------------------- .text._Z22build_histogram_kernelPKfiffPii --------------------------
	.section	.text._Z22build_histogram_kernelPKfiffPii,"ax",@progbits
	.align	128
        .global         _Z22build_histogram_kernelPKfiffPii
        .type           _Z22build_histogram_kernelPKfiffPii,@function
        .size           _Z22build_histogram_kernelPKfiffPii,(.L_x_226 - _Z22build_histogram_kernelPKfiffPii)
        .other          _Z22build_histogram_kernelPKfiffPii,@"STO_CUDA_ENTRY STV_DEFAULT"
_Z22build_histogram_kernelPKfiffPii:
.text._Z22build_histogram_kernelPKfiffPii:
[----:B------:R-:W-:Y:S01]  /*0000*/  LDC R1, c[0x0][0x37c] ;  /* 0x0000df00ff017b82 */ /* 0x000fe20000000800 */
[----:B------:R-:W0:Y:S01]  /*0010*/  S2R R2, SR_TID.X ;  /* 0x0000000000027919 */ /* 0x000e220000002100 */
[----:B------:R-:W1:Y:S01]  /*0020*/  LDCU UR4, c[0x0][0x3a0] ;  /* 0x00007400ff0477ac */ /* 0x000e620008000800 */
[----:B------:R-:W-:Y:S01]  /*0030*/  BSSY.RECONVERGENT B0, `(.L_x_47) ;  /* 0x000000e000007945 */ /* 0x000fe20003800200 */
[----:B-1----:R-:W-:-:S05]  /*0040*/  IMAD.U32 R11, RZ, RZ, UR4 ;  /* 0x00000004ff0b7e24 */ /* 0x002fca000f8e00ff */
[----:B0-----:R-:W-:-:S13]  /*0050*/  ISETP.GE.AND P0, PT, R2, R11, PT ;  /* 0x0000000b0200720c */ /* 0x001fda0003f06270 */
[----:B------:R-:W-:Y:S05]  /*0060*/  @P0 BRA `(.L_x_48) ;  /* 0x0000000000280947 */ /* 0x000fea0003800000 */
[----:B------:R-:W0:Y:S01]  /*0070*/  S2R R5, SR_CgaCtaId ;  /* 0x0000000000057919 */ /* 0x000e220000008800 */
[----:B------:R-:W1:Y:S01]  /*0080*/  LDC R6, c[0x0][0x360] ;  /* 0x0000d800ff067b82 */ /* 0x000e620000000800 */
[----:B------:R-:W-:Y:S01]  /*0090*/  MOV R0, 0x400 ;  /* 0x0000040000007802 */ /* 0x000fe20000000f00 */
[----:B------:R-:W-:-:S03]  /*00a0*/  IMAD.MOV.U32 R3, RZ, RZ, R2 ;  /* 0x000000ffff037224 */ /* 0x000fc600078e0002 */
[----:B0-----:R-:W-:-:S07]  /*00b0*/  LEA R0, R5, R0, 0x18 ;  /* 0x0000000005007211 */ /* 0x001fce00078ec0ff */
.L_x_49:
[----:B------:R-:W-:Y:S02]  /*00c0*/  IMAD R4, R3, 0x4, R0 ;  /* 0x0000000403047824 */ /* 0x000fe400078e0200 */
[----:B-1----:R-:W-:-:S03]  /*00d0*/  IMAD.IADD R3, R6, 0x1, R3 ;  /* 0x0000000106037824 */ /* 0x002fc600078e0203 */
[----:B------:R0:W-:Y:S02]  /*00e0*/  STS [R4], RZ ;  /* 0x000000ff04007388 */ /* 0x0001e40000000800 */
[----:B------:R-:W-:-:S13]  /*00f0*/  ISETP.GE.AND P0, PT, R3, R11, PT ;  /* 0x0000000b0300720c */ /* 0x000fda0003f06270 */
[----:B0-----:R-:W-:Y:S05]  /*0100*/  @!P0 BRA `(.L_x_49) ;  /* 0xfffffffc00ec8947 */ /* 0x001fea000383ffff */
.L_x_48:
[----:B------:R-:W-:Y:S05]  /*0110*/  BSYNC.RECONVERGENT B0 ;  /* 0x0000000000007941 */ /* 0x000fea0003800200 */
.L_x_47:
[----:B------:R-:W0:Y:S01]  /*0120*/  S2UR UR4, SR_CTAID.X ;  /* 0x00000000000479c3 */ /* 0x000e220000002500 */
[----:B------:R-:W1:Y:S01]  /*0130*/  LDCU UR5, c[0x0][0x390] ;  /* 0x00007200ff0577ac */ /* 0x000e620008000800 */
[----:B------:R-:W2:Y:S06]  /*0140*/  LDCU.64 UR6, c[0x0][0x358] ;  /* 0x00006b00ff0677ac */ /* 0x000eac0008000a00 */
[----:B------:R-:W0:Y:S01]  /*0150*/  LDC R7, c[0x0][0x360] ;  /* 0x0000d800ff077b82 */ /* 0x000e220000000800 */
[----:B------:R-:W3:Y:S01]  /*0160*/  LDCU UR10, c[0x0][0x3a0] ;  /* 0x00007400ff0a77ac */ /* 0x000ee20008000800 */
[----:B------:R-:W4:Y:S06]  /*0170*/  LDCU UR8, c[0x0][0x38c] ;  /* 0x00007180ff0877ac */ /* 0x000f2c0008000800 */
[----:B------:R-:W5:Y:S01]  /*0180*/  LDC.64 R4, c[0x0][0x388] ;  /* 0x0000e200ff047b82 */ /* 0x000f620000000a00 */
[----:B------:R-:W0:Y:S02]  /*0190*/  LDCU UR9, c[0x0][0x388] ;  /* 0x00007100ff0977ac */ /* 0x000e240008000800 */
[----:B0-----:R-:W-:-:S05]  /*01a0*/  IMAD R9, R7, UR4, R2 ;  /* 0x0000000407097c24 */ /* 0x001fca000f8e0202 */
[----:B------:R-:W-:Y:S01]  /*01b0*/  BAR.SYNC.DEFER_BLOCKING 0x0 ;  /* 0x0000000000007b1d */ /* 0x000fe20000010000 */
[----:B-----5:R-:W-:Y:S01]  /*01c0*/  ISETP.GE.AND P0, PT, R9, R4, PT ;  /* 0x000000040900720c */ /* 0x020fe20003f06270 */
[----:B-1----:R-:W-:-:S12]  /*01d0*/  FADD R3, -R5, UR5 ;  /* 0x0000000505037e21 */ /* 0x002fd80008000100 */
[----:B--234-:R-:W-:Y:S05]  /*01e0*/  @P0 BRA `(.L_x_50) ;  /* 0x0000000000940947 */ /* 0x01cfea0003800000 */
[----:B------:R-:W0:Y:S01]  /*01f0*/  LDC.64 R4, c[0x0][0x380] ;  /* 0x0000e000ff047b82 */ /* 0x000e220000000a00 */
[----:B------:R-:W1:Y:S01]  /*0200*/  LDCU UR4, c[0x0][0x370] ;  /* 0x00006e00ff0477ac */ /* 0x000e620008000800 */
[----:B------:R-:W-:Y:S01]  /*0210*/  FMNMX.NAN R3, R3, 1.00000001335143196e-10, !PT ;  /* 0x2edbe6ff03037809 */ /* 0x000fe20007820000 */
[----:B------:R-:W-:Y:S01]  /*0220*/  VIADD R8, R11, 0xffffffff ;  /* 0xffffffff0b087836 */ /* 0x000fe20000000000 */
[----:B------:R-:W-:Y:S01]  /*0230*/  I2FP.F32.S32 R10, R11 ;  /* 0x0000000b000a7245 */ /* 0x000fe20000201400 */
[----:B-1----:R-:W-:-:S07]  /*0240*/  IMAD R6, R7, UR4, RZ ;  /* 0x0000000407067c24 */ /* 0x002fce000f8e02ff */
.L_x_53:
[----:B01----:R-:W-:-:S05]  /*0250*/  IMAD.WIDE R12, R9, 0x4, R4 ;  /* 0x00000004090c7825 */ /* 0x003fca00078e0204 */
[----:B------:R-:W2:Y:S01]  /*0260*/  LDG.E R0, desc[UR6][R12.64] ;  /* 0x000000060c007981 */ /* 0x000ea2000c1e1900 */
[----:B------:R-:W0:Y:S01]  /*0270*/  MUFU.RCP R14, R3 ;  /* 0x00000003000e7308 */ /* 0x000e220000001000 */
[----:B------:R-:W-:Y:S05]  /*0280*/  YIELD ;  /* 0x0000000000007946 */ /* 0x000fea0003800000 */
[----:B------:R-:W-:Y:S01]  /*0290*/  BSSY.RECONVERGENT B0, `(.L_x_51) ;  /* 0x000000c000007945 */ /* 0x000fe20003800200 */
[----:B0-----:R-:W-:-:S04]  /*02a0*/  FFMA R11, -R3, R14, 1 ;  /* 0x3f800000030b7423 */ /* 0x001fc8000000010e */
[----:B------:R-:W-:Y:S01]  /*02b0*/  FFMA R11, R14, R11, R14 ;  /* 0x0000000b0e0b7223 */ /* 0x000fe2000000000e */
[----:B--2---:R-:W-:-:S04]  /*02c0*/  FADD R0, R0, -UR8 ;  /* 0x8000000800007e21 */ /* 0x004fc80008000000 */
[----:B------:R-:W0:Y:S01]  /*02d0*/  FCHK P0, R0, R3 ;  /* 0x0000000300007302 */ /* 0x000e220000000000 */
[----:B------:R-:W-:-:S04]  /*02e0*/  FFMA R14, R0, R11, RZ ;  /* 0x0000000b000e7223 */ /* 0x000fc800000000ff */
[----:B------:R-:W-:-:S04]  /*02f0*/  FFMA R15, -R3, R14, R0 ;  /* 0x0000000e030f7223 */ /* 0x000fc80000000100 */
[----:B------:R-:W-:Y:S01]  /*0300*/  FFMA R11, R11, R15, R14 ;  /* 0x0000000f0b0b7223 */ /* 0x000fe2000000000e */
[----:B0-----:R-:W-:Y:S06]  /*0310*/  @!P0 BRA `(.L_x_52) ;  /* 0x00000000000c8947 */ /* 0x001fec0003800000 */
[----:B------:R-:W-:-:S07]  /*0320*/  MOV R12, 0x340 ;  /* 0x00000340000c7802 */ /* 0x000fce0000000f00 */
[----:B------:R-:W-:Y:S05]  /*0330*/  CALL.REL.NOINC `($__internal_2_$__cuda_sm3x_div_rn_noftz_f32_slowpath) ;  /* 0x0000000000807944 */ /* 0x000fea0003c00000 */
[----:B------:R-:W-:-:S07]  /*0340*/  IMAD.MOV.U32 R11, RZ, RZ, R0 ;  /* 0x000000ffff0b7224 */ /* 0x000fce00078e0000 */
.L_x_52:
[----:B------:R-:W-:Y:S05]  /*0350*/  BSYNC.RECONVERGENT B0 ;  /* 0x0000000000007941 */ /* 0x000fea0003800200 */
.L_x_51:
[----:B------:R-:W-:Y:S01]  /*0360*/  FMUL R0, R10, R11 ;  /* 0x0000000b0a007220 */ /* 0x000fe20000400000 */
[----:B------:R-:W0:Y:S01]  /*0370*/  S2UR UR5, SR_CgaCtaId ;  /* 0x00000000000579c3 */ /* 0x000e220000008800 */
[----:B------:R-:W-:Y:S01]  /*0380*/  IMAD.U32 R11, RZ, RZ, UR10 ;  /* 0x0000000aff0b7e24 */ /* 0x000fe2000f8e00ff */
[----:B------:R-:W-:Y:S01]  /*0390*/  UMOV UR4, 0x400 ;  /* 0x0000040000047882 */ /* 0x000fe20000000000 */
[----:B------:R-:W-:Y:S02]  /*03a0*/  IMAD.IADD R9, R6, 0x1, R9 ;  /* 0x0000000106097824 */ /* 0x000fe400078e0209 */
[----:B------:R-:W1:Y:S02]  /*03b0*/  F2I.TRUNC.NTZ R0, R0 ;  /* 0x0000000000007305 */ /* 0x000e64000020f100 */
[----:B-1----:R-:W-:-:S04]  /*03c0*/  VIMNMX R12, PT, PT, RZ, R0, !PT ;  /* 0x00000000ff0c7248 */ /* 0x002fc80007fe0100 */
[----:B------:R-:W-:Y:S01]  /*03d0*/  ISETP.GE.AND P0, PT, R12, R11, PT ;  /* 0x0000000b0c00720c */ /* 0x000fe20003f06270 */
[----:B0-----:R-:W-:-:S03]  /*03e0*/  ULEA UR4, UR5, UR4, 0x18 ;  /* 0x0000000405047291 */ /* 0x001fc6000f8ec0ff */
[----:B------:R-:W-:Y:S02]  /*03f0*/  SEL R12, R12, R8, !P0 ;  /* 0x000000080c0c7207 */ /* 0x000fe40004000000 */
[----:B------:R-:W-:Y:S02]  /*0400*/  ISETP.GE.AND P0, PT, R9, UR9, PT ;  /* 0x0000000909007c0c */ /* 0x000fe4000bf06270 */
[----:B------:R-:W-:-:S05]  /*0410*/  LEA R12, R12, UR4, 0x2 ;  /* 0x000000040c0c7c11 */ /* 0x000fca000f8e10ff */
[----:B------:R1:W-:Y:S06]  /*0420*/  ATOMS.POPC.INC.32 RZ, [R12+URZ] ;  /* 0x000000000cff7f8c */ /* 0x0003ec000d8000ff */
[----:B------:R-:W-:Y:S05]  /*0430*/  @!P0 BRA `(.L_x_53) ;  /* 0xfffffffc00848947 */ /* 0x000fea000383ffff */
.L_x_50:
[----:B------:R-:W-:Y:S05]  /*0440*/  WARPSYNC.ALL ;  /* 0x0000000000007948 */ /* 0x000fea0003800000 */
[----:B------:R-:W-:Y:S01]  /*0450*/  BAR.SYNC.DEFER_BLOCKING 0x0 ;  /* 0x0000000000007b1d */ /* 0x000fe20000010000 */
[----:B------:R-:W-:-:S13]  /*0460*/  ISETP.GE.AND P0, PT, R2, R11, PT ;  /* 0x0000000b0200720c */ /* 0x000fda0003f06270 */
[----:B------:R-:W-:Y:S05]  /*0470*/  @P0 EXIT ;  /* 0x000000000000094d */ /* 0x000fea0003800000 */
[----:B------:R-:W0:Y:S01]  /*0480*/  S2UR UR5, SR_CgaCtaId ;  /* 0x00000000000579c3 */ /* 0x000e220000008800 */
[----:B------:R-:W-:-:S07]  /*0490*/  UMOV UR4, 0x400 ;  /* 0x0000040000047882 */ /* 0x000fce0000000000 */
[----:B------:R-:W2:Y:S01]  /*04a0*/  LDC.64 R8, c[0x0][0x398] ;  /* 0x0000e600ff087b82 */ /* 0x000ea20000000a00 */
[----:B0-----:R-:W-:-:S12]  /*04b0*/  ULEA UR4, UR5, UR4, 0x18 ;  /* 0x0000000405047291 */ /* 0x001fd8000f8ec0ff */
.L_x_54:
[C---:B------:R-:W-:Y:S01]  /*04c0*/  LEA R0, R2.reuse, UR4, 0x2 ;  /* 0x0000000402007c11 */ /* 0x040fe2000f8e10ff */
[----:B0-2---:R-:W-:-:S04]  /*04d0*/  IMAD.WIDE R4, R2, 0x4, R8 ;  /* 0x0000000402047825 */ /* 0x005fc800078e0208 */
[----:B------:R-:W0:Y:S01]  /*04e0*/  LDS R3, [R0] ;  /* 0x0000000000037984 */ /* 0x000e220000000800 */
[----:B------:R-:W-:-:S05]  /*04f0*/  IMAD.IADD R2, R7, 0x1, R2 ;  /* 0x0000000107027824 */ /* 0x000fca00078e0202 */
[----:B------:R-:W-:Y:S01]  /*0500*/  ISETP.GE.AND P0, PT, R2, R11, PT ;  /* 0x0000000b0200720c */ /* 0x000fe20003f06270 */
[----:B0-----:R0:W-:-:S12]  /*0510*/  REDG.E.ADD.STRONG.GPU desc[UR6][R4.64], R3 ;  /* 0x000000030400798e */ /* 0x0011d8000c12e106 */
[----:B------:R-:W-:Y:S05]  /*0520*/  @!P0 BRA `(.L_x_54) ;  /* 0xfffffffc00e48947 */ /* 0x000fea000383ffff */
[----:B------:R-:W-:Y:S05]  /*0530*/  EXIT ;  /* 0x000000000000794d */ /* 0x000fea0003800000 */
        .weak           $__internal_2_$__cuda_sm3x_div_rn_noftz_f32_slowpath
        .type           $__internal_2_$__cuda_sm3x_div_rn_noftz_f32_slowpath,@function
        .size           $__internal_2_$__cuda_sm3x_div_rn_noftz_f32_slowpath,(.L_x_226 - $__internal_2_$__cuda_sm3x_div_rn_noftz_f32_slowpath)
$__internal_2_$__cuda_sm3x_div_rn_noftz_f32_slowpath:
[--C-:B------:R-:W-:Y:S01]  /*0540*/  SHF.R.U32.HI R13, RZ, 0x17, R3.reuse ;  /* 0x00000017ff0d7819 */ /* 0x100fe20000011603 */
[----:B------:R-:W-:Y:S01]  /*0550*/  BSSY.RECONVERGENT B1, `(.L_x_55) ;  /* 0x0000064000017945 */ /* 0x000fe20003800200 */
[--C-:B------:R-:W-:Y:S01]  /*0560*/  SHF.R.U32.HI R11, RZ, 0x17, R0.reuse ;  /* 0x00000017ff0b7819 */ /* 0x100fe20000011600 */
[----:B------:R-:W-:Y:S01]  /*0570*/  IMAD.MOV.U32 R14, RZ, RZ, R0 ;  /* 0x000000ffff0e7224 */ /* 0x000fe200078e0000 */
[----:B------:R-:W-:Y:S01]  /*0580*/  LOP3.LUT R13, R13, 0xff, RZ, 0xc0, !PT ;  /* 0x000000ff0d0d7812 */ /* 0x000fe200078ec0ff */
[----:B------:R-:W-:Y:S01]  /*0590*/  IMAD.MOV.U32 R15, RZ, RZ, R3 ;  /* 0x000000ffff0f7224 */ /* 0x000fe200078e0003 */
        /* <DEDUP_REMOVED lines=30> */
.L_x_56:
[----:B------:R-:W-:Y:S01]  /*0780*/  LEA R0, R13, 0xc0800000, 0x17 ;  /* 0xc08000000d007811 */ /* 0x000fe200078eb8ff */
[----:B------:R-:W-:Y:S01]  /*0790*/  VIADD R16, R16, 0xffffff81 ;  /* 0xffffff8110107836 */ /* 0x000fe20000000000 */
[----:B------:R-:W-:Y:S03]  /*07a0*/  BSSY.RECONVERGENT B2, `(.L_x_61) ;  /* 0x0000035000027945 */ /* 0x000fe60003800200 */
[----:B------:R-:W-:Y:S02]  /*07b0*/  IMAD.IADD R17, R15, 0x1, -R0 ;  /* 0x000000010f117824 */ /* 0x000fe400078e0a00 */
[C---:B------:R-:W-:Y:S01]  /*07c0*/  IMAD R0, R16.reuse, -0x800000, R14 ;  /* 0xff80000010007824 */ /* 0x040fe200078e020e */
[----:B------:R-:W-:Y:S01]  /*07d0*/  IADD3 R16, PT, PT, R16, 0x7f, -R13 ;  /* 0x0000007f10107810 */ /* 0x000fe20007ffe80d */
[----:B------:R-:W0:Y:S01]  /*07e0*/  MUFU.RCP R15, R17 ;  /* 0x00000011000f7308 */ /* 0x000e220000001000 */
[----:B------:R-:W-:-:S03]  /*07f0*/  FADD.FTZ R19, -R17, -RZ ;  /* 0x800000ff11137221 */ /* 0x000fc60000010100 */
[----:B------:R-:W-:Y:S02]  /*0800*/  IMAD.IADD R16, R16, 0x1, R11 ;  /* 0x0000000110107824 */ /* 0x000fe400078e020b */
        /* <DEDUP_REMOVED lines=20> */
[-CC-:B------:R-:W-:Y:S01]  /*0950*/  FFMA.RZ R11, R15, R19.reuse, R14.reuse ;  /* 0x000000130f0b7223 */ /* 0x180fe2000000c00e */
[C---:B------:R-:W-:Y:S01]  /*0960*/  VIADD R16, R17.reuse, 0x20 ;  /* 0x0000002011107836 */ /* 0x040fe20000000000 */
[C---:B------:R-:W-:Y:S02]  /*0970*/  ISETP.NE.AND P2, PT, R17.reuse, RZ, PT ;  /* 0x000000ff1100720c */ /* 0x040fe40003f45270 */
[----:B------:R-:W-:Y:S02]  /*0980*/  ISETP.NE.AND P1, PT, R17, RZ, PT ;  /* 0x000000ff1100720c */ /* 0x000fe40003f25270 */
[----:B------:R-:W-:Y:S01]  /*0990*/  LOP3.LUT R13, R11, 0x7fffff, RZ, 0xc0, !PT ;  /* 0x007fffff0b0d7812 */ /* 0x000fe200078ec0ff */
[CCC-:B------:R-:W-:Y:S01]  /*09a0*/  FFMA.RP R11, R15.reuse, R19.reuse, R14.reuse ;  /* 0x000000130f0b7223 */ /* 0x1c0fe2000000800e */
[----:B------:R-:W-:Y:S01]  /*09b0*/  FFMA.RM R14, R15, R19, R14 ;  /* 0x000000130f0e7223 */ /* 0x000fe2000000400e */
[----:B------:R-:W-:Y:S01]  /*09c0*/  IMAD.MOV R15, RZ, RZ, -R17 ;  /* 0x000000ffff0f7224 */ /* 0x000fe200078e0a11 */
[----:B------:R-:W-:-:S03]  /*09d0*/  LOP3.LUT R13, R13, 0x800000, RZ, 0xfc, !PT ;  /* 0x008000000d0d7812 */ /* 0x000fc600078efcff */
        /* <DEDUP_REMOVED lines=9> */
[----:B------:R-:W-:-:S05]  /*0a70*/  LOP3.LUT R11, R11, R14, RZ, 0xc0, !PT ;  /* 0x0000000e0b0b7212 */ /* 0x000fca00078ec0ff */
[----:B------:R-:W-:-:S05]  /*0a80*/  IMAD.IADD R11, R16, 0x1, R11 ;  /* 0x00000001100b7824 */ /* 0x000fca00078e020b */
[----:B------:R-:W-:Y:S01]  /*0a90*/  LOP3.LUT R0, R11, R0, RZ, 0xfc, !PT ;  /* 0x000000000b007212 */ /* 0x000fe200078efcff */
[----:B------:R-:W-:Y:S06]  /*0aa0*/  BRA `(.L_x_64) ;  /* 0x0000000000107947 */ /* 0x000fec0003800000 */
.L_x_63:
[----:B------:R-:W-:-:S04]  /*0ab0*/  LOP3.LUT R0, R0, 0x80000000, RZ, 0xc0, !PT ;  /* 0x8000000000007812 */ /* 0x000fc800078ec0ff */
[----:B------:R-:W-:Y:S01]  /*0ac0*/  LOP3.LUT R0, R0, 0x7f800000, RZ, 0xfc, !PT ;  /* 0x7f80000000007812 */ /* 0x000fe200078efcff */
[----:B------:R-:W-:Y:S06]  /*0ad0*/  BRA `(.L_x_64) ;  /* 0x0000000000047947 */ /* 0x000fec0003800000 */
.L_x_62:
[----:B------:R-:W-:-:S07]  /*0ae0*/  IMAD R0, R16, 0x800000, R0 ;  /* 0x0080000010007824 */ /* 0x000fce00078e0200 */
.L_x_64:
[----:B------:R-:W-:Y:S05]  /*0af0*/  BSYNC.RECONVERGENT B2 ;  /* 0x0000000000027941 */ /* 0x000fea0003800200 */
.L_x_61:
[----:B------:R-:W-:Y:S05]  /*0b00*/  BRA `(.L_x_65) ;  /* 0x0000000000207947 */ /* 0x000fea0003800000 */
.L_x_60:
[----:B------:R-:W-:-:S04]  /*0b10*/  LOP3.LUT R0, R15, 0x80000000, R14, 0x48, !PT ;  /* 0x800000000f007812 */ /* 0x000fc800078e480e */
[----:B------:R-:W-:Y:S01]  /*0b20*/  LOP3.LUT R0, R0, 0x7f800000, RZ, 0xfc, !PT ;  /* 0x7f80000000007812 */ /* 0x000fe200078efcff */
[----:B------:R-:W-:Y:S06]  /*0b30*/  BRA `(.L_x_65) ;  /* 0x0000000000147947 */ /* 0x000fec0003800000 */
.L_x_59:
[----:B------:R-:W-:Y:S01]  /*0b40*/  LOP3.LUT R0, R15, 0x80000000, R14, 0x48, !PT ;  /* 0x800000000f007812 */ /* 0x000fe200078e480e */
[----:B------:R-:W-:Y:S06]  /*0b50*/  BRA `(.L_x_65) ;  /* 0x00000000000c7947 */ /* 0x000fec0003800000 */
.L_x_58:
[----:B------:R-:W0:Y:S01]  /*0b60*/  MUFU.RSQ R0, -QNAN ;  /* 0xffc0000000007908 */ /* 0x000e220000001400 */
[----:B------:R-:W-:Y:S05]  /*0b70*/  BRA `(.L_x_65) ;  /* 0x0000000000047947 */ /* 0x000fea0003800000 */
.L_x_57:
[----:B------:R-:W-:-:S07]  /*0b80*/  FADD.FTZ R0, R0, R3 ;  /* 0x0000000300007221 */ /* 0x000fce0000010000 */
.L_x_65:
[----:B------:R-:W-:Y:S05]  /*0b90*/  BSYNC.RECONVERGENT B1 ;  /* 0x0000000000017941 */ /* 0x000fea0003800200 */
.L_x_55:
[----:B------:R-:W-:-:S04]  /*0ba0*/  IMAD.MOV.U32 R13, RZ, RZ, 0x0 ;  /* 0x00000000ff0d7424 */ /* 0x000fc800078e00ff */
[----:B0-----:R-:W-:Y:S05]  /*0bb0*/  RET.REL.NODEC R12 `(_Z22build_histogram_kernelPKfiffPii) ;  /* 0xfffffff40c107950 */ /* 0x001fea0003c3ffff */
.L_x_66:
        /* <DEDUP_REMOVED lines=12> */
.L_x_226:


//--------------------- .text._Z21compute_minmax_kernelPKfiPfS1_ --------------------------
	.section	.text._Z21compute_minmax_kernelPKfiPfS1_,"ax",@progbits
	.align	128
        .global         _Z21compute_minmax_kernelPKfiPfS1_
        .type           _Z21compute_minmax_kernelPKfiPfS1_,@function
        .size           _Z21compute_minmax_kernelPKfiPfS1_,(.L_x_236 - _Z21compute_minmax_kernelPKfiPfS1_)
        .other          _Z21compute_minmax_kernelPKfiPfS1_,@"STO_CUDA_ENTRY STV_DEFAULT"
_Z21compute_minmax_kernelPKfiPfS1_:
.text._Z21compute_minmax_kernelPKfiPfS1_:
[----:B------:R-:W-:Y:S01]  /*0000*/  LDC R1, c[0x0][0x37c] ;  /* 0x0000df00ff017b82 */ /* 0x000fe20000000800 */
[----:B------:R-:W0:Y:S07]  /*0010*/  S2R R0, SR_TID.X ;  /* 0x0000000000007919 */ /* 0x000e2e0000002100 */
[----:B------:R-:W0:Y:S01]  /*0020*/  S2UR UR4, SR_CTAID.X ;  /* 0x00000000000479c3 */ /* 0x000e220000002500 */
[----:B------:R-:W1:Y:S01]  /*0030*/  LDCU UR5, c[0x0][0x388] ;  /* 0x00007100ff0577ac */ /* 0x000e620008000800 */
[----:B------:R-:W-:Y:S01]  /*0040*/  BSSY.RECONVERGENT B0, `(.L_x_67) ;  /* 0x0000015000007945 */ /* 0x000fe20003800200 */
[----:B------:R-:W-:Y:S01]  /*0050*/  IMAD.MOV.U32 R6, RZ, RZ, -0x800000 ;  /* 0xff800000ff067424 */ /* 0x000fe200078e00ff */
[----:B------:R-:W2:Y:S01]  /*0060*/  LDCU.64 UR8, c[0x0][0x358] ;  /* 0x00006b00ff0877ac */ /* 0x000ea20008000a00 */
[----:B------:R-:W-:-:S03]  /*0070*/  IMAD.MOV.U32 R8, RZ, RZ, 0x7f800000 ;  /* 0x7f800000ff087424 */ /* 0x000fc600078e00ff */
[----:B------:R-:W0:Y:S02]  /*0080*/  LDC R3, c[0x0][0x360] ;  /* 0x0000d800ff037b82 */ /* 0x000e240000000800 */
[----:B0-----:R-:W-:-:S05]  /*0090*/  IMAD R2, R3, UR4, R0 ;  /* 0x0000000403027c24 */ /* 0x001fca000f8e0200 */
[----:B-1----:R-:W-:-:S13]  /*00a0*/  ISETP.GE.AND P0, PT, R2, UR5, PT ;  /* 0x0000000502007c0c */ /* 0x002fda000bf06270 */
[----:B--2---:R-:W-:Y:S05]  /*00b0*/  @P0 BRA `(.L_x_68) ;  /* 0x0000000000340947 */ /* 0x004fea0003800000 */
[----:B------:R-:W0:Y:S01]  /*00c0*/  LDC.64 R4, c[0x0][0x380] ;  /* 0x0000e000ff047b82 */ /* 0x000e220000000a00 */
[----:B------:R-:W1:Y:S01]  /*00d0*/  LDCU UR4, c[0x0][0x370] ;  /* 0x00006e00ff0477ac */ /* 0x000e620008000800 */
[----:B------:R-:W-:Y:S02]  /*00e0*/  IMAD.MOV.U32 R7, RZ, RZ, R2 ;  /* 0x000000ffff077224 */ /* 0x000fe400078e0002 */
[----:B------:R-:W-:Y:S02]  /*00f0*/  IMAD.MOV.U32 R8, RZ, RZ, 0x7f800000 ;  /* 0x7f800000ff087424 */ /* 0x000fe400078e00ff */
[----:B------:R-:W-:Y:S02]  /*0100*/  IMAD.MOV.U32 R6, RZ, RZ, -0x800000 ;  /* 0xff800000ff067424 */ /* 0x000fe400078e00ff */
[----:B-1----:R-:W-:-:S07]  /*0110*/  IMAD R10, R3, UR4, RZ ;  /* 0x00000004030a7c24 */ /* 0x002fce000f8e02ff */
.L_x_69:
[----:B0-----:R-:W-:-:S06]  /*0120*/  IMAD.WIDE R2, R7, 0x4, R4 ;  /* 0x0000000407027825 */ /* 0x001fcc00078e0204 */
[----:B------:R-:W2:Y:S01]  /*0130*/  LDG.E R3, desc[UR8][R2.64] ;  /* 0x0000000802037981 */ /* 0x000ea2000c1e1900 */
[----:B------:R-:W-:-:S05]  /*0140*/  IMAD.IADD R7, R10, 0x1, R7 ;  /* 0x000000010a077824 */ /* 0x000fca00078e0207 */
[----:B------:R-:W-:Y:S02]  /*0150*/  ISETP.GE.AND P0, PT, R7, UR5, PT ;  /* 0x0000000507007c0c */ /* 0x000fe4000bf06270 */
[C---:B--2---:R-:W-:Y:S02]  /*0160*/  FMNMX R8, R3.reuse, R8, PT ;  /* 0x0000000803087209 */ /* 0x044fe40003800000 */
[----:B------:R-:W-:-:S09]  /*0170*/  FMNMX R6, R3, R6, !PT ;  /* 0x0000000603067209 */ /* 0x000fd20007800000 */
[----:B------:R-:W-:Y:S05]  /*0180*/  @!P0 BRA `(.L_x_69) ;  /* 0xfffffffc00e48947 */ /* 0x000fea000383ffff */
.L_x_68:
[----:B------:R-:W-:Y:S05]  /*0190*/  BSYNC.RECONVERGENT B0 ;  /* 0x0000000000007941 */ /* 0x000fea0003800200 */
.L_x_67:
[----:B------:R-:W0:Y:S01]  /*01a0*/  SHFL.DOWN PT, R3, R8, 0x10, 0x1f ;  /* 0x0a001f0008037f89 */ /* 0x000e2200000e0000 */
[C---:B------:R-:W-:Y:S01]  /*01b0*/  LOP3.LUT P0, RZ, R0.reuse, 0x1f, RZ, 0xc0, !PT ;  /* 0x0000001f00ff7812 */ /* 0x040fe2000780c0ff */
[----:B------:R-:W-:Y:S01]  /*01c0*/  BSSY.RECONVERGENT B0, `(.L_x_70) ;  /* 0x0000020000007945 */ /* 0x000fe20003800200 */
[C---:B------:R-:W-:Y:S01]  /*01d0*/  ISETP.GT.U32.AND P1, PT, R0.reuse, 0x7, PT ;  /* 0x000000070000780c */ /* 0x040fe20003f24070 */
[----:B------:R-:W1:Y:S01]  /*01e0*/  SHFL.DOWN PT, R5, R6, 0x10, 0x1f ;  /* 0x0a001f0006057f89 */ /* 0x000e6200000e0000 */
[----:B------:R-:W-:Y:S02]  /*01f0*/  ISETP.GT.U32.AND P2, PT, R0, 0x1f, PT ;  /* 0x0000001f0000780c */ /* 0x000fe40003f44070 */
[----:B0-----:R-:W-:Y:S02]  /*0200*/  FMNMX R3, R3, R8, PT ;  /* 0x0000000803037209 */ /* 0x001fe40003800000 */
[----:B-1----:R-:W-:-:S03]  /*0210*/  FMNMX R5, R5, R6, !PT ;  /* 0x0000000605057209 */ /* 0x002fc60007800000 */
[----:B------:R-:W0:Y:S04]  /*0220*/  SHFL.DOWN PT, R2, R3, 0x8, 0x1f ;  /* 0x09001f0003027f89 */ /* 0x000e2800000e0000 */
[----:B------:R-:W1:Y:S01]  /*0230*/  SHFL.DOWN PT, R4, R5, 0x8, 0x1f ;  /* 0x09001f0005047f89 */ /* 0x000e6200000e0000 */
        /* <DEDUP_REMOVED lines=13> */
[----:B-1----:R-:W-:Y:S01]  /*0310*/  FMNMX R4, R8, R5, !PT ;  /* 0x0000000508047209 */ /* 0x002fe20007800000 */
[----:B------:R-:W-:Y:S06]  /*0320*/  @P0 BRA `(.L_x_71) ;  /* 0x0000000000240947 */ /* 0x000fec0003800000 */
[----:B------:R-:W0:Y:S01]  /*0330*/  S2UR UR6, SR_CgaCtaId ;  /* 0x00000000000679c3 */ /* 0x000e220000008800 */
[----:B------:R-:W-:Y:S02]  /*0340*/  UMOV UR4, 0x400 ;  /* 0x0000040000047882 */ /* 0x000fe40000000000 */
[----:B------:R-:W-:Y:S02]  /*0350*/  UIADD3 UR5, UPT, UPT, UR4, 0x20, URZ ;  /* 0x0000002004057890 */ /* 0x000fe4000fffe0ff */
[----:B0-----:R-:W-:Y:S02]  /*0360*/  ULEA UR4, UR6, UR4, 0x18 ;  /* 0x0000000406047291 */ /* 0x001fe4000f8ec0ff */
[----:B------:R-:W-:-:S04]  /*0370*/  ULEA UR5, UR6, UR5, 0x18 ;  /* 0x0000000506057291 */ /* 0x000fc8000f8ec0ff */
[C---:B------:R-:W-:Y:S02]  /*0380*/  LEA.HI R2, R0.reuse, UR4, RZ, 0x1d ;  /* 0x0000000400027c11 */ /* 0x040fe4000f8fe8ff */
[----:B------:R-:W-:-:S03]  /*0390*/  LEA.HI R3, R0, UR5, RZ, 0x1d ;  /* 0x0000000500037c11 */ /* 0x000fc6000f8fe8ff */
[----:B------:R0:W-:Y:S04]  /*03a0*/  STS [R2], R11 ;  /* 0x0000000b02007388 */ /* 0x0001e80000000800 */
[----:B------:R0:W-:Y:S02]  /*03b0*/  STS [R3], R4 ;  /* 0x0000000403007388 */ /* 0x0001e40000000800 */
.L_x_71:
[----:B------:R-:W-:Y:S05]  /*03c0*/  BSYNC.RECONVERGENT B0 ;  /* 0x0000000000007941 */ /* 0x000fea0003800200 */
.L_x_70:
[----:B------:R-:W-:Y:S01]  /*03d0*/  BAR.SYNC.DEFER_BLOCKING 0x0 ;  /* 0x0000000000007b1d */ /* 0x000fe20000010000 */
[----:B0-----:R-:W-:Y:S02]  /*03e0*/  IMAD.MOV.U32 R2, RZ, RZ, -0x800000 ;  /* 0xff800000ff027424 */ /* 0x001fe400078e00ff */
[----:B------:R-:W-:-:S03]  /*03f0*/  IMAD.MOV.U32 R3, RZ, RZ, 0x7f800000 ;  /* 0x7f800000ff037424 */ /* 0x000fc600078e00ff */
[----:B------:R-:W-:Y:S04]  /*0400*/  BSSY.RECONVERGENT B0, `(.L_x_72) ;  /* 0x000000b000007945 */ /* 0x000fe80003800200 */
[----:B------:R-:W-:Y:S05]  /*0410*/  @P1 BRA `(.L_x_73) ;  /* 0x0000000000241947 */ /* 0x000fea0003800000 */
[----:B------:R-:W0:Y:S01]  /*0420*/  S2UR UR5, SR_CgaCtaId ;  /* 0x00000000000579c3 */ /* 0x000e220000008800 */
[----:B------:R-:W-:Y:S02]  /*0430*/  UMOV UR4, 0x400 ;  /* 0x0000040000047882 */ /* 0x000fe40000000000 */
[----:B------:R-:W-:Y:S02]  /*0440*/  UIADD3 UR6, UPT, UPT, UR4, 0x20, URZ ;  /* 0x0000002004067890 */ /* 0x000fe4000fffe0ff */
[----:B0-----:R-:W-:Y:S02]  /*0450*/  ULEA UR4, UR5, UR4, 0x18 ;  /* 0x0000000405047291 */ /* 0x001fe4000f8ec0ff */
[----:B------:R-:W-:-:S04]  /*0460*/  ULEA UR6, UR5, UR6, 0x18 ;  /* 0x0000000605067291 */ /* 0x000fc8000f8ec0ff */
[C---:B------:R-:W-:Y:S02]  /*0470*/  LEA R3, R0.reuse, UR4, 0x2 ;  /* 0x0000000400037c11 */ /* 0x040fe4000f8e10ff */
[----:B------:R-:W-:-:S04]  /*0480*/  LEA R2, R0, UR6, 0x2 ;  /* 0x0000000600027c11 */ /* 0x000fc8000f8e10ff */
[----:B------:R-:W0:Y:S04]  /*0490*/  LDS R3, [R3] ;  /* 0x0000000003037984 */ /* 0x000e280000000800 */
[----:B------:R-:W1:Y:S02]  /*04a0*/  LDS R2, [R2] ;  /* 0x0000000002027984 */ /* 0x000e640000000800 */
.L_x_73:
[----:B------:R-:W-:Y:S05]  /*04b0*/  BSYNC.RECONVERGENT B0 ;  /* 0x0000000000007941 */ /* 0x000fea0003800200 */
.L_x_72:
[----:B------:R-:W-:Y:S05]  /*04c0*/  @P2 EXIT ;  /* 0x000000000000294d */ /* 0x000fea0003800000 */
[----:B0-----:R-:W0:Y:S01]  /*04d0*/  SHFL.DOWN PT, R4, R3, 0x10, 0x1f ;  /* 0x0a001f0003047f89 */ /* 0x001e2200000e0000 */
[----:B------:R-:W-:-:S03]  /*04e0*/  ISETP.NE.AND P0, PT, R0, RZ, PT ;  /* 0x000000ff0000720c */ /* 0x000fc60003f05270 */
[----:B-1----:R-:W1:Y:S01]  /*04f0*/  SHFL.DOWN PT, R5, R2, 0x10, 0x1f ;  /* 0x0a001f0002057f89 */ /* 0x002e6200000e0000 */
        /* <DEDUP_REMOVED lines=14> */
[----:B------:R0:W1:Y:S04]  /*05e0*/  SHFL.DOWN PT, R11, R0, 0x1, 0x1f ;  /* 0x08201f00000b7f89 */ /* 0x00006800000e0000 */
[----:B------:R0:W2:Y:S01]  /*05f0*/  SHFL.DOWN PT, R13, R10, 0x1, 0x1f ;  /* 0x08201f000a0d7f89 */ /* 0x0000a200000e0000 */
[----:B------:R-:W-:Y:S05]  /*0600*/  @P0 EXIT ;  /* 0x000000000000094d */ /* 0x000fea0003800000 */
[----:B------:R-:W3:Y:S01]  /*0610*/  LDC.64 R2, c[0x0][0x390] ;  /* 0x0000e400ff027b82 */ /* 0x000ee20000000a00 */
[----:B-1----:R-:W-:Y:S02]  /*0620*/  FMNMX R11, R0, R11, PT ;  /* 0x0000000b000b7209 */ /* 0x002fe40003800000 */
[----:B--2---:R-:W-:-:S05]  /*0630*/  FMNMX R13, R10, R13, !PT ;  /* 0x0000000d0a0d7209 */ /* 0x004fca0007800000 */
[----:B------:R-:W1:Y:S01]  /*0640*/  LDC.64 R4, c[0x0][0x398] ;  /* 0x0000e600ff047b82 */ /* 0x000e620000000a00 */
[----:B---3--:R-:W-:Y:S04]  /*0650*/  REDG.E.MIN.S32.STRONG.GPU desc[UR8][R2.64], R11 ;  /* 0x0000000b0200798e */ /* 0x008fe8000c92e308 */
[----:B-1----:R-:W-:Y:S01]  /*0660*/  REDG.E.MAX.S32.STRONG.GPU desc[UR8][R4.64], R13 ;  /* 0x0000000d0400798e */ /* 0x002fe2000d12e308 */
[----:B------:R-:W-:Y:S05]  /*0670*/  EXIT ;  /* 0x000000000000794d */ /* 0x000fea0003800000 */
.L_x_74:
        /* <DEDUP_REMOVED lines=16> */
.L_x_236:


//--------------------- .text._Z34od_to_rgb_transpose_batched_kernelPKfPffii --------------------------
	.section	.text._Z34od_to_rgb_transpose_batched_kernelPKfPffii,"ax",@progbits
	.align	128
        .global         _Z34od_to_rgb_transpose_batched_kernelPKfPffii
        .type           _Z34od_to_rgb_transpose_batched_kernelPKfPffii,@function
        .size           _Z34od_to_rgb_transpose_batched_kernelPKfPffii,(.L_x_237 - _Z34od_to_rgb_transpose_batched_kernelPKfPffii)
        .other          _Z34od_to_rgb_transpose_batched_kernelPKfPffii,@"STO_CUDA_ENTRY STV_DEFAULT"
_Z34od_to_rgb_transpose_batched_kernelPKfPffii:
.text._Z34od_to_rgb_transpose_batched_kernelPKfPffii:
[----:B------:R-:W-:Y:S01]  /*0000*/  LDC R1, c[0x0][0x37c] ;  /* 0x0000df00ff017b82 */ /* 0x000fe20000000800 */
[----:B------:R-:W0:Y:S07]  /*0010*/  S2R R5, SR_TID.X ;  /* 0x0000000000057919 */ /* 0x000e2e0000002100 */
[----:B------:R-:W0:Y:S01]  /*0020*/  S2UR UR4, SR_CTAID.X ;  /* 0x00000000000479c3 */ /* 0x000e220000002500 */
[----:B------:R-:W1:Y:S07]  /*0030*/  LDCU UR5, c[0x0][0x398] ;  /* 0x00007300ff0577ac */ /* 0x000e6e0008000800 */
[----:B------:R-:W0:Y:S08]  /*0040*/  LDC R0, c[0x0][0x360] ;  /* 0x0000d800ff007b82 */ /* 0x000e300000000800 */
[----:B------:R-:W1:Y:S01]  /*0050*/  LDC R3, c[0x0][0x394] ;  /* 0x0000e500ff037b82 */ /* 0x000e620000000800 */
[----:B0-----:R-:W-:-:S02]  /*0060*/  IMAD R0, R0, UR4, R5 ;  /* 0x0000000400007c24 */ /* 0x001fc4000f8e0205 */
[----:B-1----:R-:W-:-:S05]  /*0070*/  IMAD R5, R3, UR5, RZ ;  /* 0x0000000503057c24 */ /* 0x002fca000f8e02ff */
[----:B------:R-:W-:-:S13]  /*0080*/  ISETP.GE.AND P0, PT, R0, R5, PT ;  /* 0x000000050000720c */ /* 0x000fda0003f06270 */
[----:B------:R-:W-:Y:S05]  /*0090*/  @P0 EXIT ;  /* 0x000000000000094d */ /* 0x000fea0003800000 */
[----:B------:R-:W-:Y:S01]  /*00a0*/  IABS R7, R3 ;  /* 0x0000000300077213 */ /* 0x000fe20000000000 */
[----:B------:R-:W0:Y:S03]  /*00b0*/  LDCU.64 UR4, c[0x0][0x358] ;  /* 0x00006b00ff0477ac */ /* 0x000e260008000a00 */
[----:B------:R-:W1:Y:S01]  /*00c0*/  I2F.RP R2, R7 ;  /* 0x0000000700027306 */ /* 0x000e620000209400 */
[----:B------:R-:W-:Y:S01]  /*00d0*/  HFMA2 R13, -RZ, RZ, 0.96630859375, -0.0022525787353515625 ;  /* 0x3bbb989dff0d7431 */ /* 0x000fe200000001ff */
[----:B------:R-:W-:Y:S01]  /*00e0*/  MOV R15, 0x437c0000 ;  /* 0x437c0000000f7802 */ /* 0x000fe20000000f00 */
[----:B------:R-:W2:Y:S05]  /*00f0*/  LDCU UR6, c[0x0][0x390] ;  /* 0x00007200ff0677ac */ /* 0x000eaa0008000800 */
[----:B-1----:R-:W1:Y:S02]  /*0100*/  MUFU.RCP R2, R2 ;  /* 0x0000000200027308 */ /* 0x002e640000001000 */
[----:B-1----:R-:W-:-:S06]  /*0110*/  IADD3 R4, PT, PT, R2, 0xffffffe, RZ ;  /* 0x0ffffffe02047810 */ /* 0x002fcc0007ffe0ff */
[----:B------:R1:W3:Y:S02]  /*0120*/  F2I.FTZ.U32.TRUNC.NTZ R5, R4 ;  /* 0x0000000400057305 */ /* 0x0002e4000021f000 */
[----:B-1----:R-:W-:Y:S01]  /*0130*/  HFMA2 R4, -RZ, RZ, 0, 0 ;  /* 0x00000000ff047431 */ /* 0x002fe200000001ff */
[----:B---3--:R-:W-:-:S05]  /*0140*/  IADD3 R6, PT, PT, RZ, -R5, RZ ;  /* 0x80000005ff067210 */ /* 0x008fca0007ffe0ff */
[----:B------:R-:W-:Y:S01]  /*0150*/  IMAD R9, R6, R7, RZ ;  /* 0x0000000706097224 */ /* 0x000fe200078e02ff */
[----:B------:R-:W-:-:S03]  /*0160*/  IABS R6, R0 ;  /* 0x0000000000067213 */ /* 0x000fc60000000000 */
[----:B------:R-:W-:-:S06]  /*0170*/  IMAD.HI.U32 R5, R5, R9, R4 ;  /* 0x0000000905057227 */ /* 0x000fcc00078e0004 */
[----:B------:R-:W-:-:S05]  /*0180*/  IMAD.HI.U32 R5, R5, R6, RZ ;  /* 0x0000000605057227 */ /* 0x000fca00078e00ff */
[----:B------:R-:W-:-:S05]  /*0190*/  IADD3 R2, PT, PT, -R5, RZ, RZ ;  /* 0x000000ff05027210 */ /* 0x000fca0007ffe1ff */
[----:B------:R-:W-:-:S05]  /*01a0*/  IMAD R2, R7, R2, R6 ;  /* 0x0000000207027224 */ /* 0x000fca00078e0206 */
[----:B------:R-:W-:-:S13]  /*01b0*/  ISETP.GT.U32.AND P2, PT, R7, R2, PT ;  /* 0x000000020700720c */ /* 0x000fda0003f44070 */
[-C--:B------:R-:W-:Y:S02]  /*01c0*/  @!P2 IADD3 R2, PT, PT, R2, -R7.reuse, RZ ;  /* 0x800000070202a210 */ /* 0x080fe40007ffe0ff */
[----:B------:R-:W-:Y:S02]  /*01d0*/  @!P2 IADD3 R5, PT, PT, R5, 0x1, RZ ;  /* 0x000000010505a810 */ /* 0x000fe40007ffe0ff */
[----:B------:R-:W-:Y:S02]  /*01e0*/  ISETP.GE.U32.AND P0, PT, R2, R7, PT ;  /* 0x000000070200720c */ /* 0x000fe40003f06070 */
[----:B------:R-:W-:Y:S02]  /*01f0*/  LOP3.LUT R2, R0, R3, RZ, 0x3c, !PT ;  /* 0x0000000300027212 */ /* 0x000fe400078e3cff */
[----:B------:R-:W-:Y:S02]  /*0200*/  ISETP.NE.AND P2, PT, R3, RZ, PT ;  /* 0x000000ff0300720c */ /* 0x000fe40003f45270 */
[----:B------:R-:W-:-:S07]  /*0210*/  ISETP.GE.AND P1, PT, R2, RZ, PT ;  /* 0x000000ff0200720c */ /* 0x000fce0003f26270 */
[----:B------:R-:W-:-:S04]  /*0220*/  @P0 IADD3 R5, PT, PT, R5, 0x1, RZ ;  /* 0x0000000105050810 */ /* 0x000fc80007ffe0ff */
[----:B------:R-:W-:Y:S02]  /*0230*/  MOV R2, R5 ;  /* 0x0000000500027202 */ /* 0x000fe40000000f00 */
[----:B------:R-:W1:Y:S02]  /*0240*/  LDC.64 R4, c[0x0][0x380] ;  /* 0x0000e000ff047b82 */ /* 0x000e640000000a00 */
[----:B------:R-:W-:Y:S02]  /*0250*/  @!P1 IADD3 R2, PT, PT, -R2, RZ, RZ ;  /* 0x000000ff02029210 */ /* 0x000fe40007ffe1ff */
[----:B------:R-:W-:-:S05]  /*0260*/  @!P2 LOP3.LUT R2, RZ, R3, RZ, 0x33, !PT ;  /* 0x00000003ff02a212 */ /* 0x000fca00078e33ff */
[----:B------:R-:W-:-:S05]  /*0270*/  IMAD R7, R2, R3, RZ ;  /* 0x0000000302077224 */ /* 0x000fca00078e02ff */
[----:B------:R-:W-:-:S05]  /*0280*/  IADD3 R2, PT, PT, R0, -R7, RZ ;  /* 0x8000000700027210 */ /* 0x000fca0007ffe0ff */
[----:B------:R-:W-:-:S04]  /*0290*/  IMAD R7, R7, 0x3, R2 ;  /* 0x0000000307077824 */ /* 0x000fc800078e0202 */
[----:B-1----:R-:W-:-:S05]  /*02a0*/  IMAD.WIDE R4, R7, 0x4, R4 ;  /* 0x0000000407047825 */ /* 0x002fca00078e0204 */
[----:B0-----:R-:W3:Y:S01]  /*02b0*/  LDG.E R8, desc[UR4][R4.64] ;  /* 0x0000000404087981 */ /* 0x001ee2000c1e1900 */
[----:B------:R-:W-:-:S05]  /*02c0*/  IMAD.WIDE R6, R3, 0x4, R4 ;  /* 0x0000000403067825 */ /* 0x000fca00078e0204 */
[----:B------:R-:W4:Y:S01]  /*02d0*/  LDG.E R9, desc[UR4][R6.64] ;  /* 0x0000000406097981 */ /* 0x000f22000c1e1900 */
[----:B------:R-:W-:-:S06]  /*02e0*/  IMAD.WIDE R2, R3, 0x4, R6 ;  /* 0x0000000403027825 */ /* 0x000fcc00078e0206 */
[----:B------:R-:W5:Y:S01]  /*02f0*/  LDG.E R2, desc[UR4][R2.64] ;  /* 0x0000000402027981 */ /* 0x000f62000c1e1900 */
[----:B---3--:R-:W-:-:S04]  /*0300*/  FFMA.SAT R10, R8, -R13, 0.5 ;  /* 0x3f000000080a7423 */ /* 0x008fc8000000280d */
[----:B------:R-:W-:Y:S01]  /*0310*/  FFMA.RM R10, R10, R15, 12582913 ;  /* 0x4b4000010a0a7423 */ /* 0x000fe2000000400f */
[----:B----4-:R-:W-:-:S03]  /*0320*/  FFMA.SAT R12, R9, -R13, 0.5 ;  /* 0x3f000000090c7423 */ /* 0x010fc6000000280d */
[C---:B------:R-:W-:Y:S01]  /*0330*/  FADD R11, R10.reuse, -12583039 ;  /* 0xcb40007f0a0b7421 */ /* 0x040fe20000000000 */
[----:B------:R-:W-:Y:S01]  /*0340*/  SHF.L.U32 R10, R10, 0x17, RZ ;  /* 0x000000170a0a7819 */ /* 0x000fe200000006ff */
[----:B------:R-:W-:Y:S02]  /*0350*/  FFMA.RM R12, R12, R15, 12582913 ;  /* 0x4b4000010c0c7423 */ /* 0x000fe4000000400f */
[----:B------:R-:W-:Y:S01]  /*0360*/  FFMA R11, R8, -1.4426950216293334961, -R11 ;  /* 0xbfb8aa3b080b7823 */ /* 0x000fe2000000080b */
[----:B-----5:R-:W-:Y:S01]  /*0370*/  FFMA.SAT R5, R2, -R13, 0.5 ;  /* 0x3f00000002057423 */ /* 0x020fe2000000280d */
[C---:B------:R-:W-:Y:S01]  /*0380*/  FADD R4, R12.reuse, -12583039 ;  /* 0xcb40007f0c047421 */ /* 0x040fe20000000000 */
[----:B------:R-:W-:Y:S01]  /*0390*/  SHF.L.U32 R12, R12, 0x17, RZ ;  /* 0x000000170c0c7819 */ /* 0x000fe200000006ff */
[----:B------:R-:W-:Y:S01]  /*03a0*/  FFMA R11, R8, -1.925963033500011079e-08, R11 ;  /* 0xb2a57060080b7823 */ /* 0x000fe2000000000b */
[----:B------:R-:W-:Y:S01]  /*03b0*/  FFMA.RM R6, R5, R15, 12582913 ;  /* 0x4b40000105067423 */ /* 0x000fe2000000400f */
[----:B------:R-:W-:-:S03]  /*03c0*/  FFMA R4, R9, -1.4426950216293334961, -R4 ;  /* 0xbfb8aa3b09047823 */ /* 0x000fc60000000804 */
[C---:B------:R-:W-:Y:S01]  /*03d0*/  FADD R3, R6.reuse, -12583039 ;  /* 0xcb40007f06037421 */ /* 0x040fe20000000000 */
[----:B------:R-:W-:Y:S01]  /*03e0*/  FFMA R4, R9, -1.925963033500011079e-08, R4 ;  /* 0xb2a5706009047823 */ /* 0x000fe20000000004 */
[----:B------:R-:W0:Y:S01]  /*03f0*/  MUFU.EX2 R11, R11 ;  /* 0x0000000b000b7308 */ /* 0x000e220000000800 */
[----:B------:R-:W-:Y:S01]  /*0400*/  SHF.L.U32 R6, R6, 0x17, RZ ;  /* 0x0000001706067819 */ /* 0x000fe200000006ff */
[----:B------:R-:W-:-:S04]  /*0410*/  FFMA R3, R2, -1.4426950216293334961, -R3 ;  /* 0xbfb8aa3b02037823 */ /* 0x000fc80000000803 */
[----:B------:R-:W-:Y:S02]  /*0420*/  FFMA R7, R2, -1.925963033500011079e-08, R3 ;  /* 0xb2a5706002077823 */ /* 0x000fe40000000003 */
[----:B------:R-:W1:Y:S01]  /*0430*/  MUFU.EX2 R5, R4 ;  /* 0x0000000400057308 */ /* 0x000e620000000800 */
[----:B------:R-:W3:Y:S07]  /*0440*/  LDC.64 R2, c[0x0][0x388] ;  /* 0x0000e200ff027b82 */ /* 0x000eee0000000a00 */
[----:B------:R-:W4:Y:S01]  /*0450*/  MUFU.EX2 R7, R7 ;  /* 0x0000000700077308 */ /* 0x000f220000000800 */
[----:B0-----:R-:W-:-:S04]  /*0460*/  FMUL R10, R10, R11 ;  /* 0x0000000b0a0a7220 */ /* 0x001fc80000400000 */
[----:B--2---:R-:W-:Y:S01]  /*0470*/  FMUL R10, R10, UR6 ;  /* 0x000000060a0a7c20 */ /* 0x004fe20008400000 */
[----:B-1----:R-:W-:-:S04]  /*0480*/  FMUL R5, R12, R5 ;  /* 0x000000050c057220 */ /* 0x002fc80000400000 */
[----:B------:R-:W-:Y:S01]  /*0490*/  FMNMX R10, R10, 255, PT ;  /* 0x437f00000a0a7809 */ /* 0x000fe20003800000 */
[----:B------:R-:W-:Y:S01]  /*04a0*/  FMUL R5, R5, UR6 ;  /* 0x0000000605057c20 */ /* 0x000fe20008400000 */
[----:B----4-:R-:W-:Y:S01]  /*04b0*/  FMUL R6, R6, R7 ;  /* 0x0000000706067220 */ /* 0x010fe20000400000 */
[----:B------:R-:W-:-:S03]  /*04c0*/  LEA R7, R0, R0, 0x1 ;  /* 0x0000000000077211 */ /* 0x000fc600078e08ff */
[----:B------:R-:W-:Y:S01]  /*04d0*/  FMNMX R0, R5, 255, PT ;  /* 0x437f000005007809 */ /* 0x000fe20003800000 */
[----:B------:R-:W-:Y:S01]  /*04e0*/  FMUL R6, R6, UR6 ;  /* 0x0000000606067c20 */ /* 0x000fe20008400000 */
[----:B------:R-:W-:Y:S01]  /*04f0*/  FMNMX R5, RZ, R10, !PT ;  /* 0x0000000aff057209 */ /* 0x000fe20007800000 */
[----:B---3--:R-:W-:Y:S01]  /*0500*/  IMAD.WIDE R2, R7, 0x4, R2 ;  /* 0x0000000407027825 */ /* 0x008fe200078e0202 */
[----:B------:R-:W-:Y:S02]  /*0510*/  FMNMX R7, RZ, R0, !PT ;  /* 0x00000000ff077209 */ /* 0x000fe40007800000 */
[----:B------:R-:W-:Y:S02]  /*0520*/  FMNMX R6, R6, 255, PT ;  /* 0x437f000006067809 */ /* 0x000fe40003800000 */
[----:B------:R-:W-:Y:S02]  /*0530*/  STG.E desc[UR4][R2.64], R5 ;  /* 0x0000000502007986 */ /* 0x000fe4000c101904 */
[----:B------:R-:W-:-:S02]  /*0540*/  FMNMX R9, RZ, R6, !PT ;  /* 0x00000006ff097209 */ /* 0x000fc40007800000 */
[----:B------:R-:W-:Y:S04]  /*0550*/  STG.E desc[UR4][R2.64+0x4], R7 ;  /* 0x0000040702007986 */ /* 0x000fe8000c101904 */
[----:B------:R-:W-:Y:S01]  /*0560*/  STG.E desc[UR4][R2.64+0x8], R9 ;  /* 0x0000080902007986 */ /* 0x000fe2000c101904 */
[----:B------:R-:W-:Y:S05]  /*0570*/  EXIT ;  /* 0x000000000000794d */ /* 0x000fea0003800000 */
.L_x_75:
        /* <DEDUP_REMOVED lines=16> */
.L_x_237:


//--------------------- .text._Z31compute_od_recon_batched_kernelPKfS0_Pfii --------------------------
	.section	.text._Z31compute_od_recon_batched_kernelPKfS0_Pfii,"ax",@progbits
	.align	128
        .global         _Z31compute_od_recon_batched_kernelPKfS0_Pfii
        .type           _Z31compute_od_recon_batched_kernelPKfS0_Pfii,@function
        .size           _Z31compute_od_recon_batched_kernelPKfS0_Pfii,(.L_x_238 - _Z31compute_od_recon_batched_kernelPKfS0_Pfii)
        .other          _Z31compute_od_recon_batched_kernelPKfS0_Pfii,@"STO_CUDA_ENTRY STV_DEFAULT"
_Z31compute_od_recon_batched_kernelPKfS0_Pfii:
.text._Z31compute_od_recon_batched_kernelPKfS0_Pfii:
[----:B------:R-:W-:Y:S01]  /*0000*/  LDC R1, c[0x0][0x37c] ;  /* 0x0000df00ff017b82 */ /* 0x000fe20000000800 */
[----:B------:R-:W0:Y:S07]  /*0010*/  S2R R4, SR_TID.X ;  /* 0x0000000000047919 */ /* 0x000e2e0000002100 */
[----:B------:R-:W1:Y:S08]  /*0020*/  LDC.64 R2, c[0x0][0x398] ;  /* 0x0000e600ff027b82 */ /* 0x000e700000000a00 */
[----:B------:R-:W0:Y:S08]  /*0030*/  S2UR UR4, SR_CTAID.X ;  /* 0x00000000000479c3 */ /* 0x000e300000002500 */
[----:B------:R-:W0:Y:S01]  /*0040*/  LDC R5, c[0x0][0x360] ;  /* 0x0000d800ff057b82 */ /* 0x000e220000000800 */
[----:B-1----:R-:W-:-:S02]  /*0050*/  IMAD R0, R2, 0x3, RZ ;  /* 0x0000000302007824 */ /* 0x002fc400078e02ff */
[----:B0-----:R-:W-:Y:S02]  /*0060*/  IMAD R5, R5, UR4, R4 ;  /* 0x0000000405057c24 */ /* 0x001fe4000f8e0204 */
[----:B------:R-:W-:-:S05]  /*0070*/  IMAD R4, R0, R3, RZ ;  /* 0x0000000300047224 */ /* 0x000fca00078e02ff */
[----:B------:R-:W-:-:S13]  /*0080*/  ISETP.GE.AND P0, PT, R5, R4, PT ;  /* 0x000000040500720c */ /* 0x000fda0003f06270 */
[----:B------:R-:W-:Y:S05]  /*0090*/  @P0 EXIT ;  /* 0x000000000000094d */ /* 0x000fea0003800000 */
[-C--:B------:R-:W-:Y:S01]  /*00a0*/  IABS R9, R0.reuse ;  /* 0x0000000000097213 */ /* 0x080fe20000000000 */
[----:B------:R-:W0:Y:S01]  /*00b0*/  LDCU.64 UR6, c[0x0][0x388] ;  /* 0x00007100ff0677ac */ /* 0x000e220008000a00 */
[----:B------:R-:W-:Y:S02]  /*00c0*/  IABS R8, R0 ;  /* 0x0000000000087213 */ /* 0x000fe40000000000 */
[----:B------:R-:W1:Y:S01]  /*00d0*/  I2F.RP R3, R9 ;  /* 0x0000000900037306 */ /* 0x000e620000209400 */
[----:B------:R-:W2:Y:S07]  /*00e0*/  LDCU.64 UR4, c[0x0][0x358] ;  /* 0x00006b00ff0477ac */ /* 0x000eae0008000a00 */
[----:B-1----:R-:W1:Y:S02]  /*00f0*/  MUFU.RCP R3, R3 ;  /* 0x0000000300037308 */ /* 0x002e640000001000 */
[----:B-1----:R-:W-:-:S06]  /*0100*/  VIADD R6, R3, 0xffffffe ;  /* 0x0ffffffe03067836 */ /* 0x002fcc0000000000 */
[----:B------:R1:W3:Y:S02]  /*0110*/  F2I.FTZ.U32.TRUNC.NTZ R7, R6 ;  /* 0x0000000600077305 */ /* 0x0002e4000021f000 */
[----:B-1----:R-:W-:Y:S02]  /*0120*/  HFMA2 R6, -RZ, RZ, 0, 0 ;  /* 0x00000000ff067431 */ /* 0x002fe400000001ff */
[----:B---3--:R-:W-:-:S04]  /*0130*/  IMAD.MOV R4, RZ, RZ, -R7 ;  /* 0x000000ffff047224 */ /* 0x008fc800078e0a07 */
[----:B------:R-:W-:Y:S01]  /*0140*/  IMAD R11, R4, R9, RZ ;  /* 0x00000009040b7224 */ /* 0x000fe200078e02ff */
[----:B------:R-:W-:-:S03]  /*0150*/  IABS R4, R5 ;  /* 0x0000000500047213 */ /* 0x000fc60000000000 */
[----:B------:R-:W-:Y:S01]  /*0160*/  IMAD.HI.U32 R7, R7, R11, R6 ;  /* 0x0000000b07077227 */ /* 0x000fe200078e0006 */
[----:B------:R-:W-:-:S03]  /*0170*/  IABS R11, R2 ;  /* 0x00000002000b7213 */ /* 0x000fc60000000000 */
[----:B------:R-:W-:Y:S02]  /*0180*/  IMAD.MOV R6, RZ, RZ, -R8 ;  /* 0x000000ffff067224 */ /* 0x000fe400078e0a08 */
[----:B------:R-:W-:Y:S01]  /*0190*/  IMAD.HI.U32 R3, R7, R4, RZ ;  /* 0x0000000407037227 */ /* 0x000fe200078e00ff */
[----:B------:R-:W1:Y:S03]  /*01a0*/  I2F.RP R8, R11 ;  /* 0x0000000b00087306 */ /* 0x000e660000209400 */
[----:B------:R-:W-:-:S05]  /*01b0*/  IMAD R4, R3, R6, R4 ;  /* 0x0000000603047224 */ /* 0x000fca00078e0204 */
[----:B------:R-:W-:Y:S01]  /*01c0*/  ISETP.GT.U32.AND P2, PT, R9, R4, PT ;  /* 0x000000040900720c */ /* 0x000fe20003f44070 */
[----:B-1----:R-:W1:-:S12]  /*01d0*/  MUFU.RCP R8, R8 ;  /* 0x0000000800087308 */ /* 0x002e580000001000 */
[----:B------:R-:W-:Y:S02]  /*01e0*/  @!P2 IMAD.IADD R4, R4, 0x1, -R9 ;  /* 0x000000010404a824 */ /* 0x000fe400078e0a09 */
[----:B------:R-:W-:Y:S01]  /*01f0*/  @!P2 VIADD R3, R3, 0x1 ;  /* 0x000000010303a836 */ /* 0x000fe20000000000 */
[----:B------:R-:W-:Y:S02]  /*0200*/  ISETP.NE.AND P2, PT, R0, RZ, PT ;  /* 0x000000ff0000720c */ /* 0x000fe40003f45270 */
[----:B------:R-:W-:Y:S02]  /*0210*/  ISETP.GE.U32.AND P0, PT, R4, R9, PT ;  /* 0x000000090400720c */ /* 0x000fe40003f06070 */
[----:B------:R-:W-:-:S04]  /*0220*/  LOP3.LUT R4, R5, R0, RZ, 0x3c, !PT ;  /* 0x0000000005047212 */ /* 0x000fc800078e3cff */
[----:B------:R-:W-:Y:S02]  /*0230*/  ISETP.GE.AND P1, PT, R4, RZ, PT ;  /* 0x000000ff0400720c */ /* 0x000fe40003f26270 */
[----:B-1----:R-:W-:-:S04]  /*0240*/  IADD3 R6, PT, PT, R8, 0xffffffe, RZ ;  /* 0x0ffffffe08067810 */ /* 0x002fc80007ffe0ff */
[----:B------:R1:W3:Y:S01]  /*0250*/  F2I.FTZ.U32.TRUNC.NTZ R7, R6 ;  /* 0x0000000600077305 */ /* 0x0002e2000021f000 */
[----:B------:R-:W-:-:S06]  /*0260*/  @P0 VIADD R3, R3, 0x1 ;  /* 0x0000000103030836 */ /* 0x000fcc0000000000 */
[----:B------:R-:W-:Y:S02]  /*0270*/  @!P1 IADD3 R3, PT, PT, -R3, RZ, RZ ;  /* 0x000000ff03039210 */ /* 0x000fe40007ffe1ff */
[----:B------:R-:W-:Y:S02]  /*0280*/  @!P2 LOP3.LUT R3, RZ, R0, RZ, 0x33, !PT ;  /* 0x00000000ff03a212 */ /* 0x000fe400078e33ff */
[----:B-1----:R-:W-:-:S03]  /*0290*/  MOV R6, RZ ;  /* 0x000000ff00067202 */ /* 0x002fc60000000f00 */
[----:B------:R-:W-:Y:S02]  /*02a0*/  IMAD.MOV R4, RZ, RZ, -R3 ;  /* 0x000000ffff047224 */ /* 0x000fe400078e0a03 */
[----:B---3--:R-:W-:Y:S02]  /*02b0*/  IMAD.MOV R8, RZ, RZ, -R7 ;  /* 0x000000ffff087224 */ /* 0x008fe400078e0a07 */
[----:B------:R-:W-:Y:S02]  /*02c0*/  IMAD R9, R0, R4, R5 ;  /* 0x0000000400097224 */ /* 0x000fe400078e0205 */
[----:B------:R-:W-:-:S03]  /*02d0*/  IMAD R5, R8, R11, RZ ;  /* 0x0000000b08057224 */ /* 0x000fc600078e02ff */
[----:B------:R-:W-:Y:S01]  /*02e0*/  IABS R0, R9 ;  /* 0x0000000900007213 */ /* 0x000fe20000000000 */
[----:B------:R-:W-:-:S06]  /*02f0*/  IMAD.HI.U32 R6, R7, R5, R6 ;  /* 0x0000000507067227 */ /* 0x000fcc00078e0006 */
[----:B------:R-:W-:-:S04]  /*0300*/  IMAD.HI.U32 R6, R6, R0, RZ ;  /* 0x0000000006067227 */ /* 0x000fc800078e00ff */
[----:B------:R-:W-:-:S04]  /*0310*/  IMAD.MOV R4, RZ, RZ, -R6 ;  /* 0x000000ffff047224 */ /* 0x000fc800078e0a06 */
[----:B------:R-:W-:-:S05]  /*0320*/  IMAD R0, R11, R4, R0 ;  /* 0x000000040b007224 */ /* 0x000fca00078e0200 */
[----:B------:R-:W-:-:S13]  /*0330*/  ISETP.GT.U32.AND P2, PT, R11, R0, PT ;  /* 0x000000000b00720c */ /* 0x000fda0003f44070 */
[----:B------:R-:W-:Y:S01]  /*0340*/  @!P2 IMAD.IADD R0, R0, 0x1, -R11 ;  /* 0x000000010000a824 */ /* 0x000fe200078e0a0b */
[----:B------:R-:W-:Y:S02]  /*0350*/  @!P2 IADD3 R6, PT, PT, R6, 0x1, RZ ;  /* 0x000000010606a810 */ /* 0x000fe40007ffe0ff */
[----:B------:R-:W-:Y:S02]  /*0360*/  ISETP.NE.AND P2, PT, R2, RZ, PT ;  /* 0x000000ff0200720c */ /* 0x000fe40003f45270 */
[----:B------:R-:W-:Y:S02]  /*0370*/  ISETP.GE.U32.AND P0, PT, R0, R11, PT ;  /* 0x0000000b0000720c */ /* 0x000fe40003f06070 */
[----:B------:R-:W-:-:S04]  /*0380*/  LOP3.LUT R0, R9, R2, RZ, 0x3c, !PT ;  /* 0x0000000209007212 */ /* 0x000fc800078e3cff */
[----:B------:R-:W-:Y:S01]  /*0390*/  ISETP.GE.AND P1, PT, R0, RZ, PT ;  /* 0x000000ff0000720c */ /* 0x000fe20003f26270 */
[----:B------:R-:W-:-:S05]  /*03a0*/  IMAD R0, R3, R2, RZ ;  /* 0x0000000203007224 */ /* 0x000fca00078e02ff */
[----:B------:R-:W-:Y:S01]  /*03b0*/  SHF.L.U32 R0, R0, 0x1, RZ ;  /* 0x0000000100007819 */ /* 0x000fe200000006ff */
[----:B------:R-:W-:-:S03]  /*03c0*/  @P0 VIADD R6, R6, 0x1 ;  /* 0x0000000106060836 */ /* 0x000fc60000000000 */
[----:B------:R-:W-:Y:S01]  /*03d0*/  SHF.R.S32.HI R8, RZ, 0x1f, R0 ;  /* 0x0000001fff087819 */ /* 0x000fe20000011400 */
[----:B------:R-:W-:Y:S02]  /*03e0*/  IMAD.MOV.U32 R12, RZ, RZ, R6 ;  /* 0x000000ffff0c7224 */ /* 0x000fe400078e0006 */
[----:B------:R-:W1:Y:S03]  /*03f0*/  LDC.64 R6, c[0x0][0x380] ;  /* 0x0000e000ff067b82 */ /* 0x000e660000000a00 */
[----:B------:R-:W-:Y:S02]  /*0400*/  @!P1 IADD3 R12, PT, PT, -R12, RZ, RZ ;  /* 0x000000ff0c0c9210 */ /* 0x000fe40007ffe1ff */
[----:B------:R-:W-:-:S04]  /*0410*/  @!P2 LOP3.LUT R12, RZ, R2, RZ, 0x33, !PT ;  /* 0x00000002ff0ca212 */ /* 0x000fc800078e33ff */
[----:B------:R-:W-:Y:S01]  /*0420*/  SHF.L.U32 R5, R12, 0x1, RZ ;  /* 0x000000010c057819 */ /* 0x000fe200000006ff */
[----:B------:R-:W-:-:S04]  /*0430*/  IMAD.MOV R13, RZ, RZ, -R12 ;  /* 0x000000ffff0d7224 */ /* 0x000fc800078e0a0c */
[----:B------:R-:W-:-:S04]  /*0440*/  IMAD R13, R2, R13, R9 ;  /* 0x0000000d020d7224 */ /* 0x000fc800078e0209 */
[C---:B------:R-:W-:Y:S01]  /*0450*/  IMAD.IADD R9, R13.reuse, 0x1, R2 ;  /* 0x000000010d097824 */ /* 0x040fe200078e0202 */
[----:B------:R-:W-:-:S04]  /*0460*/  IADD3 R10, P0, PT, R13, R0, RZ ;  /* 0x000000000d0a7210 */ /* 0x000fc80007f1e0ff */
[-C--:B------:R-:W-:Y:S01]  /*0470*/  LEA.HI.X.SX32 R11, R13, R8.reuse, 0x1, P0 ;  /* 0x000000080d0b7211 */ /* 0x080fe200000f0eff */
[----:B-1----:R-:W-:Y:S01]  /*0480*/  IMAD.WIDE R6, R5, 0x4, R6 ;  /* 0x0000000405067825 */ /* 0x002fe200078e0206 */
[----:B------:R-:W-:Y:S02]  /*0490*/  IADD3 R0, P1, PT, R0, R9, RZ ;  /* 0x0000000900007210 */ /* 0x000fe40007f3e0ff */
[C---:B0-----:R-:W-:Y:S02]  /*04a0*/  LEA R4, P0, R10.reuse, UR6, 0x2 ;  /* 0x000000060a047c11 */ /* 0x041fe4000f8010ff */
[----:B------:R-:W-:Y:S01]  /*04b0*/  LEA.HI.X.SX32 R9, R9, R8, 0x1, P1 ;  /* 0x0000000809097211 */ /* 0x000fe200008f0eff */
[----:B--2---:R-:W2:Y:S01]  /*04c0*/  LDG.E R15, desc[UR4][R6.64+0x4] ;  /* 0x00000404060f7981 */ /* 0x004ea2000c1e1900 */
[----:B------:R-:W-:Y:S02]  /*04d0*/  LEA.HI.X R5, R10, UR7, R11, 0x2, P0 ;  /* 0x000000070a057c11 */ /* 0x000fe400080f140b */
[C---:B------:R-:W-:Y:S01]  /*04e0*/  LEA R8, P1, R0.reuse, UR6, 0x2 ;  /* 0x0000000600087c11 */ /* 0x040fe2000f8210ff */
[----:B------:R-:W0:Y:S03]  /*04f0*/  LDC.64 R10, c[0x0][0x390] ;  /* 0x0000e400ff0a7b82 */ /* 0x000e260000000a00 */
[----:B------:R-:W-:Y:S01]  /*0500*/  LEA.HI.X R9, R0, UR7, R9, 0x2, P1 ;  /* 0x0000000700097c11 */ /* 0x000fe200088f1409 */
[----:B------:R-:W3:Y:S04]  /*0510*/  LDG.E R5, desc[UR4][R4.64] ;  /* 0x0000000404057981 */ /* 0x000ee8000c1e1900 */
[----:B------:R-:W3:Y:S04]  /*0520*/  LDG.E R0, desc[UR4][R6.64] ;  /* 0x0000000406007981 */ /* 0x000ee8000c1e1900 */
[----:B------:R-:W2:Y:S01]  /*0530*/  LDG.E R8, desc[UR4][R8.64] ;  /* 0x0000000408087981 */ /* 0x000ea2000c1e1900 */
[----:B------:R-:W-:-:S04]  /*0540*/  IMAD R3, R3, 0x3, R12 ;  /* 0x0000000303037824 */ /* 0x000fc800078e020c */
[----:B------:R-:W-:-:S04]  /*0550*/  IMAD R3, R3, R2, R13 ;  /* 0x0000000203037224 */ /* 0x000fc800078e020d */
[----:B0-----:R-:W-:-:S04]  /*0560*/  IMAD.WIDE R2, R3, 0x4, R10 ;  /* 0x0000000403027825 */ /* 0x001fc800078e020a */
[----:B---3--:R-:W-:-:S04]  /*0570*/  FFMA R0, R0, R5, RZ ;  /* 0x0000000500007223 */ /* 0x008fc800000000ff */
[----:B--2---:R-:W-:-:S05]  /*0580*/  FFMA R0, R15, R8, R0 ;  /* 0x000000080f007223 */ /* 0x004fca0000000000 */
[----:B------:R-:W-:-:S05]  /*0590*/  FMNMX R11, RZ, R0, !PT ;  /* 0x00000000ff0b7209 */ /* 0x000fca0007800000 */
[----:B------:R-:W-:Y:S01]  /*05a0*/  STG.E desc[UR4][R2.64], R11 ;  /* 0x0000000b02007986 */ /* 0x000fe2000c101904 */
[----:B------:R-:W-:Y:S05]  /*05b0*/  EXIT ;  /* 0x000000000000794d */ /* 0x000fea0003800000 */
.L_x_76:
        /* <DEDUP_REMOVED lines=12> */
.L_x_238:


//--------------------- .text._Z39normalize_concentrations_batched_kernelPfPKfS1_ii --------------------------
	.section	.text._Z39normalize_concentrations_batched_kernelPfPKfS1_ii,"ax",@progbits
	.align	128
        .global         _Z39normalize_concentrations_batched_kernelPfPKfS1_ii
        .type           _Z39normalize_concentrations_batched_kernelPfPKfS1_ii,@function
        .size           _Z39normalize_concentrations_batched_kernelPfPKfS1_ii,(.L_x_227 - _Z39normalize_concentrations_batched_kernelPfPKfS1_ii)
        .other          _Z39normalize_concentrations_batched_kernelPfPKfS1_ii,@"STO_CUDA_ENTRY STV_DEFAULT"
_Z39normalize_concentrations_batched_kernelPfPKfS1_ii:
.text._Z39normalize_concentrations_batched_kernelPfPKfS1_ii:
[----:B------:R-:W-:Y:S01]  /*0000*/  LDC R1, c[0x0][0x37c] ;  /* 0x0000df00ff017b82 */ /* 0x000fe20000000800 */
[----:B------:R-:W0:Y:S07]  /*0010*/  S2R R4, SR_TID.X ;  /* 0x0000000000047919 */ /* 0x000e2e0000002100 */
[----:B------:R-:W1:Y:S08]  /*0020*/  LDC.64 R2, c[0x0][0x398] ;  /* 0x0000e600ff027b82 */ /* 0x000e700000000a00 */
[----:B------:R-:W0:Y:S08]  /*0030*/  S2UR UR4, SR_CTAID.X ;  /* 0x00000000000479c3 */ /* 0x000e300000002500 */
[----:B------:R-:W0:Y:S01]  /*0040*/  LDC R5, c[0x0][0x360] ;  /* 0x0000d800ff057b82 */ /* 0x000e220000000800 */
[----:B-1----:R-:W-:-:S02]  /*0050*/  IMAD.SHL.U32 R0, R2, 0x2, RZ ;  /* 0x0000000202007824 */ /* 0x002fc400078e00ff */
        /* <DEDUP_REMOVED lines=8> */
[----:B------:R-:W-:-:S07]  /*00e0*/  IABS R10, R2 ;  /* 0x00000002000a7213 */ /* 0x000fce0000000000 */
[----:B-1----:R-:W1:Y:S02]  /*00f0*/  MUFU.RCP R3, R3 ;  /* 0x0000000300037308 */ /* 0x002e640000001000 */
[----:B-1----:R-:W-:-:S06]  /*0100*/  VIADD R6, R3, 0xffffffe ;  /* 0x0ffffffe03067836 */ /* 0x002fcc0000000000 */
[----:B------:R1:W2:Y:S02]  /*0110*/  F2I.FTZ.U32.TRUNC.NTZ R7, R6 ;  /* 0x0000000600077305 */ /* 0x0002a4000021f000 */
[----:B-1----:R-:W-:Y:S02]  /*0120*/  IMAD.MOV.U32 R6, RZ, RZ, RZ ;  /* 0x000000ffff067224 */ /* 0x002fe400078e00ff */
[----:B--2---:R-:W-:-:S04]  /*0130*/  IMAD.MOV R4, RZ, RZ, -R7 ;  /* 0x000000ffff047224 */ /* 0x004fc800078e0a07 */
[----:B------:R-:W-:Y:S01]  /*0140*/  IMAD R11, R4, R9, RZ ;  /* 0x00000009040b7224 */ /* 0x000fe200078e02ff */
[----:B------:R-:W-:-:S03]  /*0150*/  IABS R4, R5 ;  /* 0x0000000500047213 */ /* 0x000fc60000000000 */
[----:B------:R-:W-:-:S04]  /*0160*/  IMAD.HI.U32 R7, R7, R11, R6 ;  /* 0x0000000b07077227 */ /* 0x000fc800078e0006 */
        /* <DEDUP_REMOVED lines=13> */
[----:B------:R1:W2:Y:S01]  /*0240*/  F2I.FTZ.U32.TRUNC.NTZ R7, R6 ;  /* 0x0000000600077305 */ /* 0x0002a2000021f000 */
[----:B------:R-:W-:-:S04]  /*0250*/  @P0 VIADD R3, R3, 0x1 ;  /* 0x0000000103030836 */ /* 0x000fc80000000000 */
[----:B------:R-:W-:-:S04]  /*0260*/  IMAD.MOV.U32 R12, RZ, RZ, R3 ;  /* 0x000000ffff0c7224 */ /* 0x000fc800078e0003 */
[----:B------:R-:W-:Y:S01]  /*0270*/  @!P1 IMAD.MOV R12, RZ, RZ, -R12 ;  /* 0x000000ffff0c9224 */ /* 0x000fe200078e0a0c */
[----:B------:R-:W-:Y:S01]  /*0280*/  @!P2 LOP3.LUT R12, RZ, R0, RZ, 0x33, !PT ;  /* 0x00000000ff0ca212 */ /* 0x000fe200078e33ff */
[----:B-1----:R-:W-:-:S03]  /*0290*/  IMAD.MOV.U32 R6, RZ, RZ, RZ ;  /* 0x000000ffff067224 */ /* 0x002fc600078e00ff */
[----:B------:R-:W-:Y:S01]  /*02a0*/  IADD3 R3, PT, PT, -R12, RZ, RZ ;  /* 0x000000ff0c037210 */ /* 0x000fe20007ffe1ff */
[----:B--2---:R-:W-:-:S04]  /*02b0*/  IMAD.MOV R9, RZ, RZ, -R7 ;  /* 0x000000ffff097224 */ /* 0x004fc800078e0a07 */
[----:B------:R-:W-:Y:S02]  /*02c0*/  IMAD R5, R0, R3, R5 ;  /* 0x0000000300057224 */ /* 0x000fe400078e0205 */
[----:B------:R-:W-:Y:S02]  /*02d0*/  IMAD R3, R9, R10, RZ ;  /* 0x0000000a09037224 */ /* 0x000fe400078e02ff */
[----:B------:R-:W1:Y:S01]  /*02e0*/  LDC.64 R8, c[0x0][0x390] ;  /* 0x0000e400ff087b82 */ /* 0x000e620000000a00 */
[----:B------:R-:W-:Y:S01]  /*02f0*/  IABS R0, R5 ;  /* 0x0000000500007213 */ /* 0x000fe20000000000 */
[----:B------:R-:W-:-:S04]  /*0300*/  IMAD.HI.U32 R6, R7, R3, R6 ;  /* 0x0000000307067227 */ /* 0x000fc800078e0006 */
[----:B------:R-:W-:-:S04]  /*0310*/  IMAD.MOV.U32 R3, RZ, RZ, R0 ;  /* 0x000000ffff037224 */ /* 0x000fc800078e0000 */
[----:B------:R-:W-:Y:S02]  /*0320*/  IMAD.HI.U32 R0, R6, R3, RZ ;  /* 0x0000000306007227 */ /* 0x000fe400078e00ff */
[----:B------:R-:W2:Y:S02]  /*0330*/  LDC.64 R6, c[0x0][0x388] ;  /* 0x0000e200ff067b82 */ /* 0x000ea40000000a00 */
[----:B------:R-:W-:-:S04]  /*0340*/  IMAD.MOV R4, RZ, RZ, -R0 ;  /* 0x000000ffff047224 */ /* 0x000fc800078e0a00 */
[----:B------:R-:W-:-:S05]  /*0350*/  IMAD R3, R10, R4, R3 ;  /* 0x000000040a037224 */ /* 0x000fca00078e0203 */
[----:B------:R-:W-:-:S13]  /*0360*/  ISETP.GT.U32.AND P2, PT, R10, R3, PT ;  /* 0x000000030a00720c */ /* 0x000fda0003f44070 */
[----:B------:R-:W-:Y:S02]  /*0370*/  @!P2 IMAD.IADD R3, R3, 0x1, -R10 ;  /* 0x000000010303a824 */ /* 0x000fe400078e0a0a */
[----:B------:R-:W-:Y:S01]  /*0380*/  @!P2 VIADD R0, R0, 0x1 ;  /* 0x000000010000a836 */ /* 0x000fe20000000000 */
[----:B------:R-:W-:Y:S02]  /*0390*/  ISETP.NE.AND P2, PT, R2, RZ, PT ;  /* 0x000000ff0200720c */ /* 0x000fe40003f45270 */
[----:B------:R-:W-:Y:S02]  /*03a0*/  ISETP.GE.U32.AND P0, PT, R3, R10, PT ;  /* 0x0000000a0300720c */ /* 0x000fe40003f06070 */
[----:B------:R-:W-:-:S04]  /*03b0*/  LOP3.LUT R3, R5, R2, RZ, 0x3c, !PT ;  /* 0x0000000205037212 */ /* 0x000fc800078e3cff */
[----:B------:R-:W-:-:S07]  /*03c0*/  ISETP.GE.AND P1, PT, R3, RZ, PT ;  /* 0x000000ff0300720c */ /* 0x000fce0003f26270 */
[----:B------:R-:W-:-:S05]  /*03d0*/  @P0 IADD3 R0, PT, PT, R0, 0x1, RZ ;  /* 0x0000000100000810 */ /* 0x000fca0007ffe0ff */
[----:B------:R-:W-:-:S04]  /*03e0*/  IMAD.MOV.U32 R3, RZ, RZ, R0 ;  /* 0x000000ffff037224 */ /* 0x000fc800078e0000 */
[----:B------:R-:W-:Y:S01]  /*03f0*/  @!P1 IMAD.MOV R3, RZ, RZ, -R3 ;  /* 0x000000ffff039224 */ /* 0x000fe200078e0a03 */
[----:B------:R-:W-:-:S05]  /*0400*/  @!P2 LOP3.LUT R3, RZ, R2, RZ, 0x33, !PT ;  /* 0x00000002ff03a212 */ /* 0x000fca00078e33ff */
[----:B------:R-:W-:-:S04]  /*0410*/  IMAD R4, R12, 0x2, R3 ;  /* 0x000000020c047824 */ /* 0x000fc800078e0203 */
[----:B--2---:R-:W-:-:S06]  /*0420*/  IMAD.WIDE R6, R4, 0x4, R6 ;  /* 0x0000000404067825 */ /* 0x004fcc00078e0206 */
[----:B0-----:R-:W2:Y:S01]  /*0430*/  LDG.E R7, desc[UR4][R6.64] ;  /* 0x0000000406077981 */ /* 0x001ea2000c1e1900 */
[----:B-1----:R-:W-:-:S05]  /*0440*/  IMAD.WIDE R8, R3, 0x4, R8 ;  /* 0x0000000403087825 */ /* 0x002fca00078e0208 */
[----:B------:R-:W3:Y:S01]  /*0450*/  LDG.E R0, desc[UR4][R8.64] ;  /* 0x0000000408007981 */ /* 0x000ee2000c1e1900 */
[----:B------:R-:W-:Y:S01]  /*0460*/  IMAD.MOV R12, RZ, RZ, -R3 ;  /* 0x000000ffff0c7224 */ /* 0x000fe200078e0a03 */
[----:B------:R-:W-:Y:S03]  /*0470*/  BSSY.RECONVERGENT B0, `(.L_x_77) ;  /* 0x000000d000007945 */ /* 0x000fe60003800200 */
[----:B------:R-:W-:Y:S01]  /*0480*/  IMAD R5, R2, R12, R5 ;  /* 0x0000000c02057224 */ /* 0x000fe200078e0205 */
[----:B--2---:R-:W0:Y:S08]  /*0490*/  MUFU.RCP R10, R7 ;  /* 0x00000007000a7308 */ /* 0x004e300000001000 */
[----:B---3--:R-:W1:Y:S01]  /*04a0*/  FCHK P0, R0, R7 ;  /* 0x0000000700007302 */ /* 0x008e620000000000 */
[----:B0-----:R-:W-:-:S04]  /*04b0*/  FFMA R11, -R7, R10, 1 ;  /* 0x3f800000070b7423 */ /* 0x001fc8000000010a */
[----:B------:R-:W-:-:S04]  /*04c0*/  FFMA R11, R10, R11, R10 ;  /* 0x0000000b0a0b7223 */ /* 0x000fc8000000000a */
[----:B------:R-:W-:-:S04]  /*04d0*/  FFMA R10, R0, R11, RZ ;  /* 0x0000000b000a7223 */ /* 0x000fc800000000ff */
[----:B------:R-:W-:-:S04]  /*04e0*/  FFMA R3, -R7, R10, R0 ;  /* 0x0000000a07037223 */ /* 0x000fc80000000100 */
[----:B------:R-:W-:Y:S01]  /*04f0*/  FFMA R10, R11, R3, R10 ;  /* 0x000000030b0a7223 */ /* 0x000fe2000000000a */
[----:B-1----:R-:W-:Y:S06]  /*0500*/  @!P0 BRA `(.L_x_78) ;  /* 0x00000000000c8947 */ /* 0x002fec0003800000 */
[----:B------:R-:W-:-:S07]  /*0510*/  MOV R2, 0x530 ;  /* 0x0000053000027802 */ /* 0x000fce0000000f00 */
[----:B------:R-:W-:Y:S05]  /*0520*/  CALL.REL.NOINC `($__internal_3_$__cuda_sm3x_div_rn_noftz_f32_slowpath) ;  /* 0x0000000000287944 */ /* 0x000fea0003c00000 */
[----:B------:R-:W-:-:S07]  /*0530*/  MOV R10, R0 ;  /* 0x00000000000a7202 */ /* 0x000fce0000000f00 */
.L_x_78:
[----:B------:R-:W-:Y:S05]  /*0540*/  BSYNC.RECONVERGENT B0 ;  /* 0x0000000000007941 */ /* 0x000fea0003800200 */
.L_x_77:
[----:B------:R-:W0:Y:S01]  /*0550*/  LDC.64 R2, c[0x0][0x380] ;  /* 0x0000e000ff027b82 */ /* 0x000e220000000a00 */
[----:B------:R-:W1:Y:S02]  /*0560*/  LDCU UR6, c[0x0][0x398] ;  /* 0x00007300ff0677ac */ /* 0x000e640008000800 */
[----:B-1----:R-:W-:-:S04]  /*0570*/  IMAD R5, R4, UR6, R5 ;  /* 0x0000000604057c24 */ /* 0x002fc8000f8e0205 */
[----:B0-----:R-:W-:-:S05]  /*0580*/  IMAD.WIDE R2, R5, 0x4, R2 ;  /* 0x0000000405027825 */ /* 0x001fca00078e0202 */
[----:B------:R-:W2:Y:S02]  /*0590*/  LDG.E R5, desc[UR4][R2.64] ;  /* 0x0000000402057981 */ /* 0x000ea4000c1e1900 */
[----:B--2---:R-:W-:-:S05]  /*05a0*/  FMUL R5, R5, R10 ;  /* 0x0000000a05057220 */ /* 0x004fca0000400000 */
[----:B------:R-:W-:Y:S01]  /*05b0*/  STG.E desc[UR4][R2.64], R5 ;  /* 0x0000000502007986 */ /* 0x000fe2000c101904 */
[----:B------:R-:W-:Y:S05]  /*05c0*/  EXIT ;  /* 0x000000000000794d */ /* 0x000fea0003800000 */
        .weak           $__internal_3_$__cuda_sm3x_div_rn_noftz_f32_slowpath
        .type           $__internal_3_$__cuda_sm3x_div_rn_noftz_f32_slowpath,@function
        .size           $__internal_3_$__cuda_sm3x_div_rn_noftz_f32_slowpath,(.L_x_227 - $__internal_3_$__cuda_sm3x_div_rn_noftz_f32_slowpath)
$__internal_3_$__cuda_sm3x_div_rn_noftz_f32_slowpath:
[----:B------:R-:W-:Y:S01]  /*05d0*/  SHF.R.U32.HI R6, RZ, 0x17, R7 ;  /* 0x00000017ff067819 */ /* 0x000fe20000011607 */
[----:B------:R-:W-:Y:S01]  /*05e0*/  BSSY.RECONVERGENT B1, `(.L_x_79) ;  /* 0x0000064000017945 */ /* 0x000fe20003800200 */
[--C-:B------:R-:W-:Y:S02]  /*05f0*/  SHF.R.U32.HI R3, RZ, 0x17, R0.reuse ;  /* 0x00000017ff037819 */ /* 0x100fe40000011600 */
        /* <DEDUP_REMOVED lines=10> */
[----:B------:R-:W-:Y:S02]  /*06a0*/  FSETP.GTU.FTZ.AND P1, PT, |R7|, +INF , PT ;  /* 0x7f8000000700780b */ /* 0x000fe40003f3c200 */
[----:B------:R-:W-:Y:S02]  /*06b0*/  MOV R3, R7 ;  /* 0x0000000700037202 */ /* 0x000fe40000000f00 */
        /* <DEDUP_REMOVED lines=21> */
.L_x_80:
[----:B------:R-:W-:Y:S01]  /*0810*/  LEA R0, R12, 0xc0800000, 0x17 ;  /* 0xc08000000c007811 */ /* 0x000fe200078eb8ff */
[----:B------:R-:W-:Y:S01]  /*0820*/  BSSY.RECONVERGENT B2, `(.L_x_85) ;  /* 0x0000036000027945 */ /* 0x000fe20003800200 */
[----:B------:R-:W-:-:S03]  /*0830*/  IADD3 R3, PT, PT, R10, -0x7f, RZ ;  /* 0xffffff810a037810 */ /* 0x000fc60007ffe0ff */
[----:B------:R-:W-:Y:S02]  /*0840*/  IMAD.IADD R7, R7, 0x1, -R0 ;  /* 0x0000000107077824 */ /* 0x000fe400078e0a00 */
[----:B------:R-:W-:Y:S02]  /*0850*/  IMAD R0, R3, -0x800000, R6 ;  /* 0xff80000003007824 */ /* 0x000fe400078e0206 */
[----:B------:R0:W1:Y:S01]  /*0860*/  MUFU.RCP R9, R7 ;  /* 0x0000000700097308 */ /* 0x0000620000001000 */
[----:B------:R-:W-:Y:S01]  /*0870*/  FADD.FTZ R11, -R7, -RZ ;  /* 0x800000ff070b7221 */ /* 0x000fe20000010100 */
        /* <DEDUP_REMOVED lines=29> */
[----:B------:R-:W-:Y:S02]  /*0a50*/  IADD3 R9, PT, PT, -R9, RZ, RZ ;  /* 0x000000ff09097210 */ /* 0x000fe40007ffe1ff */
        /* <DEDUP_REMOVED lines=14> */
.L_x_87:
[----:B------:R-:W-:-:S04]  /*0b40*/  LOP3.LUT R0, R0, 0x80000000, RZ, 0xc0, !PT ;  /* 0x8000000000007812 */ /* 0x000fc800078ec0ff */
[----:B------:R-:W-:Y:S01]  /*0b50*/  LOP3.LUT R0, R0, 0x7f800000, RZ, 0xfc, !PT ;  /* 0x7f80000000007812 */ /* 0x000fe200078efcff */
[----:B------:R-:W-:Y:S06]  /*0b60*/  BRA `(.L_x_88) ;  /* 0x0000000000047947 */ /* 0x000fec0003800000 */
.L_x_86:
[----:B------:R-:W-:-:S07]  /*0b70*/  IMAD R0, R7, 0x800000, R0 ;  /* 0x0080000007007824 */ /* 0x000fce00078e0200 */
.L_x_88:
[----:B------:R-:W-:Y:S05]  /*0b80*/  BSYNC.RECONVERGENT B2 ;  /* 0x0000000000027941 */ /* 0x000fea0003800200 */
.L_x_85:
[----:B------:R-:W-:Y:S05]  /*0b90*/  BRA `(.L_x_89) ;  /* 0x0000000000207947 */ /* 0x000fea0003800000 */
.L_x_84:
[----:B------:R-:W-:-:S04]  /*0ba0*/  LOP3.LUT R0, R7, 0x80000000, R6, 0x48, !PT ;  /* 0x8000000007007812 */ /* 0x000fc800078e4806 */
[----:B------:R-:W-:Y:S01]  /*0bb0*/  LOP3.LUT R0, R0, 0x7f800000, RZ, 0xfc, !PT ;  /* 0x7f80000000007812 */ /* 0x000fe200078efcff */
[----:B------:R-:W-:Y:S06]  /*0bc0*/  BRA `(.L_x_89) ;  /* 0x0000000000147947 */ /* 0x000fec0003800000 */
.L_x_83:
[----:B------:R-:W-:Y:S01]  /*0bd0*/  LOP3.LUT R0, R7, 0x80000000, R6, 0x48, !PT ;  /* 0x8000000007007812 */ /* 0x000fe200078e4806 */
[----:B------:R-:W-:Y:S06]  /*0be0*/  BRA `(.L_x_89) ;  /* 0x00000000000c7947 */ /* 0x000fec0003800000 */
.L_x_82:
[----:B------:R-:W0:Y:S01]  /*0bf0*/  MUFU.RSQ R0, -QNAN ;  /* 0xffc0000000007908 */ /* 0x000e220000001400 */
[----:B------:R-:W-:Y:S05]  /*0c00*/  BRA `(.L_x_89) ;  /* 0x0000000000047947 */ /* 0x000fea0003800000 */
.L_x_81:
[----:B------:R-:W-:-:S07]  /*0c10*/  FADD.FTZ R0, R0, R3 ;  /* 0x0000000300007221 */ /* 0x000fce0000010000 */
.L_x_89:
[----:B------:R-:W-:Y:S05]  /*0c20*/  BSYNC.RECONVERGENT B1 ;  /* 0x0000000000017941 */ /* 0x000fea0003800200 */
.L_x_79:
[----:B------:R-:W-:-:S04]  /*0c30*/  IMAD.MOV.U32 R3, RZ, RZ, 0x0 ;  /* 0x00000000ff037424 */ /* 0x000fc800078e00ff */
[----:B0-----:R-:W-:Y:S05]  /*0c40*/  RET.REL.NODEC R2 `(_Z39normalize_concentrations_batched_kernelPfPKfS1_ii) ;  /* 0xfffffff002ec7950 */ /* 0x001fea0003c3ffff */
.L_x_90:
        /* <DEDUP_REMOVED lines=11> */
.L_x_227:


//--------------------- .text._Z37compute_concentrations_batched_kernelPKfS0_S0_S0_Pfii --------------------------
	.section	.text._Z37compute_concentrations_batched_kernelPKfS0_S0_S0_Pfii,"ax",@progbits
	.align	128
        .global         _Z37compute_concentrations_batched_kernelPKfS0_S0_S0_Pfii
        .type           _Z37compute_concentrations_batched_kernelPKfS0_S0_S0_Pfii,@function
        .size           _Z37compute_concentrations_batched_kernelPKfS0_S0_S0_Pfii,(.L_x_228 - _Z37compute_concentrations_batched_kernelPKfS0_S0_S0_Pfii)
        .other          _Z37compute_concentrations_batched_kernelPKfS0_S0_S0_Pfii,@"STO_CUDA_ENTRY STV_DEFAULT"
_Z37compute_concentrations_batched_kernelPKfS0_S0_S0_Pfii:
.text._Z37compute_concentrations_batched_kernelPKfS0_S0_S0_Pfii:
[----:B------:R-:W-:Y:S01]  /*0000*/  LDC R1, c[0x0][0x37c] ;  /* 0x0000df00ff017b82 */ /* 0x000fe20000000800 */
[----:B------:R-:W0:Y:S01]  /*0010*/  S2R R3, SR_CTAID.X ;  /* 0x0000000000037919 */ /* 0x000e220000002500 */
[----:B------:R-:W0:Y:S02]  /*0020*/  LDCU UR4, c[0x0][0x3ac] ;  /* 0x00007580ff0477ac */ /* 0x000e240008000800 */
[----:B0-----:R-:W-:-:S13]  /*0030*/  ISETP.GE.AND P0, PT, R3, UR4, PT ;  /* 0x0000000403007c0c */ /* 0x001fda000bf06270 */
[----:B------:R-:W-:Y:S05]  /*0040*/  @P0 EXIT ;  /* 0x000000000000094d */ /* 0x000fea0003800000 */
[----:B------:R-:W0:Y:S01]  /*0050*/  S2R R16, SR_TID.X ;  /* 0x0000000000107919 */ /* 0x000e220000002100 */
[----:B------:R-:W1:Y:S01]  /*0060*/  LDCU UR4, c[0x0][0x3a8] ;  /* 0x00007500ff0477ac */ /* 0x000e620008000800 */
[----:B------:R-:W-:Y:S01]  /*0070*/  BSSY.RECONVERGENT B0, `(.L_x_91) ;  /* 0x000001f000007945 */ /* 0x000fe20003800200 */
[C---:B------:R-:W-:Y:S01]  /*0080*/  IMAD.SHL.U32 R7, R3.reuse, 0x2, RZ ;  /* 0x0000000203077824 */ /* 0x040fe200078e00ff */
[----:B------:R-:W2:Y:S01]  /*0090*/  LDCU.64 UR6, c[0x0][0x358] ;  /* 0x00006b00ff0677ac */ /* 0x000ea20008000a00 */
[----:B-1----:R-:W-:-:S04]  /*00a0*/  IMAD R17, R3, UR4, RZ ;  /* 0x0000000403117c24 */ /* 0x002fc8000f8e02ff */
[----:B------:R-:W-:Y:S01]  /*00b0*/  IMAD R17, R17, 0x3, RZ ;  /* 0x0000000311117824 */ /* 0x000fe200078e02ff */
[----:B0-----:R-:W-:-:S13]  /*00c0*/  ISETP.GT.U32.AND P0, PT, R16, 0x1, PT ;  /* 0x000000011000780c */ /* 0x001fda0003f04070 */
[----:B--2---:R-:W-:Y:S05]  /*00d0*/  @P0 BRA `(.L_x_92) ;  /* 0x0000000000600947 */ /* 0x004fea0003800000 */
[----:B------:R-:W0:Y:S01]  /*00e0*/  LDC.64 R4, c[0x0][0x388] ;  /* 0x0000e200ff047b82 */ /* 0x000e220000000a00 */
[----:B------:R-:W-:-:S04]  /*00f0*/  IMAD.IADD R9, R7, 0x1, R16 ;  /* 0x0000000107097824 */ /* 0x000fc800078e0210 */
[----:B0-----:R-:W-:-:S05]  /*0100*/  IMAD.WIDE.U32 R4, R9, 0x4, R4 ;  /* 0x0000000409047825 */ /* 0x001fca00078e0004 */
[----:B------:R-:W2:Y:S01]  /*0110*/  LDG.E R0, desc[UR6][R4.64] ;  /* 0x0000000604007981 */ /* 0x000ea2000c1e1900 */
[----:B------:R-:W-:Y:S01]  /*0120*/  BSSY.RECONVERGENT B1, `(.L_x_93) ;  /* 0x000000d000017945 */ /* 0x000fe20003800200 */
[C---:B--2---:R-:W-:Y:S01]  /*0130*/  VIADD R2, R0.reuse, 0x1800000 ;  /* 0x0180000000027836 */ /* 0x044fe20000000000 */
[----:B------:R-:W-:-:S04]  /*0140*/  FSETP.GT.AND P3, PT, R0, 9.9999999747524270788e-07, PT ;  /* 0x358637bd0000780b */ /* 0x000fc80003f64000 */
[----:B------:R-:W-:-:S04]  /*0150*/  LOP3.LUT R2, R2, 0x7f800000, RZ, 0xc0, !PT ;  /* 0x7f80000002027812 */ /* 0x000fc800078ec0ff */
[----:B------:R-:W-:-:S13]  /*0160*/  ISETP.GT.U32.AND P0, PT, R2, 0x1ffffff, PT ;  /* 0x01ffffff0200780c */ /* 0x000fda0003f04070 */
[----:B------:R-:W-:Y:S05]  /*0170*/  @P0 BRA `(.L_x_94) ;  /* 0x00000000000c0947 */ /* 0x000fea0003800000 */
[----:B------:R-:W-:-:S07]  /*0180*/  MOV R4, 0x1a0 ;  /* 0x000001a000047802 */ /* 0x000fce0000000f00 */
[----:B------:R-:W-:Y:S05]  /*0190*/  CALL.REL.NOINC `($__internal_4_$__cuda_sm20_rcp_rn_f32_slowpath) ;  /* 0x00000004007c7944 */ /* 0x000fea0003c00000 */
[----:B------:R-:W-:Y:S05]  /*01a0*/  BRA `(.L_x_95) ;  /* 0x0000000000107947 */ /* 0x000fea0003800000 */
.L_x_94:
[----:B------:R-:W0:Y:S02]  /*01b0*/  MUFU.RCP R5, R0 ;  /* 0x0000000000057308 */ /* 0x000e240000001000 */
[----:B0-----:R-:W-:-:S04]  /*01c0*/  FFMA R2, R0, R5, -1 ;  /* 0xbf80000000027423 */ /* 0x001fc80000000005 */
[----:B------:R-:W-:-:S04]  /*01d0*/  FADD.FTZ R2, -R2, -RZ ;  /* 0x800000ff02027221 */ /* 0x000fc80000010100 */
[----:B------:R-:W-:-:S07]  /*01e0*/  FFMA R2, R5, R2, R5 ;  /* 0x0000000205027223 */ /* 0x000fce0000000005 */
.L_x_95:
[----:B------:R-:W-:Y:S05]  /*01f0*/  BSYNC.RECONVERGENT B1 ;  /* 0x0000000000017941 */ /* 0x000fea0003800200 */
.L_x_93:
[----:B------:R-:W0:Y:S01]  /*0200*/  S2UR UR5, SR_CgaCtaId ;  /* 0x00000000000579c3 */ /* 0x000e220000008800 */
[----:B------:R-:W-:Y:S01]  /*0210*/  UMOV UR4, 0x400 ;  /* 0x0000040000047882 */ /* 0x000fe20000000000 */
[----:B------:R-:W-:Y:S01]  /*0220*/  FSEL R2, R2, RZ, P3 ;  /* 0x000000ff02027208 */ /* 0x000fe20001800000 */
[----:B0-----:R-:W-:-:S06]  /*0230*/  ULEA UR4, UR5, UR4, 0x18 ;  /* 0x0000000405047291 */ /* 0x001fcc000f8ec0ff */
[----:B------:R-:W-:-:S05]  /*0240*/  LEA R5, R16, UR4, 0x2 ;  /* 0x0000000410057c11 */ /* 0x000fca000f8e10ff */
[----:B------:R0:W-:Y:S02]  /*0250*/  STS [R5], R2 ;  /* 0x0000000205007388 */ /* 0x0001e40000000800 */
.L_x_92:
[----:B------:R-:W-:Y:S05]  /*0260*/  BSYNC.RECONVERGENT B0 ;  /* 0x0000000000007941 */ /* 0x000fea0003800200 */
.L_x_91:
[----:B0-----:R-:W0:Y:S08]  /*0270*/  LDC R2, c[0x0][0x3a8] ;  /* 0x0000ea00ff027b82 */ /* 0x001e300000000800 */
[----:B------:R-:W-:Y:S01]  /*0280*/  BAR.SYNC.DEFER_BLOCKING 0x0 ;  /* 0x0000000000007b1d */ /* 0x000fe20000010000 */
[----:B0-----:R-:W-:-:S13]  /*0290*/  ISETP.GE.AND P0, PT, R2, 0x1, PT ;  /* 0x000000010200780c */ /* 0x001fda0003f06270 */
[----:B------:R-:W-:Y:S05]  /*02a0*/  @!P0 EXIT ;  /* 0x000000000000894d */ /* 0x000fea0003800000 */
[----:B------:R-:W0:Y:S01]  /*02b0*/  S2UR UR5, SR_CgaCtaId ;  /* 0x00000000000579c3 */ /* 0x000e220000008800 */
[----:B------:R-:W-:Y:S01]  /*02c0*/  UMOV UR4, 0x400 ;  /* 0x0000040000047882 */ /* 0x000fe20000000000 */
[----:B------:R-:W-:Y:S01]  /*02d0*/  IMAD R13, R3, 0x9, RZ ;  /* 0x00000009030d7824 */ /* 0x000fe200078e02ff */
[----:B------:R-:W-:Y:S01]  /*02e0*/  SHF.R.S32.HI R18, RZ, 0x1f, R17 ;  /* 0x0000001fff127819 */ /* 0x000fe20000011411 */
[----:B------:R-:W-:Y:S01]  /*02f0*/  IMAD R2, R7, R2, RZ ;  /* 0x0000000207027224 */ /* 0x000fe200078e02ff */
[----:B------:R-:W1:Y:S01]  /*0300*/  LDCU UR12, c[0x0][0x3a8] ;  /* 0x00007500ff0c77ac */ /* 0x000e620008000800 */
[----:B------:R-:W-:Y:S02]  /*0310*/  IMAD.SHL.U32 R3, R3, 0x4, RZ ;  /* 0x0000000403037824 */ /* 0x000fe400078e00ff */
[----:B------:R-:W2:Y:S01]  /*0320*/  LDC.64 R8, c[0x0][0x380] ;  /* 0x0000e000ff087b82 */ /* 0x000ea20000000a00 */
[----:B------:R-:W-:Y:S01]  /*0330*/  SHF.R.S32.HI R19, RZ, 0x1f, R2 ;  /* 0x0000001fff137819 */ /* 0x000fe20000011402 */
[----:B------:R-:W3:Y:S01]  /*0340*/  LDCU.64 UR8, c[0x0][0x398] ;  /* 0x00007300ff0877ac */ /* 0x000ee20008000a00 */
[----:B------:R-:W4:Y:S05]  /*0350*/  LDCU.64 UR10, c[0x0][0x3a0] ;  /* 0x00007400ff0a77ac */ /* 0x000f2a0008000a00 */
[----:B------:R-:W5:Y:S01]  /*0360*/  LDC.64 R10, c[0x0][0x390] ;  /* 0x0000e400ff0a7b82 */ /* 0x000f620000000a00 */
[----:B0-----:R-:W-:Y:S01]  /*0370*/  ULEA UR4, UR5, UR4, 0x18 ;  /* 0x0000000405047291 */ /* 0x001fe2000f8ec0ff */
[----:B------:R-:W0:Y:S01]  /*0380*/  LDCU UR5, c[0x0][0x360] ;  /* 0x00006c00ff0577ac */ /* 0x000e220008000800 */
[----:B--2---:R-:W-:-:S07]  /*0390*/  IMAD.WIDE.U32 R6, R13, 0x4, R8 ;  /* 0x000000040d067825 */ /* 0x004fce00078e0008 */
[----:B------:R-:W2:Y:S01]  /*03a0*/  LDS.64 R4, [UR4] ;  /* 0x00000004ff047984 */ /* 0x000ea20008000a00 */
[----:B------:R-:W-:Y:S01]  /*03b0*/  UMOV UR4, URZ ;  /* 0x000000ff00047c82 */ /* 0x000fe20008000000 */
[----:B01-345:R-:W-:-:S07]  /*03c0*/  IMAD.WIDE.U32 R8, R3, 0x4, R10 ;  /* 0x0000000403087825 */ /* 0x03bfce00078e000a */
.L_x_98:
[----:B------:R-:W-:Y:S01]  /*03d0*/  VIADD R23, R16, UR4 ;  /* 0x0000000410177c36 */ /* 0x000fe20008000000 */
[----:B------:R-:W-:Y:S01]  /*03e0*/  UIADD3 UR4, UPT, UPT, UR5, UR4, URZ ;  /* 0x0000000405047290 */ /* 0x000fe2000fffe0ff */
[----:B------:R-:W-:Y:S03]  /*03f0*/  BSSY.RECONVERGENT B0, `(.L_x_96) ;  /* 0x0000037000007945 */ /* 0x000fe60003800200 */
[----:B------:R-:W-:Y:S01]  /*0400*/  ISETP.GE.AND P0, PT, R23, UR12, PT ;  /* 0x0000000c17007c0c */ /* 0x000fe2000bf06270 */
[----:B------:R-:W-:-:S12]  /*0410*/  UISETP.GE.AND UP0, UPT, UR4, UR12, UPT ;  /* 0x0000000c0400728c */ /* 0x000fd8000bf06270 */
[----:B0-----:R-:W-:Y:S05]  /*0420*/  @P0 BRA `(.L_x_97) ;  /* 0x0000000000cc0947 */ /* 0x001fea0003800000 */
[----:B------:R-:W-:Y:S01]  /*0430*/  SHF.R.S32.HI R22, RZ, 0x1f, R23 ;  /* 0x0000001fff167819 */ /* 0x000fe20000011417 */
[----:B------:R-:W-:Y:S01]  /*0440*/  VIADD R21, R23, UR12 ;  /* 0x0000000c17157c36 */ /* 0x000fe20008000000 */
[----:B------:R-:W-:Y:S01]  /*0450*/  IADD3 R3, P0, PT, R17, R23, RZ ;  /* 0x0000001711037210 */ /* 0x000fe20007f1e0ff */
[----:B------:R-:W3:Y:S02]  /*0460*/  LDG.E R28, desc[UR6][R6.64+0xc] ;  /* 0x00000c06061c7981 */ /* 0x000ee4000c1e1900 */
[----:B------:R-:W-:Y:S01]  /*0470*/  VIADD R0, R21, UR12 ;  /* 0x0000000c15007c36 */ /* 0x000fe20008000000 */
[----:B------:R-:W-:Y:S01]  /*0480*/  SHF.R.S32.HI R20, RZ, 0x1f, R21 ;  /* 0x0000001fff147819 */ /* 0x000fe20000011415 */
[----:B------:R-:W-:Y:S01]  /*0490*/  IMAD.X R10, R18, 0x1, R22, P0 ;  /* 0x00000001120a7824 */ /* 0x000fe200000e0616 */
[----:B------:R-:W-:Y:S01]  /*04a0*/  LEA R14, P0, R3, UR8, 0x2 ;  /* 0x00000008030e7c11 */ /* 0x000fe2000f8010ff */
[----:B------:R-:W4:Y:S01]  /*04b0*/  LDG.E R27, desc[UR6][R6.64+0x4] ;  /* 0x00000406061b7981 */ /* 0x000f22000c1e1900 */
[----:B------:R-:W-:-:S02]  /*04c0*/  IADD3 R11, P1, PT, R17, R21, RZ ;  /* 0x00000015110b7210 */ /* 0x000fc40007f3e0ff */
[----:B------:R-:W-:Y:S01]  /*04d0*/  LEA.HI.X R15, R3, UR9, R10, 0x2, P0 ;  /* 0x00000009030f7c11 */ /* 0x000fe200080f140a */
[----:B------:R-:W5:Y:S01]  /*04e0*/  LDG.E R29, desc[UR6][R6.64+0x14] ;  /* 0x00001406061d7981 */ /* 0x000f62000c1e1900 */
[----:B------:R-:W-:Y:S01]  /*04f0*/  IADD3 R3, P2, PT, R17, R0, RZ ;  /* 0x0000000011037210 */ /* 0x000fe20007f5e0ff */
[----:B------:R-:W-:Y:S01]  /*0500*/  IMAD.X R26, R18, 0x1, R20, P1 ;  /* 0x00000001121a7824 */ /* 0x000fe200008e0614 */
[----:B------:R-:W-:Y:S01]  /*0510*/  LEA R10, P0, R11, UR8, 0x2 ;  /* 0x000000080b0a7c11 */ /* 0x000fe2000f8010ff */
[----:B------:R-:W5:Y:S01]  /*0520*/  LDG.E R25, desc[UR6][R8.64] ;  /* 0x0000000608197981 */ /* 0x000f62000c1e1900 */
[----:B------:R-:W-:Y:S02]  /*0530*/  LEA.HI.X.SX32 R24, R0, R18, 0x1, P2 ;  /* 0x0000001200187211 */ /* 0x000fe400010f0eff */
[----:B------:R-:W-:Y:S01]  /*0540*/  LEA R12, P1, R3, UR8, 0x2 ;  /* 0x00000008030c7c11 */ /* 0x000fe2000f8210ff */
[----:B------:R-:W2:Y:S01]  /*0550*/  LDG.E R0, desc[UR6][R14.64] ;  /* 0x000000060e007981 */ /* 0x000ea2000c1e1900 */
[----:B------:R-:W-:-:S02]  /*0560*/  LEA.HI.X R11, R11, UR9, R26, 0x2, P0 ;  /* 0x000000090b0b7c11 */ /* 0x000fc400080f141a */
[----:B------:R-:W-:Y:S02]  /*0570*/  LEA.HI.X R13, R3, UR9, R24, 0x2, P1 ;  /* 0x00000009030d7c11 */ /* 0x000fe400088f1418 */
[----:B------:R-:W2:Y:S04]  /*0580*/  LDG.E R3, desc[UR6][R6.64] ;  /* 0x0000000606037981 */ /* 0x000ea8000c1e1900 */
[----:B------:R-:W4:Y:S04]  /*0590*/  LDG.E R10, desc[UR6][R10.64] ;  /* 0x000000060a0a7981 */ /* 0x000f28000c1e1900 */
[----:B------:R-:W5:Y:S04]  /*05a0*/  LDG.E R12, desc[UR6][R12.64] ;  /* 0x000000060c0c7981 */ /* 0x000f68000c1e1900 */
[----:B------:R-:W5:Y:S04]  /*05b0*/  LDG.E R24, desc[UR6][R6.64+0x8] ;  /* 0x0000080606187981 */ /* 0x000f68000c1e1900 */
[----:B------:R-:W5:Y:S04]  /*05c0*/  LDG.E R11, desc[UR6][R6.64+0x10] ;  /* 0x00001006060b7981 */ /* 0x000f68000c1e1900 */
[----:B------:R-:W5:Y:S01]  /*05d0*/  LDG.E R14, desc[UR6][R8.64+0x4] ;  /* 0x00000406080e7981 */ /* 0x000f62000c1e1900 */
[----:B------:R-:W-:-:S05]  /*05e0*/  IADD3 R23, P0, PT, R2, R23, RZ ;  /* 0x0000001702177210 */ /* 0x000fca0007f1e0ff */
[----:B------:R-:W-:Y:S02]  /*05f0*/  IMAD.X R22, R19, 0x1, R22, P0 ;  /* 0x0000000113167824 */ /* 0x000fe400000e0616 */
[----:B--2---:R-:W-:Y:S01]  /*0600*/  FFMA R26, R3, R0, RZ ;  /* 0x00000000031a7223 */ /* 0x004fe200000000ff */
[----:B---3--:R-:W-:-:S03]  /*0610*/  FFMA R3, R0, R28, RZ ;  /* 0x0000001c00037223 */ /* 0x008fc600000000ff */
[----:B----4-:R-:W-:-:S04]  /*0620*/  FFMA R27, R27, R10, R26 ;  /* 0x0000000a1b1b7223 */ /* 0x010fc8000000001a */
[----:B-----5:R-:W-:Y:S01]  /*0630*/  FFMA R27, R24, R12, R27 ;  /* 0x0000000c181b7223 */ /* 0x020fe2000000001b */
[----:B------:R-:W-:-:S03]  /*0640*/  FFMA R3, R10, R11, R3 ;  /* 0x0000000b0a037223 */ /* 0x000fc60000000003 */
[----:B------:R-:W-:Y:S01]  /*0650*/  FMUL R0, R4, R27 ;  /* 0x0000001b04007220 */ /* 0x000fe20000400000 */
[----:B------:R-:W-:Y:S01]  /*0660*/  FFMA R12, R12, R29, R3 ;  /* 0x0000001d0c0c7223 */ /* 0x000fe20000000003 */
[----:B------:R-:W-:-:S03]  /*0670*/  LEA R10, P0, R23, UR10, 0x2 ;  /* 0x0000000a170a7c11 */ /* 0x000fc6000f8010ff */
[----:B------:R-:W-:Y:S01]  /*0680*/  FMUL R3, R12, R5 ;  /* 0x000000050c037220 */ /* 0x000fe20000400000 */
[----:B------:R-:W-:Y:S01]  /*0690*/  FFMA R12, R0, R25, RZ ;  /* 0x00000019000c7223 */ /* 0x000fe200000000ff */
[----:B------:R-:W-:-:S03]  /*06a0*/  LEA.HI.X R11, R23, UR11, R22, 0x2, P0 ;  /* 0x0000000b170b7c11 */ /* 0x000fc600080f1416 */
[----:B------:R-:W-:-:S05]  /*06b0*/  FFMA R15, R3, R14, R12 ;  /* 0x0000000e030f7223 */ /* 0x000fca000000000c */
[----:B------:R0:W-:Y:S04]  /*06c0*/  STG.E desc[UR6][R10.64], R15 ;  /* 0x0000000f0a007986 */ /* 0x0001e8000c101906 */
[----:B------:R-:W2:Y:S04]  /*06d0*/  LDG.E R13, desc[UR6][R8.64+0x8] ;  /* 0x00000806080d7981 */ /* 0x000ea8000c1e1900 */
[----:B------:R-:W3:Y:S01]  /*06e0*/  LDG.E R14, desc[UR6][R8.64+0xc] ;  /* 0x00000c06080e7981 */ /* 0x000ee2000c1e1900 */
[----:B------:R-:W-:-:S05]  /*06f0*/  IADD3 R21, P0, PT, R2, R21, RZ ;  /* 0x0000001502157210 */ /* 0x000fca0007f1e0ff */
[----:B------:R-:W-:Y:S01]  /*0700*/  IMAD.X R20, R19, 0x1, R20, P0 ;  /* 0x0000000113147824 */ /* 0x000fe200000e0614 */
[----:B------:R-:W-:Y:S01]  /*0710*/  LEA R12, P0, R21, UR10, 0x2 ;  /* 0x0000000a150c7c11 */ /* 0x000fe2000f8010ff */
[----:B--2---:R-:W-:-:S03]  /*0720*/  FFMA R0, R0, R13, RZ ;  /* 0x0000000d00007223 */ /* 0x004fc600000000ff */
[----:B------:R-:W-:Y:S01]  /*0730*/  LEA.HI.X R13, R21, UR11, R20, 0x2, P0 ;  /* 0x0000000b150d7c11 */ /* 0x000fe200080f1414 */
[----:B---3--:R-:W-:-:S05]  /*0740*/  FFMA R3, R3, R14, R0 ;  /* 0x0000000e03037223 */ /* 0x008fca0000000000 */
[----:B------:R0:W-:Y:S03]  /*0750*/  STG.E desc[UR6][R12.64], R3 ;  /* 0x000000030c007986 */ /* 0x0001e6000c101906 */
.L_x_97:
[----:B------:R-:W-:Y:S05]  /*0760*/  BSYNC.RECONVERGENT B0 ;  /* 0x0000000000007941 */ /* 0x000fea0003800200 */
.L_x_96:
[----:B------:R-:W-:Y:S05]  /*0770*/  BRA.U !UP0, `(.L_x_98) ;  /* 0xfffffffd08147547 */ /* 0x000fea000b83ffff */
[----:B------:R-:W-:Y:S05]  /*0780*/  EXIT ;  /* 0x000000000000794d */ /* 0x000fea0003800000 */
        .weak           $__internal_4_$__cuda_sm20_rcp_rn_f32_slowpath
        .type           $__internal_4_$__cuda_sm20_rcp_rn_f32_slowpath,@function
        .size           $__internal_4_$__cuda_sm20_rcp_rn_f32_slowpath,(.L_x_228 - $__internal_4_$__cuda_sm20_rcp_rn_f32_slowpath)
$__internal_4_$__cuda_sm20_rcp_rn_f32_slowpath:
[----:B------:R-:W-:Y:S01]  /*0790*/  SHF.L.U32 R2, R0, 0x1, RZ ;  /* 0x0000000100027819 */ /* 0x000fe200000006ff */
[----:B------:R-:W-:Y:S03]  /*07a0*/  BSSY.RECONVERGENT B2, `(.L_x_99) ;  /* 0x0000030000027945 */ /* 0x000fe60003800200 */
[----:B------:R-:W-:-:S04]  /*07b0*/  SHF.R.U32.HI R2, RZ, 0x18, R2 ;  /* 0x00000018ff027819 */ /* 0x000fc80000011602 */
[----:B------:R-:W-:-:S13]  /*07c0*/  ISETP.NE.U32.AND P0, PT, R2, RZ, PT ;  /* 0x000000ff0200720c */ /* 0x000fda0003f05070 */
[----:B------:R-:W-:Y:S05]  /*07d0*/  @P0 BRA `(.L_x_100) ;  /* 0x0000000000280947 */ /* 0x000fea0003800000 */
[----:B------:R-:W-:-:S05]  /*07e0*/  IMAD.SHL.U32 R2, R0, 0x2, RZ ;  /* 0x0000000200027824 */ /* 0x000fca00078e00ff */
[----:B------:R-:W-:-:S13]  /*07f0*/  ISETP.NE.AND P0, PT, R2, RZ, PT ;  /* 0x000000ff0200720c */ /* 0x000fda0003f05270 */
[----:B------:R-:W-:Y:S01]  /*0800*/  @P0 FFMA R6, R0, 1.84467440737095516160e+19, RZ ;  /* 0x5f80000000060823 */ /* 0x000fe200000000ff */
[----:B------:R-:W-:Y:S08]  /*0810*/  @!P0 MUFU.RCP R5, R0 ;  /* 0x0000000000058308 */ /* 0x000ff00000001000 */
[----:B------:R-:W0:Y:S02]  /*0820*/  @P0 MUFU.RCP R9, R6 ;  /* 0x0000000600090308 */ /* 0x000e240000001000 */
[----:B0-----:R-:W-:-:S04]  /*0830*/  @P0 FFMA R2, R6, R9, -1 ;  /* 0xbf80000006020423 */ /* 0x001fc80000000009 */
[----:B------:R-:W-:-:S04]  /*0840*/  @P0 FADD.FTZ R2, -R2, -RZ ;  /* 0x800000ff02020221 */ /* 0x000fc80000010100 */
[----:B------:R-:W-:-:S04]  /*0850*/  @P0 FFMA R2, R9, R2, R9 ;  /* 0x0000000209020223 */ /* 0x000fc80000000009 */
[----:B------:R-:W-:Y:S01]  /*0860*/  @P0 FFMA R5, R2, 1.84467440737095516160e+19, RZ ;  /* 0x5f80000002050823 */ /* 0x000fe200000000ff */
[----:B------:R-:W-:Y:S06]  /*0870*/  BRA `(.L_x_101) ;  /* 0x0000000000887947 */ /* 0x000fec0003800000 */
.L_x_100:
[----:B------:R-:W-:-:S05]  /*0880*/  VIADD R5, R2, 0xffffff03 ;  /* 0xffffff0302057836 */ /* 0x000fca0000000000 */
[----:B------:R-:W-:-:S13]  /*0890*/  ISETP.GT.U32.AND P0, PT, R5, 0x1, PT ;  /* 0x000000010500780c */ /* 0x000fda0003f04070 */
[----:B------:R-:W-:Y:S05]  /*08a0*/  @P0 BRA `(.L_x_102) ;  /* 0x0000000000780947 */ /* 0x000fea0003800000 */
[----:B------:R-:W-:Y:S01]  /*08b0*/  LOP3.LUT R6, R0, 0x7fffff, RZ, 0xc0, !PT ;  /* 0x007fffff00067812 */ /* 0x000fe200078ec0ff */
[----:B------:R-:W-:-:S03]  /*08c0*/  IMAD.MOV.U32 R12, RZ, RZ, 0x3 ;  /* 0x00000003ff0c7424 */ /* 0x000fc600078e00ff */
[----:B------:R-:W-:Y:S02]  /*08d0*/  LOP3.LUT R6, R6, 0x3f800000, RZ, 0xfc, !PT ;  /* 0x3f80000006067812 */ /* 0x000fe400078efcff */
[----:B------:R-:W-:Y:S02]  /*08e0*/  SHF.L.U32 R11, R12, R5, RZ ;  /* 0x000000050c0b7219 */ /* 0x000fe400000006ff */
[----:B------:R-:W0:Y:S02]  /*08f0*/  MUFU.RCP R9, R6 ;  /* 0x0000000600097308 */ /* 0x000e240000001000 */
[----:B0-----:R-:W-:-:S04]  /*0900*/  FFMA R8, R6, R9, -1 ;  /* 0xbf80000006087423 */ /* 0x001fc80000000009 */
[----:B------:R-:W-:-:S04]  /*0910*/  FADD.FTZ R8, -R8, -RZ ;  /* 0x800000ff08087221 */ /* 0x000fc80000010100 */
[CCC-:B------:R-:W-:Y:S01]  /*0920*/  FFMA.RM R10, R9.reuse, R8.reuse, R9.reuse ;  /* 0x00000008090a7223 */ /* 0x1c0fe20000004009 */
[----:B------:R-:W-:-:S04]  /*0930*/  FFMA.RP R9, R9, R8, R9 ;  /* 0x0000000809097223 */ /* 0x000fc80000008009 */
[C---:B------:R-:W-:Y:S02]  /*0940*/  LOP3.LUT R8, R10.reuse, 0x7fffff, RZ, 0xc0, !PT ;  /* 0x007fffff0a087812 */ /* 0x040fe400078ec0ff */
[----:B------:R-:W-:Y:S02]  /*0950*/  FSETP.NEU.FTZ.AND P0, PT, R10, R9, PT ;  /* 0x000000090a00720b */ /* 0x000fe40003f1d000 */
[----:B------:R-:W-:Y:S02]  /*0960*/  LOP3.LUT R8, R8, 0x800000, RZ, 0xfc, !PT ;  /* 0x0080000008087812 */ /* 0x000fe400078efcff */
[----:B------:R-:W-:Y:S02]  /*0970*/  SEL R9, RZ, 0xffffffff, !P0 ;  /* 0xffffffffff097807 */ /* 0x000fe40004000000 */
[----:B------:R-:W-:-:S03]  /*0980*/  LOP3.LUT R6, R11, R8, RZ, 0xc0, !PT ;  /* 0x000000080b067212 */ /* 0x000fc600078ec0ff */
[----:B------:R-:W-:Y:S01]  /*0990*/  IMAD.MOV R9, RZ, RZ, -R9 ;  /* 0x000000ffff097224 */ /* 0x000fe200078e0a09 */
[----:B------:R-:W-:-:S04]  /*09a0*/  SHF.R.U32.HI R6, RZ, R5, R6 ;  /* 0x00000005ff067219 */ /* 0x000fc80000011606 */
[----:B------:R-:W-:Y:S02]  /*09b0*/  LOP3.LUT P1, RZ, R9, R5, R8, 0xf8, !PT ;  /* 0x0000000509ff7212 */ /* 0x000fe4000782f808 */
[C---:B------:R-:W-:Y:S02]  /*09c0*/  LOP3.LUT P0, RZ, R6.reuse, 0x1, RZ, 0xc0, !PT ;  /* 0x0000000106ff7812 */ /* 0x040fe4000780c0ff */
[----:B------:R-:W-:-:S04]  /*09d0*/  LOP3.LUT P2, RZ, R6, 0x2, RZ, 0xc0, !PT ;  /* 0x0000000206ff7812 */ /* 0x000fc8000784c0ff */
[----:B------:R-:W-:Y:S02]  /*09e0*/  PLOP3.LUT P0, PT, P0, P1, P2, 0xe0, 0x0 ;  /* 0x000000000000781c */ /* 0x000fe40000703c20 */
[----:B------:R-:W-:Y:S02]  /*09f0*/  LOP3.LUT P1, RZ, R0, 0x7fffff, RZ, 0xc0, !PT ;  /* 0x007fffff00ff7812 */ /* 0x000fe4000782c0ff */
[----:B------:R-:W-:-:S05]  /*0a00*/  SEL R5, RZ, 0x1, !P0 ;  /* 0x00000001ff057807 */ /* 0x000fca0004000000 */
[----:B------:R-:W-:-:S05]  /*0a10*/  IMAD.MOV R5, RZ, RZ, -R5 ;  /* 0x000000ffff057224 */ /* 0x000fca00078e0a05 */
[----:B------:R-:W-:Y:S02]  /*0a20*/  ISETP.GE.AND P0, PT, R5, RZ, PT ;  /* 0x000000ff0500720c */ /* 0x000fe40003f06270 */
[----:B------:R-:W-:-:S04]  /*0a30*/  IADD3 R5, PT, PT, R2, -0xfc, RZ ;  /* 0xffffff0402057810 */ /* 0x000fc80007ffe0ff */
[----:B------:R-:W-:-:S07]  /*0a40*/  SHF.R.U32.HI R5, RZ, R5, R8 ;  /* 0x00000005ff057219 */ /* 0x000fce0000011608 */
[----:B------:R-:W-:-:S04]  /*0a50*/  @!P0 VIADD R5, R5, 0x1 ;  /* 0x0000000105058836 */ /* 0x000fc80000000000 */
[----:B------:R-:W-:-:S05]  /*0a60*/  @!P1 IMAD.SHL.U32 R5, R5, 0x2, RZ ;  /* 0x0000000205059824 */ /* 0x000fca00078e00ff */
[----:B------:R-:W-:Y:S01]  /*0a70*/  LOP3.LUT R5, R5, 0x80000000, R0, 0xf8, !PT ;  /* 0x8000000005057812 */ /* 0x000fe200078ef800 */
[----:B------:R-:W-:Y:S06]  /*0a80*/  BRA `(.L_x_101) ;  /* 0x0000000000047947 */ /* 0x000fec0003800000 */
.L_x_102:
[----:B------:R0:W1:Y:S02]  /*0a90*/  MUFU.RCP R5, R0 ;  /* 0x0000000000057308 */ /* 0x0000640000001000 */
.L_x_101:
[----:B------:R-:W-:Y:S05]  /*0aa0*/  BSYNC.RECONVERGENT B2 ;  /* 0x0000000000027941 */ /* 0x000fea0003800200 */
.L_x_99:
[----:B-1----:R-:W-:Y:S02]  /*0ab0*/  IMAD.MOV.U32 R2, RZ, RZ, R5 ;  /* 0x000000ffff027224 */ /* 0x002fe400078e0005 */
[----:B------:R-:W-:-:S04]  /*0ac0*/  IMAD.MOV.U32 R5, RZ, RZ, 0x0 ;  /* 0x00000000ff057424 */ /* 0x000fc800078e00ff */
[----:B0-----:R-:W-:Y:S05]  /*0ad0*/  RET.REL.NODEC R4 `(_Z37compute_concentrations_batched_kernelPKfS0_S0_S0_Pfii) ;  /* 0xfffffff404487950 */ /* 0x001fea0003c3ffff */
.L_x_103:
        /* <DEDUP_REMOVED lines=10> */
.L_x_228:


//--------------------- .text._Z32reshape_od_to_3xN_batched_kernelPKfPfii --------------------------
	.section	.text._Z32reshape_od_to_3xN_batched_kernelPKfPfii,"ax",@progbits
	.align	128
        .global         _Z32reshape_od_to_3xN_batched_kernelPKfPfii
        .type           _Z32reshape_od_to_3xN_batched_kernelPKfPfii,@function
        .size           _Z32reshape_od_to_3xN_batched_kernelPKfPfii,(.L_x_241 - _Z32reshape_od_to_3xN_batched_kernelPKfPfii)
        .other          _Z32reshape_od_to_3xN_batched_kernelPKfPfii,@"STO_CUDA_ENTRY STV_DEFAULT"
_Z32reshape_od_to_3xN_batched_kernelPKfPfii:
.text._Z32reshape_od_to_3xN_batched_kernelPKfPfii:
[----:B------:R-:W-:Y:S01]  /*0000*/  LDC R1, c[0x0][0x37c] ;  /* 0x0000df00ff017b82 */ /* 0x000fe20000000800 */
[----:B------:R-:W0:Y:S07]  /*0010*/  S2R R0, SR_TID.X ;  /* 0x0000000000007919 */ /* 0x000e2e0000002100 */
[----:B------:R-:W0:Y:S08]  /*0020*/  S2UR UR4, SR_CTAID.X ;  /* 0x00000000000479c3 */ /* 0x000e300000002500 */
[----:B------:R-:W0:Y:S08]  /*0030*/  LDC R7, c[0x0][0x360] ;  /* 0x0000d800ff077b82 */ /* 0x000e300000000800 */
[----:B------:R-:W1:Y:S01]  /*0040*/  LDC.64 R2, c[0x0][0x390] ;  /* 0x0000e400ff027b82 */ /* 0x000e620000000a00 */
[----:B0-----:R-:W-:-:S02]  /*0050*/  IMAD R7, R7, UR4, R0 ;  /* 0x0000000407077c24 */ /* 0x001fc4000f8e0200 */
[----:B-1----:R-:W-:-:S05]  /*0060*/  IMAD R0, R3, R2, RZ ;  /* 0x0000000203007224 */ /* 0x002fca00078e02ff */
[----:B------:R-:W-:-:S13]  /*0070*/  ISETP.GE.AND P0, PT, R7, R0, PT ;  /* 0x000000000700720c */ /* 0x000fda0003f06270 */
[----:B------:R-:W-:Y:S05]  /*0080*/  @P0 EXIT ;  /* 0x000000000000094d */ /* 0x000fea0003800000 */
[----:B------:R-:W0:Y:S01]  /*0090*/  LDC.64 R4, c[0x0][0x380] ;  /* 0x0000e000ff047b82 */ /* 0x000e220000000a00 */
[----:B------:R-:W1:Y:S01]  /*00a0*/  LDCU.64 UR4, c[0x0][0x358] ;  /* 0x00006b00ff0477ac */ /* 0x000e620008000a00 */
[----:B------:R-:W-:-:S04]  /*00b0*/  IMAD R3, R7, 0x3, RZ ;  /* 0x0000000307037824 */ /* 0x000fc800078e02ff */
[----:B0-----:R-:W-:-:S05]  /*00c0*/  IMAD.WIDE R4, R3, 0x4, R4 ;  /* 0x0000000403047825 */ /* 0x001fca00078e0204 */
[----:B-1----:R-:W2:Y:S01]  /*00d0*/  LDG.E R0, desc[UR4][R4.64] ;  /* 0x0000000404007981 */ /* 0x002ea2000c1e1900 */
[----:B------:R-:W-:Y:S02]  /*00e0*/  IABS R6, R2 ;  /* 0x0000000200067213 */ /* 0x000fe40000000000 */
[----:B------:R-:W-:Y:S02]  /*00f0*/  IABS R10, R7 ;  /* 0x00000007000a7213 */ /* 0x000fe40000000000 */
[----:B------:R-:W0:Y:S08]  /*0100*/  I2F.RP R3, R6 ;  /* 0x0000000600037306 */ /* 0x000e300000209400 */
[----:B0-----:R-:W0:Y:S02]  /*0110*/  MUFU.RCP R3, R3 ;  /* 0x0000000300037308 */ /* 0x001e240000001000 */
[----:B0-----:R-:W-:-:S06]  /*0120*/  IADD3 R8, PT, PT, R3, 0xffffffe, RZ ;  /* 0x0ffffffe03087810 */ /* 0x001fcc0007ffe0ff */
[----:B------:R0:W1:Y:S02]  /*0130*/  F2I.FTZ.U32.TRUNC.NTZ R9, R8 ;  /* 0x0000000800097305 */ /* 0x000064000021f000 */
[----:B0-----:R-:W-:Y:S01]  /*0140*/  IMAD.MOV.U32 R8, RZ, RZ, RZ ;  /* 0x000000ffff087224 */ /* 0x001fe200078e00ff */
[----:B-1----:R-:W-:-:S05]  /*0150*/  IADD3 R11, PT, PT, RZ, -R9, RZ ;  /* 0x80000009ff0b7210 */ /* 0x002fca0007ffe0ff */
[----:B------:R-:W-:-:S04]  /*0160*/  IMAD R11, R11, R6, RZ ;  /* 0x000000060b0b7224 */ /* 0x000fc800078e02ff */
[----:B------:R-:W-:-:S06]  /*0170*/  IMAD.HI.U32 R9, R9, R11, R8 ;  /* 0x0000000b09097227 */ /* 0x000fcc00078e0008 */
[----:B------:R-:W-:-:S05]  /*0180*/  IMAD.HI.U32 R9, R9, R10, RZ ;  /* 0x0000000a09097227 */ /* 0x000fca00078e00ff */
[----:B------:R-:W-:-:S05]  /*0190*/  IADD3 R3, PT, PT, -R9, RZ, RZ ;  /* 0x000000ff09037210 */ /* 0x000fca0007ffe1ff */
[----:B------:R-:W-:-:S05]  /*01a0*/  IMAD R3, R6, R3, R10 ;  /* 0x0000000306037224 */ /* 0x000fca00078e020a */
[----:B------:R-:W-:-:S13]  /*01b0*/  ISETP.GT.U32.AND P2, PT, R6, R3, PT ;  /* 0x000000030600720c */ /* 0x000fda0003f44070 */
[----:B------:R-:W-:Y:S01]  /*01c0*/  @!P2 IMAD.IADD R3, R3, 0x1, -R6 ;  /* 0x000000010303a824 */ /* 0x000fe200078e0a06 */
[----:B------:R-:W-:Y:S02]  /*01d0*/  @!P2 IADD3 R9, PT, PT, R9, 0x1, RZ ;  /* 0x000000010909a810 */ /* 0x000fe40007ffe0ff */
[----:B------:R-:W-:Y:S02]  /*01e0*/  ISETP.NE.AND P2, PT, R2, RZ, PT ;  /* 0x000000ff0200720c */ /* 0x000fe40003f45270 */
[----:B------:R-:W-:Y:S02]  /*01f0*/  ISETP.GE.U32.AND P0, PT, R3, R6, PT ;  /* 0x000000060300720c */ /* 0x000fe40003f06070 */
[----:B------:R-:W-:-:S04]  /*0200*/  LOP3.LUT R3, R7, R2, RZ, 0x3c, !PT ;  /* 0x0000000207037212 */ /* 0x000fc800078e3cff */
[----:B------:R-:W-:-:S07]  /*0210*/  ISETP.GE.AND P1, PT, R3, RZ, PT ;  /* 0x000000ff0300720c */ /* 0x000fce0003f26270 */
[----:B------:R-:W-:-:S05]  /*0220*/  @P0 IADD3 R9, PT, PT, R9, 0x1, RZ ;  /* 0x0000000109090810 */ /* 0x000fca0007ffe0ff */
[----:B------:R-:W-:Y:S02]  /*0230*/  IMAD.MOV.U32 R3, RZ, RZ, R9 ;  /* 0x000000ffff037224 */ /* 0x000fe400078e0009 */
[----:B------:R-:W0:Y:S03]  /*0240*/  LDC.64 R8, c[0x0][0x388] ;  /* 0x0000e200ff087b82 */ /* 0x000e260000000a00 */
[----:B------:R-:W-:Y:S02]  /*0250*/  @!P1 IADD3 R3, PT, PT, -R3, RZ, RZ ;  /* 0x000000ff03039210 */ /* 0x000fe40007ffe1ff */
[----:B------:R-:W-:-:S05]  /*0260*/  @!P2 LOP3.LUT R3, RZ, R2, RZ, 0x33, !PT ;  /* 0x00000002ff03a212 */ /* 0x000fca00078e33ff */
[----:B------:R-:W-:-:S05]  /*0270*/  IMAD R6, R3, R2, RZ ;  /* 0x0000000203067224 */ /* 0x000fca00078e02ff */
[----:B------:R-:W-:-:S05]  /*0280*/  IADD3 R7, PT, PT, R7, -R6, RZ ;  /* 0x8000000607077210 */ /* 0x000fca0007ffe0ff */
[----:B------:R-:W-:-:S04]  /*0290*/  IMAD R7, R6, 0x3, R7 ;  /* 0x0000000306077824 */ /* 0x000fc800078e0207 */
[----:B0-----:R-:W-:-:S05]  /*02a0*/  IMAD.WIDE R6, R7, 0x4, R8 ;  /* 0x0000000407067825 */ /* 0x001fca00078e0208 */
[----:B--2---:R-:W-:Y:S04]  /*02b0*/  STG.E desc[UR4][R6.64], R0 ;  /* 0x0000000006007986 */ /* 0x004fe8000c101904 */
[----:B------:R-:W2:Y:S01]  /*02c0*/  LDG.E R11, desc[UR4][R4.64+0x4] ;  /* 0x00000404040b7981 */ /* 0x000ea2000c1e1900 */
[----:B------:R-:W-:-:S05]  /*02d0*/  IMAD.WIDE R8, R2, 0x4, R6 ;  /* 0x0000000402087825 */ /* 0x000fca00078e0206 */
[----:B--2---:R-:W-:Y:S04]  /*02e0*/  STG.E desc[UR4][R8.64], R11 ;  /* 0x0000000b08007986 */ /* 0x004fe8000c101904 */
[----:B------:R-:W2:Y:S01]  /*02f0*/  LDG.E R13, desc[UR4][R4.64+0x8] ;  /* 0x00000804040d7981 */ /* 0x000ea2000c1e1900 */
[----:B------:R-:W-:-:S05]  /*0300*/  IMAD.WIDE R2, R2, 0x4, R8 ;  /* 0x0000000402027825 */ /* 0x000fca00078e0208 */
[----:B--2---:R-:W-:Y:S01]  /*0310*/  STG.E desc[UR4][R2.64], R13 ;  /* 0x0000000d02007986 */ /* 0x004fe2000c101904 */
[----:B------:R-:W-:Y:S05]  /*0320*/  EXIT ;  /* 0x000000000000794d */ /* 0x000fea0003800000 */
.L_x_104:
        /* <DEDUP_REMOVED lines=13> */
.L_x_241:


//--------------------- .text._Z36compute_stain_vectors_batched_kernelPKfS0_S0_Pfi --------------------------
	.section	.text._Z36compute_stain_vectors_batched_kernelPKfS0_S0_Pfi,"ax",@progbits
	.align	128
        .global         _Z36compute_stain_vectors_batched_kernelPKfS0_S0_Pfi
        .type           _Z36compute_stain_vectors_batched_kernelPKfS0_S0_Pfi,@function
        .size           _Z36compute_stain_vectors_batched_kernelPKfS0_S0_Pfi,(.L_x_242 - _Z36compute_stain_vectors_batched_kernelPKfS0_S0_Pfi)
        .other          _Z36compute_stain_vectors_batched_kernelPKfS0_S0_Pfi,@"STO_CUDA_ENTRY STV_DEFAULT"
_Z36compute_stain_vectors_batched_kernelPKfS0_S0_Pfi:
.text._Z36compute_stain_vectors_batched_kernelPKfS0_S0_Pfi:
[----:B------:R-:W-:Y:S01]  /*0000*/  LDC R1, c[0x0][0x37c] ;  /* 0x0000df00ff017b82 */ /* 0x000fe20000000800 */
[----:B------:R-:W0:Y:S01]  /*0010*/  S2R R7, SR_CTAID.X ;  /* 0x0000000000077919 */ /* 0x000e220000002500 */
[----:B------:R-:W0:Y:S02]  /*0020*/  LDCU UR4, c[0x0][0x3a0] ;  /* 0x00007400ff0477ac */ /* 0x000e240008000800 */
[----:B0-----:R-:W-:-:S13]  /*0030*/  ISETP.GE.AND P0, PT, R7, UR4, PT ;  /* 0x0000000407007c0c */ /* 0x001fda000bf06270 */
[----:B------:R-:W-:Y:S05]  /*0040*/  @P0 EXIT ;  /* 0x000000000000094d */ /* 0x000fea0003800000 */
[----:B------:R-:W0:Y:S01]  /*0050*/  LDC.64 R4, c[0x0][0x388] ;  /* 0x0000e200ff047b82 */ /* 0x000e220000000a00 */
[----:B------:R-:W1:Y:S07]  /*0060*/  LDCU.64 UR6, c[0x0][0x358] ;  /* 0x00006b00ff0677ac */ /* 0x000e6e0008000a00 */
[----:B------:R-:W2:Y:S01]  /*0070*/  LDC.64 R8, c[0x0][0x390] ;  /* 0x0000e400ff087b82 */ /* 0x000ea20000000a00 */
[----:B0-----:R-:W-:-:S05]  /*0080*/  IMAD.WIDE.U32 R4, R7, 0x4, R4 ;  /* 0x0000000407047825 */ /* 0x001fca00078e0004 */
[----:B-1----:R-:W3:Y:S01]  /*0090*/  LDG.E R2, desc[UR6][R4.64] ;  /* 0x0000000604027981 */ /* 0x002ee2000c1e1900 */
[----:B--2---:R-:W-:-:S05]  /*00a0*/  IMAD.WIDE.U32 R8, R7, 0x4, R8 ;  /* 0x0000000407087825 */ /* 0x004fca00078e0008 */
[----:B------:R0:W5:Y:S01]  /*00b0*/  LDG.E R6, desc[UR6][R8.64] ;  /* 0x0000000608067981 */ /* 0x000162000c1e1900 */
[----:B------:R-:W-:Y:S02]  /*00c0*/  IMAD R7, R7, 0x6, RZ ;  /* 0x0000000607077824 */ /* 0x000fe400078e02ff */
[C---:B---3--:R-:W-:Y:S01]  /*00d0*/  FMUL R0, R2.reuse, 0.63661974668502807617 ;  /* 0x3f22f98302007820 */ /* 0x048fe20000400000 */
[----:B------:R-:W-:-:S04]  /*00e0*/  FSETP.GE.AND P0, PT, |R2|, 105615, PT ;  /* 0x47ce47800200780b */ /* 0x000fc80003f06200 */
[----:B------:R-:W-:Y:S01]  /*00f0*/  P2R R4, PR, RZ, 0x1 ;  /* 0x00000001ff047803 */ /* 0x000fe20000000000 */
[----:B------:R-:W1:Y:S02]  /*0100*/  F2I.NTZ R0, R0 ;  /* 0x0000000000007305 */ /* 0x000e640000203100 */
[----:B-1----:R-:W-:Y:S01]  /*0110*/  I2FP.F32.S32 R3, R0 ;  /* 0x0000000000037245 */ /* 0x002fe20000201400 */
[----:B------:R-:W-:-:S04]  /*0120*/  IMAD.MOV.U32 R19, RZ, RZ, R0 ;  /* 0x000000ffff137224 */ /* 0x000fc800078e0000 */
[----:B------:R-:W-:-:S04]  /*0130*/  FFMA R10, R3, -1.5707962512969970703, R2 ;  /* 0xbfc90fda030a7823 */ /* 0x000fc80000000002 */
[----:B------:R-:W-:-:S04]  /*0140*/  FFMA R10, R3, -7.5497894158615963534e-08, R10 ;  /* 0xb3a22168030a7823 */ /* 0x000fc8000000000a */
[----:B------:R-:W-:-:S04]  /*0150*/  FFMA R3, R3, -5.3903029534742383927e-15, R10 ;  /* 0xa7c234c503037823 */ /* 0x000fc8000000000a */
[----:B------:R-:W-:Y:S01]  /*0160*/  IMAD.MOV.U32 R4, RZ, RZ, R3 ;  /* 0x000000ffff047224 */ /* 0x000fe200078e0003 */
[----:B0-----:R-:W-:Y:S06]  /*0170*/  @!P0 BRA `(.L_x_105) ;  /* 0x0000000400748947 */ /* 0x001fec0003800000 */
[----:B------:R-:W-:-:S13]  /*0180*/  FSETP.NEU.AND P0, PT, |R2|, +INF , PT ;  /* 0x7f8000000200780b */ /* 0x000fda0003f0d200 */
[----:B------:R-:W-:Y:S01]  /*0190*/  @!P0 FMUL R4, RZ, R2 ;  /* 0x00000002ff048220 */ /* 0x000fe20000400000 */
[----:B------:R-:W-:Y:S01]  /*01a0*/  @!P0 IMAD.MOV.U32 R0, RZ, RZ, RZ ;  /* 0x000000ffff008224 */ /* 0x000fe200078e00ff */
[----:B------:R-:W-:Y:S06]  /*01b0*/  @!P0 BRA `(.L_x_105) ;  /* 0x0000000400648947 */ /* 0x000fec0003800000 */
[----:B------:R-:W-:Y:S01]  /*01c0*/  IMAD.SHL.U32 R4, R2, 0x100, RZ ;  /* 0x0000010002047824 */ /* 0x000fe200078e00ff */
[----:B------:R-:W-:Y:S01]  /*01d0*/  CS2R R12, SRZ ;  /* 0x00000000000c7805 */ /* 0x000fe2000001ff00 */
[----:B------:R-:W-:Y:S01]  /*01e0*/  IMAD.MOV.U32 R0, RZ, RZ, RZ ;  /* 0x000000ffff007224 */ /* 0x000fe200078e00ff */
[----:B------:R-:W0:Y:S02]  /*01f0*/  LDCU.64 UR8, c[0x4][URZ] ;  /* 0x01000000ff0877ac */ /* 0x000e240008000a00 */
[----:B------:R-:W-:Y:S01]  /*0200*/  LOP3.LUT R9, R4, 0x80000000, RZ, 0xfc, !PT ;  /* 0x8000000004097812 */ /* 0x000fe200078efcff */
[----:B------:R-:W-:-:S06]  /*0210*/  UMOV UR4, URZ ;  /* 0x000000ff00047c82 */ /* 0x000fcc0008000000 */
.L_x_106:
[----:B0-----:R-:W-:Y:S02]  /*0220*/  IMAD.U32 R10, RZ, RZ, UR8 ;  /* 0x00000008ff0a7e24 */ /* 0x001fe4000f8e00ff */
[----:B------:R-:W-:-:S05]  /*0230*/  IMAD.U32 R11, RZ, RZ, UR9 ;  /* 0x00000009ff0b7e24 */ /* 0x000fca000f8e00ff */
[----:B------:R-:W2:Y:S01]  /*0240*/  LDG.E.CONSTANT R4, desc[UR6][R10.64] ;  /* 0x000000060a047981 */ /* 0x000ea2000c1e9900 */
[----:B------:R-:W-:Y:S01]  /*0250*/  UIADD3 UR4, UPT, UPT, UR4, 0x1, URZ ;  /* 0x0000000104047890 */ /* 0x000fe2000fffe0ff */
[C---:B------:R-:W-:Y:S01]  /*0260*/  ISETP.EQ.AND P0, PT, R12.reuse, RZ, PT ;  /* 0x000000ff0c00720c */ /* 0x040fe20003f02270 */
[----:B------:R-:W-:Y:S01]  /*0270*/  UIADD3 UR8, UP1, UPT, UR8, 0x4, URZ ;  /* 0x0000000408087890 */ /* 0x000fe2000ff3e0ff */
[C---:B------:R-:W-:Y:S01]  /*0280*/  ISETP.EQ.AND P1, PT, R12.reuse, 0x4, PT ;  /* 0x000000040c00780c */ /* 0x040fe20003f22270 */
[----:B------:R-:W-:Y:S01]  /*0290*/  UISETP.NE.AND UP0, UPT, UR4, 0x6, UPT ;  /* 0x000000060400788c */ /* 0x000fe2000bf05270 */
[C---:B------:R-:W-:Y:S01]  /*02a0*/  ISETP.EQ.AND P3, PT, R12.reuse, 0xc, PT ;  /* 0x0000000c0c00780c */ /* 0x040fe20003f62270 */
[----:B------:R-:W-:Y:S01]  /*02b0*/  UIADD3.X UR9, UPT, UPT, URZ, UR9, URZ, UP1, !UPT ;  /* 0x00000009ff097290 */ /* 0x000fe20008ffe4ff */
[C---:B------:R-:W-:Y:S02]  /*02c0*/  ISETP.EQ.AND P4, PT, R12.reuse, 0x10, PT ;  /* 0x000000100c00780c */ /* 0x040fe40003f82270 */
[----:B------:R-:W-:Y:S01]  /*02d0*/  ISETP.EQ.AND P5, PT, R12, 0x14, PT ;  /* 0x000000140c00780c */ /* 0x000fe20003fa2270 */
[----:B--2---:R-:W-:-:S03]  /*02e0*/  IMAD.WIDE.U32 R4, R4, R9, RZ ;  /* 0x0000000904047225 */ /* 0x004fc600078e00ff */
[----:B------:R-:W-:-:S04]  /*02f0*/  IADD3 R4, P2, PT, R4, R0, RZ ;  /* 0x0000000004047210 */ /* 0x000fc80007f5e0ff */
[----:B------:R-:W-:Y:S01]  /*0300*/  IADD3.X R0, PT, PT, R5, R13, RZ, P2, !PT ;  /* 0x0000000d05007210 */ /* 0x000fe200017fe4ff */
[--C-:B------:R-:W-:Y:S01]  /*0310*/  @P0 IMAD.MOV.U32 R8, RZ, RZ, R4.reuse ;  /* 0x000000ffff080224 */ /* 0x100fe200078e0004 */
[C---:B------:R-:W-:Y:S01]  /*0320*/  ISETP.EQ.AND P2, PT, R12.reuse, 0x8, PT ;  /* 0x000000080c00780c */ /* 0x040fe20003f42270 */
[--C-:B------:R-:W-:Y:S02]  /*0330*/  @P1 IMAD.MOV.U32 R14, RZ, RZ, R4.reuse ;  /* 0x000000ffff0e1224 */ /* 0x100fe400078e0004 */
[--C-:B------:R-:W-:Y:S02]  /*0340*/  @P3 IMAD.MOV.U32 R16, RZ, RZ, R4.reuse ;  /* 0x000000ffff103224 */ /* 0x100fe400078e0004 */
[--C-:B------:R-:W-:Y:S02]  /*0350*/  @P4 IMAD.MOV.U32 R17, RZ, RZ, R4.reuse ;  /* 0x000000ffff114224 */ /* 0x100fe400078e0004 */
[----:B------:R-:W-:Y:S02]  /*0360*/  @P5 IMAD.MOV.U32 R18, RZ, RZ, R4 ;  /* 0x000000ffff125224 */ /* 0x000fe400078e0004 */
[----:B------:R-:W-:-:S04]  /*0370*/  VIADD R12, R12, 0x4 ;  /* 0x000000040c0c7836 */ /* 0x000fc80000000000 */
[----:B------:R-:W-:Y:S01]  /*0380*/  @P2 IMAD.MOV.U32 R15, RZ, RZ, R4 ;  /* 0x000000ffff0f2224 */ /* 0x000fe200078e0004 */
[----:B------:R-:W-:Y:S06]  /*0390*/  BRA.U UP0, `(.L_x_106) ;  /* 0xfffffffd00a07547 */ /* 0x000fec000b83ffff */
[----:B------:R-:W-:-:S04]  /*03a0*/  SHF.R.U32.HI R4, RZ, 0x17, R2 ;  /* 0x00000017ff047819 */ /* 0x000fc80000011602 */
[C---:B------:R-:W-:Y:S02]  /*03b0*/  LOP3.LUT R5, R4.reuse, 0xe0, RZ, 0xc0, !PT ;  /* 0x000000e004057812 */ /* 0x040fe400078ec0ff */
[----:B------:R-:W-:Y:S02]  /*03c0*/  LOP3.LUT P6, RZ, R4, 0x1f, RZ, 0xc0, !PT ;  /* 0x0000001f04ff7812 */ /* 0x000fe400078cc0ff */
[----:B------:R-:W-:-:S04]  /*03d0*/  IADD3 R5, PT, PT, R5, -0x80, RZ ;  /* 0xffffff8005057810 */ /* 0x000fc80007ffe0ff */
[----:B------:R-:W-:-:S05]  /*03e0*/  SHF.R.U32.HI R5, RZ, 0x5, R5 ;  /* 0x00000005ff057819 */ /* 0x000fca0000011605 */
[----:B------:R-:W-:-:S05]  /*03f0*/  IMAD.U32 R10, R5, -0x4, RZ ;  /* 0xfffffffc050a7824 */ /* 0x000fca00078e00ff */
[C---:B------:R-:W-:Y:S02]  /*0400*/  ISETP.EQ.AND P3, PT, R10.reuse, -0x18, PT ;  /* 0xffffffe80a00780c */ /* 0x040fe40003f62270 */
[C---:B------:R-:W-:Y:S02]  /*0410*/  ISETP.EQ.AND P4, PT, R10.reuse, -0x14, PT ;  /* 0xffffffec0a00780c */ /* 0x040fe40003f82270 */
[C---:B------:R-:W-:Y:S02]  /*0420*/  ISETP.EQ.AND P0, PT, R10.reuse, -0x10, PT ;  /* 0xfffffff00a00780c */ /* 0x040fe40003f02270 */
[C---:B------:R-:W-:Y:S02]  /*0430*/  ISETP.EQ.AND P1, PT, R10.reuse, -0xc, PT ;  /* 0xfffffff40a00780c */ /* 0x040fe40003f22270 */
[C---:B------:R-:W-:Y:S02]  /*0440*/  ISETP.EQ.AND P2, PT, R10.reuse, -0x8, PT ;  /* 0xfffffff80a00780c */ /* 0x040fe40003f42270 */
[----:B------:R-:W-:-:S03]  /*0450*/  ISETP.EQ.AND P5, PT, R10, 0x4, PT ;  /* 0x000000040a00780c */ /* 0x000fc60003fa2270 */
[--C-:B------:R-:W-:Y:S01]  /*0460*/  @P3 IMAD.MOV.U32 R5, RZ, RZ, R8.reuse ;  /* 0x000000ffff053224 */ /* 0x100fe200078e0008 */
[C---:B------:R-:W-:Y:S01]  /*0470*/  ISETP.EQ.AND P3, PT, R10.reuse, -0x4, PT ;  /* 0xfffffffc0a00780c */ /* 0x040fe20003f62270 */
[----:B------:R-:W-:Y:S02]  /*0480*/  @P4 IMAD.MOV.U32 R9, RZ, RZ, R8 ;  /* 0x000000ffff094224 */ /* 0x000fe400078e0008 */
[--C-:B------:R-:W-:Y:S01]  /*0490*/  @P4 IMAD.MOV.U32 R5, RZ, RZ, R14.reuse ;  /* 0x000000ffff054224 */ /* 0x100fe200078e000e */
[----:B------:R-:W-:Y:S01]  /*04a0*/  ISETP.EQ.AND P4, PT, R10, RZ, PT ;  /* 0x000000ff0a00720c */ /* 0x000fe20003f82270 */
[----:B------:R-:W-:Y:S01]  /*04b0*/  @P0 IMAD.MOV.U32 R5, RZ, RZ, R15 ;  /* 0x000000ffff050224 */ /* 0x000fe200078e000f */
[----:B------:R-:W-:Y:S01]  /*04c0*/  @P1 MOV R5, R16 ;  /* 0x0000001000051202 */ /* 0x000fe20000000f00 */
[----:B------:R-:W-:Y:S02]  /*04d0*/  @P2 IMAD.MOV.U32 R5, RZ, RZ, R17 ;  /* 0x000000ffff052224 */ /* 0x000fe400078e0011 */
[----:B------:R-:W-:-:S02]  /*04e0*/  @P0 IMAD.MOV.U32 R9, RZ, RZ, R14 ;  /* 0x000000ffff090224 */ /* 0x000fc400078e000e */
[----:B------:R-:W-:Y:S02]  /*04f0*/  @P1 IMAD.MOV.U32 R9, RZ, RZ, R15 ;  /* 0x000000ffff091224 */ /* 0x000fe400078e000f */
[----:B------:R-:W-:Y:S02]  /*0500*/  @P3 IMAD.MOV.U32 R5, RZ, RZ, R18 ;  /* 0x000000ffff053224 */ /* 0x000fe400078e0012 */
[----:B------:R-:W-:Y:S02]  /*0510*/  @P2 IMAD.MOV.U32 R9, RZ, RZ, R16 ;  /* 0x000000ffff092224 */ /* 0x000fe400078e0010 */
[----:B------:R-:W-:Y:S02]  /*0520*/  @P4 IMAD.MOV.U32 R5, RZ, RZ, R0 ;  /* 0x000000ffff054224 */ /* 0x000fe400078e0000 */
[----:B------:R-:W-:Y:S02]  /*0530*/  @P3 IMAD.MOV.U32 R9, RZ, RZ, R17 ;  /* 0x000000ffff093224 */ /* 0x000fe400078e0011 */
[----:B------:R-:W-:Y:S01]  /*0540*/  @P4 IMAD.MOV.U32 R9, RZ, RZ, R18 ;  /* 0x000000ffff094224 */ /* 0x000fe200078e0012 */
[----:B------:R-:W-:Y:S01]  /*0550*/  MOV R13, R5 ;  /* 0x00000005000d7202 */ /* 0x000fe20000000f00 */
[----:B------:R-:W-:Y:S01]  /*0560*/  @P5 IMAD.MOV.U32 R9, RZ, RZ, R0 ;  /* 0x000000ffff095224 */ /* 0x000fe200078e0000 */
[----:B------:R-:W-:Y:S06]  /*0570*/  @!P6 BRA `(.L_x_107) ;  /* 0x00000000002ce947 */ /* 0x000fec0003800000 */
[----:B------:R-:W-:Y:S01]  /*0580*/  @P0 IMAD.MOV.U32 R5, RZ, RZ, R8 ;  /* 0x000000ffff050224 */ /* 0x000fe200078e0008 */
[----:B------:R-:W-:Y:S01]  /*0590*/  ISETP.EQ.AND P0, PT, R10, 0x8, PT ;  /* 0x000000080a00780c */ /* 0x000fe20003f02270 */
[----:B------:R-:W-:Y:S01]  /*05a0*/  @P1 IMAD.MOV.U32 R5, RZ, RZ, R14 ;  /* 0x000000ffff051224 */ /* 0x000fe200078e000e */
[----:B------:R-:W-:Y:S01]  /*05b0*/  LOP3.LUT R4, R4, 0x1f, RZ, 0xc0, !PT ;  /* 0x0000001f04047812 */ /* 0x000fe200078ec0ff */
[----:B------:R-:W-:Y:S02]  /*05c0*/  @P2 IMAD.MOV.U32 R5, RZ, RZ, R15 ;  /* 0x000000ffff052224 */ /* 0x000fe400078e000f */
[----:B------:R-:W-:Y:S01]  /*05d0*/  @P3 IMAD.MOV.U32 R5, RZ, RZ, R16 ;  /* 0x000000ffff053224 */ /* 0x000fe200078e0010 */
[----:B------:R-:W-:Y:S01]  /*05e0*/  SHF.L.W.U32.HI R13, R9, R4, R13 ;  /* 0x00000004090d7219 */ /* 0x000fe20000010e0d */
[----:B------:R-:W-:Y:S02]  /*05f0*/  @P4 IMAD.MOV.U32 R5, RZ, RZ, R17 ;  /* 0x000000ffff054224 */ /* 0x000fe400078e0011 */
[----:B------:R-:W-:-:S04]  /*0600*/  @P5 IMAD.MOV.U32 R5, RZ, RZ, R18 ;  /* 0x000000ffff055224 */ /* 0x000fc800078e0012 */
[----:B------:R-:W-:-:S05]  /*0610*/  @P0 IMAD.MOV.U32 R5, RZ, RZ, R0 ;  /* 0x000000ffff050224 */ /* 0x000fca00078e0000 */
[----:B------:R-:W-:-:S07]  /*0620*/  SHF.L.W.U32.HI R9, R5, R4, R9 ;  /* 0x0000000405097219 */ /* 0x000fce0000010e09 */
.L_x_107:
[C---:B------:R-:W-:Y:S01]  /*0630*/  SHF.L.W.U32.HI R21, R9.reuse, 0x2, R13 ;  /* 0x0000000209157819 */ /* 0x040fe20000010e0d */
[----:B------:R-:W-:Y:S01]  /*0640*/  UMOV UR4, 0x54442d19 ;  /* 0x54442d1900047882 */ /* 0x000fe20000000000 */
[----:B------:R-:W-:Y:S01]  /*0650*/  SHF.L.U32 R4, R9, 0x2, RZ ;  /* 0x0000000209047819 */ /* 0x000fe200000006ff */
[----:B------:R-:W-:Y:S01]  /*0660*/  UMOV UR5, 0x3bf921fb ;  /* 0x3bf921fb00057882 */ /* 0x000fe20000000000 */
[----:B------:R-:W-:Y:S02]  /*0670*/  SHF.R.S32.HI R0, RZ, 0x1f, R21 ;  /* 0x0000001fff007819 */ /* 0x000fe40000011415 */
[----:B------:R-:W-:Y:S02]  /*0680*/  ISETP.GE.AND P0, PT, R2, RZ, PT ;  /* 0x000000ff0200720c */ /* 0x000fe40003f06270 */
[C---:B------:R-:W-:Y:S02]  /*0690*/  LOP3.LUT R4, R0.reuse, R4, RZ, 0x3c, !PT ;  /* 0x0000000400047212 */ /* 0x040fe400078e3cff */
[----:B------:R-:W-:-:S02]  /*06a0*/  LOP3.LUT R5, R0, R21, RZ, 0x3c, !PT ;  /* 0x0000001500057212 */ /* 0x000fc400078e3cff */
[----:B------:R-:W-:Y:S02]  /*06b0*/  SHF.R.U32.HI R0, RZ, 0x1e, R13 ;  /* 0x0000001eff007819 */ /* 0x000fe4000001160d */
[C---:B------:R-:W-:Y:S02]  /*06c0*/  LOP3.LUT R9, R21.reuse, R2, RZ, 0x3c, !PT ;  /* 0x0000000215097212 */ /* 0x040fe400078e3cff */
[----:B------:R-:W0:Y:S01]  /*06d0*/  I2F.F64.S64 R4, R4 ;  /* 0x0000000400047312 */ /* 0x000e220000301c00 */
[----:B------:R-:W-:Y:S02]  /*06e0*/  LEA.HI R0, R21, R0, RZ, 0x1 ;  /* 0x0000000015007211 */ /* 0x000fe400078f08ff */
[----:B------:R-:W-:-:S03]  /*06f0*/  ISETP.GE.AND P1, PT, R9, RZ, PT ;  /* 0x000000ff0900720c */ /* 0x000fc60003f26270 */
[----:B------:R-:W-:-:S04]  /*0700*/  IMAD.MOV R9, RZ, RZ, -R0 ;  /* 0x000000ffff097224 */ /* 0x000fc800078e0a00 */
[----:B------:R-:W-:Y:S01]  /*0710*/  @!P0 IMAD.MOV.U32 R0, RZ, RZ, R9 ;  /* 0x000000ffff008224 */ /* 0x000fe200078e0009 */
[----:B0-----:R-:W-:-:S10]  /*0720*/  DMUL R10, R4, UR4 ;  /* 0x00000004040a7c28 */ /* 0x001fd40008000000 */
[----:B------:R-:W0:Y:S02]  /*0730*/  F2F.F32.F64 R10, R10 ;  /* 0x0000000a000a7310 */ /* 0x000e240000301000 */
[----:B0-----:R-:W-:-:S07]  /*0740*/  FSEL R4, -R10, R10, !P1 ;  /* 0x0000000a0a047208 */ /* 0x001fce0004800100 */
.L_x_105:
[----:B------:R-:W-:Y:S02]  /*0750*/  IMAD.MOV.U32 R9, RZ, RZ, 0x37cbac00 ;  /* 0x37cbac00ff097424 */ /* 0x000fe400078e00ff */
[----:B------:R-:W-:Y:S01]  /*0760*/  FMUL R5, R4, R4 ;  /* 0x0000000404057220 */ /* 0x000fe20000400000 */
[----:B------:R-:W-:Y:S01]  /*0770*/  LOP3.LUT R11, R0, 0x1, RZ, 0xc0, !PT ;  /* 0x00000001000b7812 */ /* 0x000fe200078ec0ff */
[----:B------:R-:W-:Y:S01]  /*0780*/  IMAD.MOV.U32 R13, RZ, RZ, 0x3c0885e4 ;  /* 0x3c0885e4ff0d7424 */ /* 0x000fe200078e00ff */
[----:B------:R-:W-:Y:S01]  /*0790*/  FSETP.GE.AND P2, PT, |R2|, 105615, PT ;  /* 0x47ce47800200780b */ /* 0x000fe20003f46200 */
[----:B------:R-:W-:Y:S01]  /*07a0*/  FFMA R10, R5, R9, -0.0013887860113754868507 ;  /* 0xbab607ed050a7423 */ /* 0x000fe20000000009 */
[----:B------:R-:W-:Y:S01]  /*07b0*/  ISETP.NE.U32.AND P0, PT, R11, 0x1, PT ;  /* 0x000000010b00780c */ /* 0x000fe20003f05070 */
[----:B------:R-:W-:Y:S02]  /*07c0*/  VIADD R0, R0, 0x1 ;  /* 0x0000000100007836 */ /* 0x000fe40000000000 */
[----:B------:R-:W-:Y:S01]  /*07d0*/  IMAD.MOV.U32 R12, RZ, RZ, 0x3e2aaaa8 ;  /* 0x3e2aaaa8ff0c7424 */ /* 0x000fe200078e00ff */
[----:B------:R-:W-:-:S02]  /*07e0*/  FSEL R10, R10, -0.00019574658654164522886, P0 ;  /* 0xb94d41530a0a7808 */ /* 0x000fc40000000000 */
[----:B------:R-:W-:Y:S02]  /*07f0*/  FSEL R20, R13, 0.041666727513074874878, !P0 ;  /* 0x3d2aaabb0d147808 */ /* 0x000fe40004000000 */
[----:B------:R-:W-:Y:S02]  /*0800*/  LOP3.LUT P1, RZ, R0, 0x2, RZ, 0xc0, !PT ;  /* 0x0000000200ff7812 */ /* 0x000fe4000782c0ff */
[----:B------:R-:W-:Y:S01]  /*0810*/  FSEL R0, R4, 1, !P0 ;  /* 0x3f80000004007808 */ /* 0x000fe20004000000 */
[----:B------:R-:W-:Y:S01]  /*0820*/  FFMA R10, R5, R10, R20 ;  /* 0x0000000a050a7223 */ /* 0x000fe20000000014 */
[----:B------:R-:W-:-:S03]  /*0830*/  FSEL R21, -R12, -0.4999999701976776123, !P0 ;  /* 0xbeffffff0c157808 */ /* 0x000fc60004000100 */
[C---:B------:R-:W-:Y:S02]  /*0840*/  FFMA R11, R5.reuse, R0, RZ ;  /* 0x00000000050b7223 */ /* 0x040fe400000000ff */
[----:B------:R-:W-:-:S04]  /*0850*/  FFMA R10, R5, R10, R21 ;  /* 0x0000000a050a7223 */ /* 0x000fc80000000015 */
[----:B------:R-:W-:-:S04]  /*0860*/  FFMA R0, R11, R10, R0 ;  /* 0x0000000a0b007223 */ /* 0x000fc80000000000 */
[----:B------:R-:W-:Y:S01]  /*0870*/  @P1 FADD R0, RZ, -R0 ;  /* 0x80000000ff001221 */ /* 0x000fe20000000000 */
[----:B------:R-:W-:Y:S06]  /*0880*/  @!P2 BRA `(.L_x_108) ;  /* 0x000000040070a947 */ /* 0x000fec0003800000 */
[----:B------:R-:W-:-:S13]  /*0890*/  FSETP.NEU.AND P0, PT, |R2|, +INF , PT ;  /* 0x7f8000000200780b */ /* 0x000fda0003f0d200 */
[----:B------:R-:W-:Y:S01]  /*08a0*/  @!P0 FMUL R3, RZ, R2 ;  /* 0x00000002ff038220 */ /* 0x000fe20000400000 */
[----:B------:R-:W-:Y:S01]  /*08b0*/  @!P0 IMAD.MOV.U32 R19, RZ, RZ, RZ ;  /* 0x000000ffff138224 */ /* 0x000fe200078e00ff */
[----:B------:R-:W-:Y:S06]  /*08c0*/  @!P0 BRA `(.L_x_108) ;  /* 0x0000000400608947 */ /* 0x000fec0003800000 */
[----:B------:R-:W-:Y:S01]  /*08d0*/  SHF.L.U32 R3, R2, 0x8, RZ ;  /* 0x0000000802037819 */ /* 0x000fe200000006ff */
[----:B------:R-:W-:Y:S01]  /*08e0*/  IMAD.MOV.U32 R19, RZ, RZ, RZ ;  /* 0x000000ffff137224 */ /* 0x000fe200078e00ff */
[----:B------:R-:W-:Y:S01]  /*08f0*/  CS2R R20, SRZ ;  /* 0x0000000000147805 */ /* 0x000fe2000001ff00 */
[----:B------:R-:W0:Y:S01]  /*0900*/  LDCU.64 UR8, c[0x4][URZ] ;  /* 0x01000000ff0877ac */ /* 0x000e220008000a00 */
[----:B------:R-:W-:Y:S01]  /*0910*/  LOP3.LUT R23, R3, 0x80000000, RZ, 0xfc, !PT ;  /* 0x8000000003177812 */ /* 0x000fe200078efcff */
[----:B------:R-:W-:-:S06]  /*0920*/  UMOV UR4, URZ ;  /* 0x000000ff00047c82 */ /* 0x000fcc0008000000 */
.L_x_109:
        /* <DEDUP_REMOVED lines=11> */
[----:B------:R-:W-:-:S02]  /*09e0*/  ISETP.EQ.AND P4, PT, R20, 0x10, PT ;  /* 0x000000101400780c */ /* 0x000fc40003f82270 */
[C---:B------:R-:W-:Y:S01]  /*09f0*/  ISETP.EQ.AND P5, PT, R20.reuse, 0x14, PT ;  /* 0x000000141400780c */ /* 0x040fe20003fa2270 */
[----:B------:R-:W-:Y:S02]  /*0a00*/  VIADD R20, R20, 0x4 ;  /* 0x0000000414147836 */ /* 0x000fe40000000000 */
[----:B--2---:R-:W-:-:S03]  /*0a10*/  IMAD.WIDE.U32 R10, R4, R23, RZ ;  /* 0x00000017040a7225 */ /* 0x004fc600078e00ff */
[----:B------:R-:W-:-:S04]  /*0a20*/  IADD3 R3, P6, PT, R10, R19, RZ ;  /* 0x000000130a037210 */ /* 0x000fc80007fde0ff */
[----:B------:R-:W-:Y:S01]  /*0a30*/  @P3 MOV R16, R3 ;  /* 0x0000000300103202 */ /* 0x000fe20000000f00 */
[----:B------:R-:W-:Y:S02]  /*0a40*/  IMAD.X R19, R11, 0x1, R21, P6 ;  /* 0x000000010b137824 */ /* 0x000fe400030e0615 */
[--C-:B------:R-:W-:Y:S02]  /*0a50*/  @P0 IMAD.MOV.U32 R8, RZ, RZ, R3.reuse ;  /* 0x000000ffff080224 */ /* 0x100fe400078e0003 */
[--C-:B------:R-:W-:Y:S02]  /*0a60*/  @P1 IMAD.MOV.U32 R14, RZ, RZ, R3.reuse ;  /* 0x000000ffff0e1224 */ /* 0x100fe400078e0003 */
[--C-:B------:R-:W-:Y:S02]  /*0a70*/  @P2 IMAD.MOV.U32 R15, RZ, RZ, R3.reuse ;  /* 0x000000ffff0f2224 */ /* 0x100fe400078e0003 */
[--C-:B------:R-:W-:Y:S02]  /*0a80*/  @P4 IMAD.MOV.U32 R17, RZ, RZ, R3.reuse ;  /* 0x000000ffff114224 */ /* 0x100fe400078e0003 */
[----:B------:R-:W-:Y:S01]  /*0a90*/  @P5 IMAD.MOV.U32 R18, RZ, RZ, R3 ;  /* 0x000000ffff125224 */ /* 0x000fe200078e0003 */
[----:B------:R-:W-:Y:S06]  /*0aa0*/  BRA.U UP0, `(.L_x_109) ;  /* 0xfffffffd00a07547 */ /* 0x000fec000b83ffff */
[----:B------:R-:W-:-:S04]  /*0ab0*/  SHF.R.U32.HI R10, RZ, 0x17, R2 ;  /* 0x00000017ff0a7819 */ /* 0x000fc80000011602 */
[C---:B------:R-:W-:Y:S02]  /*0ac0*/  LOP3.LUT R3, R10.reuse, 0xe0, RZ, 0xc0, !PT ;  /* 0x000000e00a037812 */ /* 0x040fe400078ec0ff */
[----:B------:R-:W-:-:S03]  /*0ad0*/  LOP3.LUT P6, RZ, R10, 0x1f, RZ, 0xc0, !PT ;  /* 0x0000001f0aff7812 */ /* 0x000fc600078cc0ff */
[----:B------:R-:W-:-:S05]  /*0ae0*/  VIADD R3, R3, 0xffffff80 ;  /* 0xffffff8003037836 */ /* 0x000fca0000000000 */
[----:B------:R-:W-:-:S05]  /*0af0*/  SHF.R.U32.HI R3, RZ, 0x5, R3 ;  /* 0x00000005ff037819 */ /* 0x000fca0000011603 */
[----:B------:R-:W-:-:S05]  /*0b00*/  IMAD.U32 R11, R3, -0x4, RZ ;  /* 0xfffffffc030b7824 */ /* 0x000fca00078e00ff */
[C---:B------:R-:W-:Y:S02]  /*0b10*/  ISETP.EQ.AND P3, PT, R11.reuse, -0x18, PT ;  /* 0xffffffe80b00780c */ /* 0x040fe40003f62270 */
[C---:B------:R-:W-:Y:S02]  /*0b20*/  ISETP.EQ.AND P4, PT, R11.reuse, -0x14, PT ;  /* 0xffffffec0b00780c */ /* 0x040fe40003f82270 */
[C---:B------:R-:W-:Y:S02]  /*0b30*/  ISETP.EQ.AND P2, PT, R11.reuse, -0x10, PT ;  /* 0xfffffff00b00780c */ /* 0x040fe40003f42270 */
[C---:B------:R-:W-:Y:S02]  /*0b40*/  ISETP.EQ.AND P1, PT, R11.reuse, -0xc, PT ;  /* 0xfffffff40b00780c */ /* 0x040fe40003f22270 */
[C---:B------:R-:W-:Y:S02]  /*0b50*/  ISETP.EQ.AND P0, PT, R11.reuse, -0x8, PT ;  /* 0xfffffff80b00780c */ /* 0x040fe40003f02270 */
[----:B------:R-:W-:-:S03]  /*0b60*/  ISETP.EQ.AND P5, PT, R11, RZ, PT ;  /* 0x000000ff0b00720c */ /* 0x000fc60003fa2270 */
[--C-:B------:R-:W-:Y:S01]  /*0b70*/  @P3 IMAD.MOV.U32 R3, RZ, RZ, R8.reuse ;  /* 0x000000ffff033224 */ /* 0x100fe200078e0008 */
[C---:B------:R-:W-:Y:S01]  /*0b80*/  ISETP.EQ.AND P3, PT, R11.reuse, -0x4, PT ;  /* 0xfffffffc0b00780c */ /* 0x040fe20003f62270 */
[----:B------:R-:W-:Y:S01]  /*0b90*/  @P4 IMAD.MOV.U32 R4, RZ, RZ, R8 ;  /* 0x000000ffff044224 */ /* 0x000fe200078e0008 */
[----:B------:R-:W-:Y:S01]  /*0ba0*/  @P4 MOV R3, R14 ;  /* 0x0000000e00034202 */ /* 0x000fe20000000f00 */
[----:B------:R-:W-:Y:S01]  /*0bb0*/  @P2 IMAD.MOV.U32 R4, RZ, RZ, R14 ;  /* 0x000000ffff042224 */ /* 0x000fe200078e000e */
[----:B------:R-:W-:Y:S01]  /*0bc0*/  ISETP.EQ.AND P4, PT, R11, 0x4, PT ;  /* 0x000000040b00780c */ /* 0x000fe20003f82270 */
[--C-:B------:R-:W-:Y:S02]  /*0bd0*/  @P2 IMAD.MOV.U32 R3, RZ, RZ, R15.reuse ;  /* 0x000000ffff032224 */ /* 0x100fe400078e000f */
[----:B------:R-:W-:Y:S02]  /*0be0*/  @P1 IMAD.MOV.U32 R4, RZ, RZ, R15 ;  /* 0x000000ffff041224 */ /* 0x000fe400078e000f */
[----:B------:R-:W-:-:S02]  /*0bf0*/  @P1 IMAD.MOV.U32 R3, RZ, RZ, R16 ;  /* 0x000000ffff031224 */ /* 0x000fc400078e0010 */
[----:B------:R-:W-:Y:S02]  /*0c00*/  @P0 IMAD.MOV.U32 R4, RZ, RZ, R16 ;  /* 0x000000ffff040224 */ /* 0x000fe400078e0010 */
[--C-:B------:R-:W-:Y:S01]  /*0c10*/  @P0 IMAD.MOV.U32 R3, RZ, RZ, R17.reuse ;  /* 0x000000ffff030224 */ /* 0x100fe200078e0011 */
[----:B------:R-:W-:Y:S01]  /*0c20*/  @P3 MOV R3, R18 ;  /* 0x0000001200033202 */ /* 0x000fe20000000f00 */
[----:B------:R-:W-:Y:S02]  /*0c30*/  @P3 IMAD.MOV.U32 R4, RZ, RZ, R17 ;  /* 0x000000ffff043224 */ /* 0x000fe400078e0011 */
[----:B------:R-:W-:Y:S02]  /*0c40*/  @P5 IMAD.MOV.U32 R4, RZ, RZ, R18 ;  /* 0x000000ffff045224 */ /* 0x000fe400078e0012 */
[--C-:B------:R-:W-:Y:S02]  /*0c50*/  @P5 IMAD.MOV.U32 R3, RZ, RZ, R19.reuse ;  /* 0x000000ffff035224 */ /* 0x100fe400078e0013 */
[----:B------:R-:W-:Y:S01]  /*0c60*/  @P4 IMAD.MOV.U32 R4, RZ, RZ, R19 ;  /* 0x000000ffff044224 */ /* 0x000fe200078e0013 */
[----:B------:R-:W-:Y:S06]  /*0c70*/  @!P6 BRA `(.L_x_110) ;  /* 0x00000000002ce947 */ /* 0x000fec0003800000 */
[----:B------:R-:W-:Y:S01]  /*0c80*/  @P2 IMAD.MOV.U32 R5, RZ, RZ, R8 ;  /* 0x000000ffff052224 */ /* 0x000fe200078e0008 */
[----:B------:R-:W-:Y:S01]  /*0c90*/  LOP3.LUT R10, R10, 0x1f, RZ, 0xc0, !PT ;  /* 0x0000001f0a0a7812 */ /* 0x000fe200078ec0ff */
[----:B------:R-:W-:Y:S02]  /*0ca0*/  @P1 IMAD.MOV.U32 R5, RZ, RZ, R14 ;  /* 0x000000ffff051224 */ /* 0x000fe400078e000e */
[----:B------:R-:W-:Y:S01]  /*0cb0*/  @P0 IMAD.MOV.U32 R5, RZ, RZ, R15 ;  /* 0x000000ffff050224 */ /* 0x000fe200078e000f */
[----:B------:R-:W-:Y:S01]  /*0cc0*/  ISETP.EQ.AND P0, PT, R11, 0x8, PT ;  /* 0x000000080b00780c */ /* 0x000fe20003f02270 */
[----:B------:R-:W-:Y:S01]  /*0cd0*/  @P3 IMAD.MOV.U32 R5, RZ, RZ, R16 ;  /* 0x000000ffff053224 */ /* 0x000fe200078e0010 */
[----:B------:R-:W-:Y:S01]  /*0ce0*/  @P5 MOV R5, R17 ;  /* 0x0000001100055202 */ /* 0x000fe20000000f00 */
[----:B------:R-:W-:Y:S01]  /*0cf0*/  @P4 IMAD.MOV.U32 R5, RZ, RZ, R18 ;  /* 0x000000ffff054224 */ /* 0x000fe200078e0012 */
[----:B------:R-:W-:-:S09]  /*0d00*/  SHF.L.W.U32.HI R3, R4, R10, R3 ;  /* 0x0000000a04037219 */ /* 0x000fd20000010e03 */
[----:B------:R-:W-:-:S05]  /*0d10*/  @P0 IMAD.MOV.U32 R5, RZ, RZ, R19 ;  /* 0x000000ffff050224 */ /* 0x000fca00078e0013 */
[----:B------:R-:W-:-:S07]  /*0d20*/  SHF.L.W.U32.HI R4, R5, R10, R4 ;  /* 0x0000000a05047219 */ /* 0x000fce0000010e04 */
.L_x_110:
[C---:B------:R-:W-:Y:S01]  /*0d30*/  SHF.L.W.U32.HI R19, R4.reuse, 0x2, R3 ;  /* 0x0000000204137819 */ /* 0x040fe20000010e03 */
[----:B------:R-:W-:Y:S01]  /*0d40*/  IMAD.SHL.U32 R4, R4, 0x4, RZ ;  /* 0x0000000404047824 */ /* 0x000fe200078e00ff */
[----:B------:R-:W-:Y:S01]  /*0d50*/  UMOV UR4, 0x54442d19 ;  /* 0x54442d1900047882 */ /* 0x000fe20000000000 */
        /* <DEDUP_REMOVED lines=15> */
.L_x_108:
[C---:B-----5:R-:W-:Y:S01]  /*0e50*/  FMUL R21, R6.reuse, 0.63661974668502807617 ;  /* 0x3f22f98306157820 */ /* 0x060fe20000400000 */
[----:B------:R-:W-:Y:S01]  /*0e60*/  FMUL R4, R3, R3 ;  /* 0x0000000303047220 */ /* 0x000fe20000400000 */
[----:B------:R-:W-:Y:S01]  /*0e70*/  LOP3.LUT R2, R19, 0x1, RZ, 0xc0, !PT ;  /* 0x0000000113027812 */ /* 0x000fe200078ec0ff */
[----:B------:R-:W-:Y:S01]  /*0e80*/  IMAD.MOV.U32 R10, RZ, RZ, 0x3effffff ;  /* 0x3effffffff0a7424 */ /* 0x000fe200078e00ff */
[----:B------:R-:W-:Y:S01]  /*0e90*/  FSETP.GE.AND P1, PT, |R6|, 105615, PT ;  /* 0x47ce47800600780b */ /* 0x000fe20003f26200 */
[----:B------:R-:W-:Y:S01]  /*0ea0*/  FFMA R5, R4, R9, -0.0013887860113754868507 ;  /* 0xbab607ed04057423 */ /* 0x000fe20000000009 */
[----:B------:R-:W0:Y:S01]  /*0eb0*/  F2I.NTZ R21, R21 ;  /* 0x0000001500157305 */ /* 0x000e220000203100 */
[----:B------:R-:W-:Y:S01]  /*0ec0*/  IMAD.MOV.U32 R9, RZ, RZ, 0x3d2aaabb ;  /* 0x3d2aaabbff097424 */ /* 0x000fe200078e00ff */
[----:B------:R-:W-:-:S04]  /*0ed0*/  ISETP.NE.U32.AND P0, PT, R2, 0x1, PT ;  /* 0x000000010200780c */ /* 0x000fc80003f05070 */
[----:B------:R-:W-:Y:S02]  /*0ee0*/  FSEL R5, R5, -0.00019574658654164522886, !P0 ;  /* 0xb94d415305057808 */ /* 0x000fe40004000000 */
[----:B------:R-:W-:Y:S02]  /*0ef0*/  FSEL R11, R9, 0.0083327032625675201416, !P0 ;  /* 0x3c0885e4090b7808 */ /* 0x000fe40004000000 */
[----:B------:R-:W-:Y:S02]  /*0f00*/  FSEL R23, -R10, -0.16666662693023681641, !P0 ;  /* 0xbe2aaaa80a177808 */ /* 0x000fe40004000100 */
[----:B------:R-:W-:Y:S01]  /*0f10*/  FSEL R2, R3, 1, P0 ;  /* 0x3f80000003027808 */ /* 0x000fe20000000000 */
[C---:B------:R-:W-:Y:S01]  /*0f20*/  FFMA R5, R4.reuse, R5, R11 ;  /* 0x0000000504057223 */ /* 0x040fe2000000000b */
[----:B------:R-:W-:Y:S02]  /*0f30*/  LOP3.LUT P0, RZ, R19, 0x2, RZ, 0xc0, !PT ;  /* 0x0000000213ff7812 */ /* 0x000fe4000780c0ff */
[----:B0-----:R-:W-:Y:S01]  /*0f40*/  I2FP.F32.S32 R25, R21 ;  /* 0x0000001500197245 */ /* 0x001fe20000201400 */
[C---:B------:R-:W-:Y:S01]  /*0f50*/  FFMA R5, R4.reuse, R5, R23 ;  /* 0x0000000504057223 */ /* 0x040fe20000000017 */
[----:B------:R-:W-:-:S03]  /*0f60*/  FFMA R11, R4, R2, RZ ;  /* 0x00000002040b7223 */ /* 0x000fc600000000ff */
[----:B------:R-:W-:Y:S01]  /*0f70*/  FFMA R20, R25, -1.5707962512969970703, R6 ;  /* 0xbfc90fda19147823 */ /* 0x000fe20000000006 */
[----:B------:R-:W-:Y:S01]  /*0f80*/  FFMA R11, R11, R5, R2 ;  /* 0x000000050b0b7223 */ /* 0x000fe20000000002 */
[----:B------:R-:W-:Y:S02]  /*0f90*/  P2R R2, PR, RZ, 0x2 ;  /* 0x00000002ff027803 */ /* 0x000fe40000000000 */
[C---:B------:R-:W-:Y:S02]  /*0fa0*/  FFMA R20, R25.reuse, -7.5497894158615963534e-08, R20 ;  /* 0xb3a2216819147823 */ /* 0x040fe40000000014 */
[----:B------:R-:W-:Y:S02]  /*0fb0*/  @P0 FADD R11, RZ, -R11 ;  /* 0x8000000bff0b0221 */ /* 0x000fe40000000000 */
[----:B------:R-:W-:Y:S01]  /*0fc0*/  FFMA R19, R25, -5.3903029534742383927e-15, R20 ;  /* 0xa7c234c519137823 */ /* 0x000fe20000000014 */
[----:B------:R-:W-:-:S03]  /*0fd0*/  MOV R20, R21 ;  /* 0x0000001500147202 */ /* 0x000fc60000000f00 */
[----:B------:R-:W-:Y:S01]  /*0fe0*/  IMAD.MOV.U32 R2, RZ, RZ, R19 ;  /* 0x000000ffff027224 */ /* 0x000fe200078e0013 */
[----:B------:R-:W-:Y:S06]  /*0ff0*/  @!P1 BRA `(.L_x_111) ;  /* 0x0000000400789947 */ /* 0x000fec0003800000 */
[----:B------:R-:W-:-:S13]  /*1000*/  FSETP.NEU.AND P0, PT, |R6|, +INF , PT ;  /* 0x7f8000000600780b */ /* 0x000fda0003f0d200 */
[----:B------:R-:W-:Y:S01]  /*1010*/  @!P0 FMUL R2, RZ, R6 ;  /* 0x00000006ff028220 */ /* 0x000fe20000400000 */
[----:B------:R-:W-:Y:S01]  /*1020*/  @!P0 IMAD.MOV.U32 R21, RZ, RZ, RZ ;  /* 0x000000ffff158224 */ /* 0x000fe200078e00ff */
[----:B------:R-:W-:Y:S06]  /*1030*/  @!P0 BRA `(.L_x_111) ;  /* 0x0000000400688947 */ /* 0x000fec0003800000 */
[----:B------:R-:W-:Y:S01]  /*1040*/  IMAD.SHL.U32 R2, R6, 0x100, RZ ;  /* 0x0000010006027824 */ /* 0x000fe200078e00ff */
[----:B------:R-:W0:Y:S01]  /*1050*/  LDCU.64 UR8, c[0x4][URZ] ;  /* 0x01000000ff0877ac */ /* 0x000e220008000a00 */
[----:B------:R-:W-:Y:S02]  /*1060*/  IMAD.MOV.U32 R21, RZ, RZ, RZ ;  /* 0x000000ffff157224 */ /* 0x000fe400078e00ff */
[----:B------:R-:W-:Y:S01]  /*1070*/  IMAD.MOV.U32 R23, RZ, RZ, RZ ;  /* 0x000000ffff177224 */ /* 0x000fe200078e00ff */
[----:B------:R-:W-:Y:S01]  /*1080*/  LOP3.LUT R22, R2, 0x80000000, RZ, 0xfc, !PT ;  /* 0x8000000002167812 */ /* 0x000fe200078efcff */
[----:B------:R-:W-:Y:S01]  /*1090*/  IMAD.MOV.U32 R24, RZ, RZ, RZ ;  /* 0x000000ffff187224 */ /* 0x000fe200078e00ff */
[----:B------:R-:W-:-:S06]  /*10a0*/  UMOV UR4, URZ ;  /* 0x000000ff00047c82 */ /* 0x000fcc0008000000 */
.L_x_112:
[----:B0-----:R-:W-:Y:S01]  /*10b0*/  MOV R3, UR9 ;  /* 0x0000000900037c02 */ /* 0x001fe20008000f00 */
        /* <DEDUP_REMOVED lines=12> */
[----:B------:R-:W-:-:S05]  /*1180*/  IADD3 R4, P2, PT, R4, R21, RZ ;  /* 0x0000001504047210 */ /* 0x000fca0007f5e0ff */
[----:B------:R-:W-:Y:S01]  /*1190*/  IMAD.X R21, R5, 0x1, R23, P2 ;  /* 0x0000000105157824 */ /* 0x000fe200010e0617 */
[C---:B------:R-:W-:Y:S01]  /*11a0*/  ISETP.EQ.AND P2, PT, R24.reuse, 0x8, PT ;  /* 0x000000081800780c */ /* 0x040fe20003f42270 */
[--C-:B------:R-:W-:Y:S01]  /*11b0*/  @P0 IMAD.MOV.U32 R8, RZ, RZ, R4.reuse ;  /* 0x000000ffff080224 */ /* 0x100fe200078e0004 */
[----:B------:R-:W-:Y:S01]  /*11c0*/  IADD3 R24, PT, PT, R24, 0x4, RZ ;  /* 0x0000000418187810 */ /* 0x000fe20007ffe0ff */
[--C-:B------:R-:W-:Y:S02]  /*11d0*/  @P1 IMAD.MOV.U32 R14, RZ, RZ, R4.reuse ;  /* 0x000000ffff0e1224 */ /* 0x100fe400078e0004 */
[--C-:B------:R-:W-:Y:S02]  /*11e0*/  @P3 IMAD.MOV.U32 R16, RZ, RZ, R4.reuse ;  /* 0x000000ffff103224 */ /* 0x100fe400078e0004 */
[--C-:B------:R-:W-:Y:S02]  /*11f0*/  @P4 IMAD.MOV.U32 R17, RZ, RZ, R4.reuse ;  /* 0x000000ffff114224 */ /* 0x100fe400078e0004 */
[----:B------:R-:W-:-:S04]  /*1200*/  @P5 IMAD.MOV.U32 R18, RZ, RZ, R4 ;  /* 0x000000ffff125224 */ /* 0x000fc800078e0004 */
        /* <DEDUP_REMOVED lines=24> */
[--C-:B------:R-:W-:Y:S02]  /*1390*/  @P3 IMAD.MOV.U32 R3, RZ, RZ, R17.reuse ;  /* 0x000000ffff033224 */ /* 0x100fe400078e0011 */
[----:B------:R-:W-:Y:S02]  /*13a0*/  @P2 IMAD.MOV.U32 R22, RZ, RZ, R17 ;  /* 0x000000ffff162224 */ /* 0x000fe400078e0011 */
[--C-:B------:R-:W-:Y:S01]  /*13b0*/  @P4 IMAD.MOV.U32 R3, RZ, RZ, R18.reuse ;  /* 0x000000ffff034224 */ /* 0x100fe200078e0012 */
[----:B------:R-:W-:Y:S01]  /*13c0*/  @P5 MOV R3, R21 ;  /* 0x0000001500035202 */ /* 0x000fe20000000f00 */
[----:B------:R-:W-:Y:S02]  /*13d0*/  @P3 IMAD.MOV.U32 R22, RZ, RZ, R18 ;  /* 0x000000ffff163224 */ /* 0x000fe400078e0012 */
[----:B------:R-:W-:-:S02]  /*13e0*/  @P4 IMAD.MOV.U32 R22, RZ, RZ, R21 ;  /* 0x000000ffff164224 */ /* 0x000fc400078e0015 */
[----:B------:R-:W-:Y:S01]  /*13f0*/  IMAD.MOV.U32 R4, RZ, RZ, R3 ;  /* 0x000000ffff047224 */ /* 0x000fe200078e0003 */
        /* <DEDUP_REMOVED lines=10> */
[----:B------:R-:W-:-:S04]  /*14a0*/  @P0 MOV R5, R21 ;  /* 0x0000001500050202 */ /* 0x000fc80000000f00 */
[----:B------:R-:W-:-:S07]  /*14b0*/  SHF.L.W.U32.HI R4, R5, R3, R4 ;  /* 0x0000000305047219 */ /* 0x000fce0000010e04 */
.L_x_113:
        /* <DEDUP_REMOVED lines=18> */
.L_x_111:
[C---:B------:R-:W-:Y:S01]  /*15e0*/  LOP3.LUT R5, R21.reuse, 0x1, RZ, 0xc0, !PT ;  /* 0x0000000115057812 */ /* 0x040fe200078ec0ff */
[----:B------:R-:W-:Y:S02]  /*15f0*/  IMAD.MOV.U32 R3, RZ, RZ, 0x37cbac00 ;  /* 0x37cbac00ff037424 */ /* 0x000fe400078e00ff */
[----:B------:R-:W-:Y:S01]  /*1600*/  FMUL R4, R2, R2 ;  /* 0x0000000202047220 */ /* 0x000fe20000400000 */
[----:B------:R-:W-:Y:S01]  /*1610*/  VIADD R21, R21, 0x1 ;  /* 0x0000000115157836 */ /* 0x000fe20000000000 */
[----:B------:R-:W-:Y:S02]  /*1620*/  ISETP.NE.U32.AND P0, PT, R5, 0x1, PT ;  /* 0x000000010500780c */ /* 0x000fe40003f05070 */
[----:B------:R-:W-:Y:S01]  /*1630*/  FFMA R5, R4, R3, -0.0013887860113754868507 ;  /* 0xbab607ed04057423 */ /* 0x000fe20000000003 */
[----:B------:R-:W-:Y:S02]  /*1640*/  FSETP.GE.AND P2, PT, |R6|, 105615, PT ;  /* 0x47ce47800600780b */ /* 0x000fe40003f46200 */
[----:B------:R-:W-:-:S02]  /*1650*/  FSEL R13, R13, 0.041666727513074874878, !P0 ;  /* 0x3d2aaabb0d0d7808 */ /* 0x000fc40004000000 */
[----:B------:R-:W-:Y:S02]  /*1660*/  FSEL R5, R5, -0.00019574658654164522886, P0 ;  /* 0xb94d415305057808 */ /* 0x000fe40000000000 */
        /* <DEDUP_REMOVED lines=19> */
.L_x_115:
        /* <DEDUP_REMOVED lines=36> */
[----:B------:R-:W-:Y:S02]  /*19e0*/  @P3 MOV R4, R8 ;  /* 0x0000000800043202 */ /* 0x000fe40000000f00 */
[C---:B------:R-:W-:Y:S01]  /*19f0*/  ISETP.EQ.AND P3, PT, R13.reuse, -0x4, PT ;  /* 0xfffffffc0d00780c */ /* 0x040fe20003f62270 */
[----:B------:R-:W-:Y:S02]  /*1a00*/  @P4 IMAD.MOV.U32 R5, RZ, RZ, R8 ;  /* 0x000000ffff054224 */ /* 0x000fe400078e0008 */
[--C-:B------:R-:W-:Y:S01]  /*1a10*/  @P4 IMAD.MOV.U32 R4, RZ, RZ, R14.reuse ;  /* 0x000000ffff044224 */ /* 0x100fe200078e000e */
[----:B------:R-:W-:Y:S01]  /*1a20*/  ISETP.EQ.AND P4, PT, R13, 0x4, PT ;  /* 0x000000040d00780c */ /* 0x000fe20003f82270 */
[----:B------:R-:W-:Y:S02]  /*1a30*/  @P2 IMAD.MOV.U32 R5, RZ, RZ, R14 ;  /* 0x000000ffff052224 */ /* 0x000fe400078e000e */
[--C-:B------:R-:W-:Y:S02]  /*1a40*/  @P2 IMAD.MOV.U32 R4, RZ, RZ, R15.reuse ;  /* 0x000000ffff042224 */ /* 0x100fe400078e000f */
[----:B------:R-:W-:Y:S01]  /*1a50*/  @P1 IMAD.MOV.U32 R5, RZ, RZ, R15 ;  /* 0x000000ffff051224 */ /* 0x000fe200078e000f */
[----:B------:R-:W-:Y:S01]  /*1a60*/  @P0 MOV R5, R16 ;  /* 0x0000001000050202 */ /* 0x000fe20000000f00 */
[----:B------:R-:W-:-:S02]  /*1a70*/  @P1 IMAD.MOV.U32 R4, RZ, RZ, R16 ;  /* 0x000000ffff041224 */ /* 0x000fc400078e0010 */
[--C-:B------:R-:W-:Y:S02]  /*1a80*/  @P0 IMAD.MOV.U32 R4, RZ, RZ, R17.reuse ;  /* 0x000000ffff040224 */ /* 0x100fe400078e0011 */
[----:B------:R-:W-:Y:S02]  /*1a90*/  @P3 IMAD.MOV.U32 R5, RZ, RZ, R17 ;  /* 0x000000ffff053224 */ /* 0x000fe400078e0011 */
[--C-:B------:R-:W-:Y:S02]  /*1aa0*/  @P3 IMAD.MOV.U32 R4, RZ, RZ, R18.reuse ;  /* 0x000000ffff043224 */ /* 0x100fe400078e0012 */
[----:B------:R-:W-:Y:S02]  /*1ab0*/  @P5 IMAD.MOV.U32 R5, RZ, RZ, R18 ;  /* 0x000000ffff055224 */ /* 0x000fe400078e0012 */
[--C-:B------:R-:W-:Y:S02]  /*1ac0*/  @P5 IMAD.MOV.U32 R4, RZ, RZ, R19.reuse ;  /* 0x000000ffff045224 */ /* 0x100fe400078e0013 */
[----:B------:R-:W-:Y:S01]  /*1ad0*/  @P4 IMAD.MOV.U32 R5, RZ, RZ, R19 ;  /* 0x000000ffff054224 */ /* 0x000fe200078e0013 */
[----:B------:R-:W-:Y:S06]  /*1ae0*/  @!P6 BRA `(.L_x_116) ;  /* 0x000000000028e947 */ /* 0x000fec0003800000 */
[----:B------:R-:W-:Y:S01]  /*1af0*/  @P1 MOV R8, R14 ;  /* 0x0000000e00081202 */ /* 0x000fe20000000f00 */
[----:B------:R-:W-:Y:S01]  /*1b00*/  @P0 IMAD.MOV.U32 R8, RZ, RZ, R15 ;  /* 0x000000ffff080224 */ /* 0x000fe200078e000f */
[----:B------:R-:W-:Y:S01]  /*1b10*/  ISETP.EQ.AND P0, PT, R13, 0x8, PT ;  /* 0x000000080d00780c */ /* 0x000fe20003f02270 */
[----:B------:R-:W-:Y:S01]  /*1b20*/  @P3 IMAD.MOV.U32 R8, RZ, RZ, R16 ;  /* 0x000000ffff083224 */ /* 0x000fe200078e0010 */
[----:B------:R-:W-:Y:S01]  /*1b30*/  LOP3.LUT R12, R12, 0x1f, RZ, 0xc0, !PT ;  /* 0x0000001f0c0c7812 */ /* 0x000fe200078ec0ff */
[----:B------:R-:W-:Y:S02]  /*1b40*/  @P5 IMAD.MOV.U32 R8, RZ, RZ, R17 ;  /* 0x000000ffff085224 */ /* 0x000fe400078e0011 */
[----:B------:R-:W-:Y:S01]  /*1b50*/  @P4 IMAD.MOV.U32 R8, RZ, RZ, R18 ;  /* 0x000000ffff084224 */ /* 0x000fe200078e0012 */
[----:B------:R-:W-:-:S07]  /*1b60*/  SHF.L.W.U32.HI R4, R5, R12, R4 ;  /* 0x0000000c05047219 */ /* 0x000fce0000010e04 */
[----:B------:R-:W-:-:S05]  /*1b70*/  @P0 IMAD.MOV.U32 R8, RZ, RZ, R19 ;  /* 0x000000ffff080224 */ /* 0x000fca00078e0013 */
[----:B------:R-:W-:-:S07]  /*1b80*/  SHF.L.W.U32.HI R5, R8, R12, R5 ;  /* 0x0000000c08057219 */ /* 0x000fce0000010e05 */
.L_x_116:
        /* <DEDUP_REMOVED lines=9> */
[----:B------:R-:W0:Y:S01]  /*1c20*/  I2F.F64.S64 R12, R14 ;  /* 0x0000000e000c7312 */ /* 0x000e220000301c00 */
[C---:B------:R-:W-:Y:S02]  /*1c30*/  LOP3.LUT R6, R17.reuse, R6, RZ, 0x3c, !PT ;  /* 0x0000000611067212 */ /* 0x040fe400078e3cff */
[----:B------:R-:W-:Y:S02]  /*1c40*/  LEA.HI R20, R17, R4, RZ, 0x1 ;  /* 0x0000000411147211 */ /* 0x000fe400078f08ff */
[----:B------:R-:W-:Y:S02]  /*1c50*/  ISETP.GE.AND P0, PT, R6, RZ, PT ;  /* 0x000000ff0600720c */ /* 0x000fe40003f06270 */
[----:B------:R-:W-:-:S05]  /*1c60*/  IADD3 R4, PT, PT, -R20, RZ, RZ ;  /* 0x000000ff14047210 */ /* 0x000fca0007ffe1ff */
[----:B------:R-:W-:Y:S01]  /*1c70*/  @!P1 IMAD.MOV.U32 R20, RZ, RZ, R4 ;  /* 0x000000ffff149224 */ /* 0x000fe200078e0004 */
[----:B0-----:R-:W-:-:S10]  /*1c80*/  DMUL R12, R12, UR4 ;  /* 0x000000040c0c7c28 */ /* 0x001fd40008000000 */
[----:B------:R-:W0:Y:S02]  /*1c90*/  F2F.F32.F64 R12, R12 ;  /* 0x0000000c000c7310 */ /* 0x000e240000301000 */
[----:B0-----:R-:W-:-:S07]  /*1ca0*/  FSEL R19, -R12, R12, !P0 ;  /* 0x0000000c0c137208 */ /* 0x001fce0004000100 */
.L_x_114:
[----:B------:R-:W0:Y:S02]  /*1cb0*/  S2R R4, SR_TID.X ;  /* 0x0000000000047919 */ /* 0x000e240000002100 */
[----:B0-----:R-:W-:-:S13]  /*1cc0*/  ISETP.GT.U32.AND P2, PT, R4, 0x2, PT ;  /* 0x000000020400780c */ /* 0x001fda0003f44070 */
[----:B------:R-:W0:Y:S01]  /*1cd0*/  @!P2 LDC.64 R12, c[0x0][0x380] ;  /* 0x0000e000ff0cab82 */ /* 0x000e220000000a00 */
[----:B------:R-:W-:-:S04]  /*1ce0*/  @!P2 IMAD.IADD R5, R7, 0x1, R4 ;  /* 0x000000010705a824 */ /* 0x000fc800078e0204 */
[----:B0-----:R-:W-:-:S05]  /*1cf0*/  @!P2 IMAD.WIDE.U32 R12, R5, 0x4, R12 ;  /* 0x00000004050ca825 */ /* 0x001fca00078e000c */
[----:B------:R-:W2:Y:S04]  /*1d00*/  @!P2 LDG.E R5, desc[UR6][R12.64] ;  /* 0x000000060c05a981 */ /* 0x000ea8000c1e1900 */
[----:B------:R0:W3:Y:S01]  /*1d10*/  @!P2 LDG.E R6, desc[UR6][R12.64+0xc] ;  /* 0x00000c060c06a981 */ /* 0x0000e2000c1e1900 */
[----:B------:R-:W-:Y:S01]  /*1d20*/  FMUL R8, R19, R19 ;  /* 0x0000001313087220 */ /* 0x000fe20000400000 */
[----:B------:R-:W-:Y:S01]  /*1d30*/  LOP3.LUT R14, R20, 0x1, RZ, 0xc0, !PT ;  /* 0x00000001140e7812 */ /* 0x000fe200078ec0ff */
[----:B------:R-:W1:Y:S02]  /*1d40*/  @!P2 S2R R17, SR_CgaCtaId ;  /* 0x000000000011a919 */ /* 0x000e640000008800 */
[----:B------:R-:W-:Y:S01]  /*1d50*/  FFMA R3, R8, R3, -0.0013887860113754868507 ;  /* 0xbab607ed08037423 */ /* 0x000fe20000000003 */
[----:B------:R-:W-:-:S02]  /*1d60*/  ISETP.NE.U32.AND P0, PT, R14, 0x1, PT ;  /* 0x000000010e00780c */ /* 0x000fc40003f05070 */
[----:B------:R-:W-:Y:S02]  /*1d70*/  LOP3.LUT P1, RZ, R20, 0x2, RZ, 0xc0, !PT ;  /* 0x0000000214ff7812 */ /* 0x000fe4000782c0ff */
[----:B------:R-:W-:Y:S02]  /*1d80*/  FSEL R9, R9, 0.0083327032625675201416, !P0 ;  /* 0x3c0885e409097808 */ /* 0x000fe40004000000 */
[----:B------:R-:W-:Y:S02]  /*1d90*/  FSEL R3, R3, -0.00019574658654164522886, !P0 ;  /* 0xb94d415303037808 */ /* 0x000fe40004000000 */
[----:B------:R-:W-:Y:S02]  /*1da0*/  FSEL R15, -R10, -0.16666662693023681641, !P0 ;  /* 0xbe2aaaa80a0f7808 */ /* 0x000fe40004000100 */
[----:B------:R-:W-:Y:S01]  /*1db0*/  @!P2 MOV R10, 0x400 ;  /* 0x00000400000aa802 */ /* 0x000fe20000000f00 */
[----:B------:R-:W-:Y:S01]  /*1dc0*/  FFMA R9, R8, R3, R9 ;  /* 0x0000000308097223 */ /* 0x000fe20000000009 */
[----:B------:R-:W-:-:S02]  /*1dd0*/  FSEL R3, R19, 1, P0 ;  /* 0x3f80000013037808 */ /* 0x000fc40000000000 */
[----:B------:R-:W-:Y:S01]  /*1de0*/  ISETP.NE.AND P0, PT, R4, RZ, PT ;  /* 0x000000ff0400720c */ /* 0x000fe20003f05270 */
[----:B------:R-:W-:Y:S01]  /*1df0*/  FFMA R9, R8, R9, R15 ;  /* 0x0000000908097223 */ /* 0x000fe2000000000f */
[----:B0-----:R-:W-:Y:S02]  /*1e00*/  @!P2 VIADD R12, R10, 0xc ;  /* 0x0000000c0a0ca836 */ /* 0x001fe40000000000 */
[----:B------:R-:W-:-:S04]  /*1e10*/  FFMA R8, R8, R3, RZ ;  /* 0x0000000308087223 */ /* 0x000fc800000000ff */
[----:B------:R-:W-:-:S04]  /*1e20*/  FFMA R3, R8, R9, R3 ;  /* 0x0000000908037223 */ /* 0x000fc80000000003 */
[----:B------:R-:W-:Y:S01]  /*1e30*/  @P1 FADD R3, RZ, -R3 ;  /* 0x80000003ff031221 */ /* 0x000fe20000000000 */
[C---:B-1----:R-:W-:Y:S02]  /*1e40*/  @!P2 LEA R13, R17.reuse, R10, 0x18 ;  /* 0x0000000a110da211 */ /* 0x042fe400078ec0ff */
[----:B------:R-:W-:-:S03]  /*1e50*/  @!P2 LEA R15, R17, R12, 0x18 ;  /* 0x0000000c110fa211 */ /* 0x000fc600078ec0ff */
[C---:B------:R-:W-:Y:S02]  /*1e60*/  @!P2 IMAD R13, R4.reuse, 0x4, R13 ;  /* 0x00000004040da824 */ /* 0x040fe400078e020d */
[----:B------:R-:W-:Y:S02]  /*1e70*/  @!P2 IMAD R15, R4, 0x4, R15 ;  /* 0x00000004040fa824 */ /* 0x000fe400078e020f */
[-C--:B--2---:R-:W-:Y:S01]  /*1e80*/  @!P2 FFMA R0, R0, R5.reuse, RZ ;  /* 0x000000050000a223 */ /* 0x084fe200000000ff */
[----:B------:R-:W-:-:S03]  /*1e90*/  @!P2 FFMA R2, R2, R5, RZ ;  /* 0x000000050202a223 */ /* 0x000fc600000000ff */
[-C--:B---3--:R-:W-:Y:S01]  /*1ea0*/  @!P2 FFMA R0, R11, R6.reuse, R0 ;  /* 0x000000060b00a223 */ /* 0x088fe20000000000 */
[----:B------:R-:W-:-:S04]  /*1eb0*/  @!P2 FFMA R2, R3, R6, R2 ;  /* 0x000000060302a223 */ /* 0x000fc80000000002 */
[----:B------:R0:W-:Y:S04]  /*1ec0*/  @!P2 STS [R13], R0 ;  /* 0x000000000d00a388 */ /* 0x0001e80000000800 */
[----:B------:R0:W-:Y:S01]  /*1ed0*/  @!P2 STS [R15], R2 ;  /* 0x000000020f00a388 */ /* 0x0001e20000000800 */
[----:B------:R-:W-:Y:S06]  /*1ee0*/  BAR.SYNC.DEFER_BLOCKING 0x0 ;  /* 0x0000000000007b1d */ /* 0x000fec0000010000 */
[----:B------:R-:W-:Y:S05]  /*1ef0*/  @P0 EXIT ;  /* 0x000000000000094d */ /* 0x000fea0003800000 */
[----:B------:R-:W1:Y:S01]  /*1f00*/  S2UR UR5, SR_CgaCtaId ;  /* 0x00000000000579c3 */ /* 0x000e620000008800 */
[----:B------:R-:W-:-:S07]  /*1f10*/  UMOV UR4, 0x400 ;  /* 0x0000040000047882 */ /* 0x000fce0000000000 */
[----:B0-----:R-:W0:Y:S01]  /*1f20*/  LDC.64 R2, c[0x0][0x398] ;  /* 0x0000e600ff027b82 */ /* 0x001e220000000a00 */
[----:B-1----:R-:W-:Y:S01]  /*1f30*/  ULEA UR4, UR5, UR4, 0x18 ;  /* 0x0000000405047291 */ /* 0x002fe2000f8ec0ff */
[----:B0-----:R-:W-:-:S08]  /*1f40*/  IMAD.WIDE.U32 R2, R7, 0x4, R2 ;  /* 0x0000000407027825 */ /* 0x001fd000078e0002 */
[----:B------:R-:W0:Y:S02]  /*1f50*/  LDS.128 R8, [UR4] ;  /* 0x00000004ff087984 */ /* 0x000e240008000c00 */
[----:B0-----:R-:W-:-:S13]  /*1f60*/  FSETP.GT.AND P0, PT, R8, R11, PT ;  /* 0x0000000b0800720b */ /* 0x001fda0003f04000 */
[----:B------:R-:W-:Y:S05]  /*1f70*/  @!P0 BRA `(.L_x_117) ;  /* 0x0000000000208947 */ /* 0x000fea0003800000 */
[----:B------:R-:W0:Y:S04]  /*1f80*/  LDS.64 R4, [UR4+0x10] ;  /* 0x00001004ff047984 */ /* 0x000e280008000a00 */
[----:B------:R-:W-:Y:S04]  /*1f90*/  STG.E desc[UR6][R2.64], R8 ;  /* 0x0000000802007986 */ /* 0x000fe8000c101906 */
[----:B------:R-:W-:Y:S04]  /*1fa0*/  STG.E desc[UR6][R2.64+0xc], R11 ;  /* 0x00000c0b02007986 */ /* 0x000fe8000c101906 */
[----:B------:R-:W-:Y:S04]  /*1fb0*/  STG.E desc[UR6][R2.64+0x4], R9 ;  /* 0x0000040902007986 */ /* 0x000fe8000c101906 */
[----:B------:R-:W-:Y:S04]  /*1fc0*/  STG.E desc[UR6][R2.64+0x8], R10 ;  /* 0x0000080a02007986 */ /* 0x000fe8000c101906 */
[----:B0-----:R-:W-:Y:S04]  /*1fd0*/  STG.E desc[UR6][R2.64+0x10], R4 ;  /* 0x0000100402007986 */ /* 0x001fe8000c101906 */
[----:B------:R-:W-:Y:S01]  /*1fe0*/  STG.E desc[UR6][R2.64+0x14], R5 ;  /* 0x0000140502007986 */ /* 0x000fe2000c101906 */
[----:B------:R-:W-:Y:S05]  /*1ff0*/  EXIT ;  /* 0x000000000000794d */ /* 0x000fea0003800000 */
.L_x_117:
        /* <DEDUP_REMOVED lines=8> */
.L_x_118:
        /* <DEDUP_REMOVED lines=16> */
.L_x_242:


//--------------------- .text._Z26compute_phi_batched_kernelPKfPfPKiii --------------------------
	.section	.text._Z26compute_phi_batched_kernelPKfPfPKiii,"ax",@progbits
	.align	128
        .global         _Z26compute_phi_batched_kernelPKfPfPKiii
        .type           _Z26compute_phi_batched_kernelPKfPfPKiii,@function
        .size           _Z26compute_phi_batched_kernelPKfPfPKiii,(.L_x_229 - _Z26compute_phi_batched_kernelPKfPfPKiii)
        .other          _Z26compute_phi_batched_kernelPKfPfPKiii,@"STO_CUDA_ENTRY STV_DEFAULT"
_Z26compute_phi_batched_kernelPKfPfPKiii:
.text._Z26compute_phi_batched_kernelPKfPfPKiii:
[----:B------:R-:W-:Y:S01]  /*0000*/  LDC R1, c[0x0][0x37c] ;  /* 0x0000df00ff017b82 */ /* 0x000fe20000000800 */
[----:B------:R-:W0:Y:S01]  /*0010*/  S2R R5, SR_CTAID.X ;  /* 0x0000000000057919 */ /* 0x000e220000002500 */
[----:B------:R-:W0:Y:S02]  /*0020*/  LDCU UR4, c[0x0][0x39c] ;  /* 0x00007380ff0477ac */ /* 0x000e240008000800 */
[----:B0-----:R-:W-:-:S13]  /*0030*/  ISETP.GE.AND P0, PT, R5, UR4, PT ;  /* 0x0000000405007c0c */ /* 0x001fda000bf06270 */
[----:B------:R-:W-:Y:S05]  /*0040*/  @P0 EXIT ;  /* 0x000000000000094d */ /* 0x000fea0003800000 */
[----:B------:R-:W0:Y:S01]  /*0050*/  LDC.64 R2, c[0x0][0x390] ;  /* 0x0000e400ff027b82 */ /* 0x000e220000000a00 */
[----:B------:R-:W1:Y:S01]  /*0060*/  LDCU.64 UR4, c[0x0][0x358] ;  /* 0x00006b00ff0477ac */ /* 0x000e620008000a00 */
[----:B------:R-:W2:Y:S01]  /*0070*/  S2R R7, SR_TID.X ;  /* 0x0000000000077919 */ /* 0x000ea20000002100 */
[----:B------:R-:W3:Y:S01]  /*0080*/  LDCU UR6, c[0x0][0x398] ;  /* 0x00007300ff0677ac */ /* 0x000ee20008000800 */
[----:B0-----:R-:W-:-:S06]  /*0090*/  IMAD.WIDE.U32 R2, R5, 0x4, R2 ;  /* 0x0000000405027825 */ /* 0x001fcc00078e0002 */
[----:B-1----:R-:W2:Y:S01]  /*00a0*/  LDG.E R2, desc[UR4][R2.64] ;  /* 0x0000000402027981 */ /* 0x002ea2000c1e1900 */
[----:B---3--:R-:W-:Y:S01]  /*00b0*/  IMAD R4, R5, UR6, RZ ;  /* 0x0000000605047c24 */ /* 0x008fe2000f8e02ff */
[----:B--2---:R-:W-:-:S13]  /*00c0*/  ISETP.GE.AND P0, PT, R7, R2, PT ;  /* 0x000000020700720c */ /* 0x004fda0003f06270 */
[----:B------:R-:W-:Y:S05]  /*00d0*/  @P0 EXIT ;  /* 0x000000000000094d */ /* 0x000fea0003800000 */
[----:B------:R-:W-:Y:S01]  /*00e0*/  IMAD.SHL.U32 R5, R4, 0x2, RZ ;  /* 0x0000000204057824 */ /* 0x000fe200078e00ff */
[----:B------:R-:W0:Y:S01]  /*00f0*/  LDCU UR6, c[0x0][0x360] ;  /* 0x00006c00ff0677ac */ /* 0x000e220008000800 */
[----:B------:R-:W1:Y:S01]  /*0100*/  LDCU.64 UR8, c[0x0][0x380] ;  /* 0x00007000ff0877ac */ /* 0x000e620008000a00 */
[----:B------:R-:W2:Y:S04]  /*0110*/  LDCU.64 UR10, c[0x0][0x388] ;  /* 0x00007100ff0a77ac */ /* 0x000ea80008000a00 */
.L_x_121:
[----:B------:R-:W-:-:S05]  /*0120*/  IMAD.SHL.U32 R0, R7, 0x2, RZ ;  /* 0x0000000207007824 */ /* 0x000fca00078e00ff */
[----:B------:R-:W-:Y:S02]  /*0130*/  SHF.R.S32.HI R6, RZ, 0x1f, R0 ;  /* 0x0000001fff067819 */ /* 0x000fe40000011400 */
[----:B------:R-:W-:-:S04]  /*0140*/  IADD3 R0, P0, PT, R5, R0, RZ ;  /* 0x0000000005007210 */ /* 0x000fc80007f1e0ff */
[----:B---3--:R-:W-:Y:S02]  /*0150*/  LEA.HI.X.SX32 R3, R5, R6, 0x1, P0 ;  /* 0x0000000605037211 */ /* 0x008fe400000f0eff */
[----:B-1----:R-:W-:-:S04]  /*0160*/  LEA R10, P0, R0, UR8, 0x2 ;  /* 0x00000008000a7c11 */ /* 0x002fc8000f8010ff */
[----:B------:R-:W-:-:S05]  /*0170*/  LEA.HI.X R11, R0, UR9, R3, 0x2, P0 ;  /* 0x00000009000b7c11 */ /* 0x000fca00080f1403 */
[----:B------:R-:W3:Y:S04]  /*0180*/  LDG.E R6, desc[UR4][R10.64] ;  /* 0x000000040a067981 */ /* 0x000ee8000c1e1900 */
[----:B------:R-:W3:Y:S01]  /*0190*/  LDG.E R9, desc[UR4][R10.64+0x4] ;  /* 0x000004040a097981 */ /* 0x000ee2000c1e1900 */
[----:B------:R-:W-:Y:S01]  /*01a0*/  BSSY.RECONVERGENT B0, `(.L_x_119) ;  /* 0x000000f000007945 */ /* 0x000fe20003800200 */
[----:B---3--:R-:W-:-:S04]  /*01b0*/  FSETP.GT.AND P2, PT, |R9|, |R6|, PT ;  /* 0x400000060900720b */ /* 0x008fc80003f44200 */
[----:B------:R-:W-:Y:S02]  /*01c0*/  FSEL R3, |R9|, |R6|, P2 ;  /* 0x4000000609037208 */ /* 0x000fe40001000200 */
[----:B------:R-:W-:Y:S02]  /*01d0*/  FSEL R0, |R6|, |R9|, P2 ;  /* 0x4000000906007208 */ /* 0x000fe40001000200 */
[----:B------:R-:W1:Y:S08]  /*01e0*/  MUFU.RCP R8, R3 ;  /* 0x0000000300087308 */ /* 0x000e700000001000 */
[----:B------:R-:W3:Y:S01]  /*01f0*/  FCHK P0, R0, R3 ;  /* 0x0000000300007302 */ /* 0x000ee20000000000 */
[----:B-1----:R-:W-:-:S04]  /*0200*/  FFMA R13, -R3, R8, 1 ;  /* 0x3f800000030d7423 */ /* 0x002fc80000000108 */
[----:B------:R-:W-:-:S04]  /*0210*/  FFMA R13, R8, R13, R8 ;  /* 0x0000000d080d7223 */ /* 0x000fc80000000008 */
[----:B------:R-:W-:-:S04]  /*0220*/  FFMA R8, R0, R13, RZ ;  /* 0x0000000d00087223 */ /* 0x000fc800000000ff */
[----:B------:R-:W-:-:S04]  /*0230*/  FFMA R12, -R3, R8, R0 ;  /* 0x00000008030c7223 */ /* 0x000fc80000000100 */
[----:B------:R-:W-:Y:S01]  /*0240*/  FFMA R8, R13, R12, R8 ;  /* 0x0000000c0d087223 */ /* 0x000fe20000000008 */
[----:B---3--:R-:W-:Y:S06]  /*0250*/  @!P0 BRA `(.L_x_120) ;  /* 0x00000000000c8947 */ /* 0x008fec0003800000 */
[----:B------:R-:W-:-:S07]  /*0260*/  MOV R8, 0x280 ;  /* 0x0000028000087802 */ /* 0x000fce0000000f00 */
[----:B0-2---:R-:W-:Y:S05]  /*0270*/  CALL.REL.NOINC `($__internal_5_$__cuda_sm3x_div_rn_noftz_f32_slowpath) ;  /* 0x00000000009c7944 */ /* 0x005fea0003c00000 */
[----:B------:R-:W-:-:S07]  /*0280*/  IMAD.MOV.U32 R8, RZ, RZ, R0 ;  /* 0x000000ffff087224 */ /* 0x000fce00078e0000 */
.L_x_120:
[----:B0-2---:R-:W-:Y:S05]  /*0290*/  BSYNC.RECONVERGENT B0 ;  /* 0x0000000000007941 */ /* 0x005fea0003800200 */
.L_x_119:
[----:B------:R-:W-:Y:S02]  /*02a0*/  IMAD.MOV.U32 R11, RZ, RZ, 0x3b33710b ;  /* 0x3b33710bff0b7424 */ /* 0x000fe400078e00ff */
[----:B------:R-:W-:Y:S01]  /*02b0*/  FMUL R0, R8, R8 ;  /* 0x0000000808007220 */ /* 0x000fe20000400000 */
[----:B------:R-:W-:Y:S01]  /*02c0*/  IMAD.MOV.U32 R10, RZ, RZ, 0x3f6ee581 ;  /* 0x3f6ee581ff0a7424 */ /* 0x000fe200078e00ff */
[----:B------:R-:W-:Y:S02]  /*02d0*/  ISETP.GE.AND P0, PT, R6, RZ, PT ;  /* 0x000000ff0600720c */ /* 0x000fe40003f06270 */
[----:B------:R-:W-:Y:S01]  /*02e0*/  FFMA R11, R0, R11, -0.015681877732276916504 ;  /* 0xbc807748000b7423 */ /* 0x000fe2000000000b */
[C---:B------:R-:W-:Y:S01]  /*02f0*/  FSETP.NEU.AND P3, PT, |R6|.reuse, |R9|, PT ;  /* 0x400000090600720b */ /* 0x040fe20003f6d200 */
[----:B------:R-:W-:Y:S01]  /*0300*/  FADD R6, |R6|, |R9| ;  /* 0x4000000906067221 */ /* 0x000fe20000000200 */
[----:B------:R-:W-:Y:S01]  /*0310*/  FSETP.NEU.AND P1, PT, R3, RZ, PT ;  /* 0x000000ff0300720b */ /* 0x000fe20003f2d000 */
[----:B------:R-:W-:Y:S01]  /*0320*/  FFMA R11, R0, R11, 0.042200751602649688721 ;  /* 0x3d2cdab2000b7423 */ /* 0x000fe2000000000b */
[----:B------:R-:W-:-:S03]  /*0330*/  IMAD.MOV.U32 R3, RZ, RZ, 0x4016cbe4 ;  /* 0x4016cbe4ff037424 */ /* 0x000fc600078e00ff */
[----:B------:R-:W-:-:S04]  /*0340*/  FFMA R11, R0, R11, -0.074792981147766113281 ;  /* 0xbd992d10000b7423 */ /* 0x000fc8000000000b */
[----:B------:R-:W-:-:S04]  /*0350*/  FFMA R11, R0, R11, 0.10640415549278259277 ;  /* 0x3dd9ea6c000b7423 */ /* 0x000fc8000000000b */
[----:B------:R-:W-:-:S04]  /*0360*/  FFMA R11, R0, R11, -0.14207722246646881104 ;  /* 0xbe117cb1000b7423 */ /* 0x000fc8000000000b */
[----:B------:R-:W-:-:S04]  /*0370*/  FFMA R11, R0, R11, 0.19993925094604492188 ;  /* 0x3e4cbce0000b7423 */ /* 0x000fc8000000000b */
[----:B------:R-:W-:-:S04]  /*0380*/  FFMA R11, R0, R11, -0.33333197236061096191 ;  /* 0xbeaaaa7d000b7423 */ /* 0x000fc8000000000b */
[----:B------:R-:W-:-:S04]  /*0390*/  FMUL R11, R0, R11 ;  /* 0x0000000b000b7220 */ /* 0x000fc80000400000 */
[----:B------:R-:W-:Y:S01]  /*03a0*/  FFMA R11, R11, R8, R8 ;  /* 0x000000080b0b7223 */ /* 0x000fe20000000008 */
[----:B------:R-:W-:-:S03]  /*03b0*/  FSEL R8, R10, 1.8663789033889770508, P2 ;  /* 0x3feee5810a087808 */ /* 0x000fc60001000000 */
[----:B------:R-:W-:-:S05]  /*03c0*/  FFMA R0, R10, 1.6832555532455444336, -R11 ;  /* 0x3fd774eb0a007823 */ /* 0x000fca000000080b */
[-C--:B------:R-:W-:Y:S02]  /*03d0*/  FSEL R0, R0, R11.reuse, P2 ;  /* 0x0000000b00007208 */ /* 0x080fe40001000000 */
[----:B------:R-:W-:Y:S02]  /*03e0*/  FSEL R11, R11, -R11, P2 ;  /* 0x8000000b0b0b7208 */ /* 0x000fe40001000000 */
[----:B------:R-:W-:-:S03]  /*03f0*/  IADD3 R10, P2, PT, R4, R7, RZ ;  /* 0x00000007040a7210 */ /* 0x000fc60007f5e0ff */
[----:B------:R-:W-:Y:S01]  /*0400*/  @!P0 FFMA R0, R8, 1.6832555532455444336, R11 ;  /* 0x3fd774eb08008823 */ /* 0x000fe2000000000b */
[----:B------:R-:W-:Y:S02]  /*0410*/  @!P3 FSEL R0, R3, 0.78539818525314331055, !P0 ;  /* 0x3f490fdb0300b808 */ /* 0x000fe40004000000 */
[----:B------:R-:W-:Y:S01]  /*0420*/  SHF.R.S32.HI R3, RZ, 0x1f, R7 ;  /* 0x0000001fff037819 */ /* 0x000fe20000011407 */
[----:B------:R-:W-:Y:S01]  /*0430*/  VIADD R7, R7, UR6 ;  /* 0x0000000607077c36 */ /* 0x000fe20008000000 */
[----:B------:R-:W-:Y:S02]  /*0440*/  @!P1 FSEL R0, RZ, 3.1415927410125732422, P0 ;  /* 0x40490fdbff009808 */ /* 0x000fe40000000000 */
[----:B------:R-:W-:Y:S02]  /*0450*/  LEA.HI.X.SX32 R11, R4, R3, 0x1, P2 ;  /* 0x00000003040b7211 */ /* 0x000fe400010f0eff */
[----:B------:R-:W-:Y:S02]  /*0460*/  LOP3.LUT R3, R0, 0x80000000, R9, 0xb8, !PT ;  /* 0x8000000000037812 */ /* 0x000fe400078eb809 */
[----:B------:R-:W-:-:S02]  /*0470*/  LEA R8, P1, R10, UR10, 0x2 ;  /* 0x0000000a0a087c11 */ /* 0x000fc4000f8210ff */
[----:B------:R-:W-:Y:S02]  /*0480*/  FSETP.NAN.AND P0, PT, R6, R6, PT ;  /* 0x000000060600720b */ /* 0x000fe40003f08000 */
[----:B------:R-:W-:Y:S02]  /*0490*/  LEA.HI.X R9, R10, UR11, R11, 0x2, P1 ;  /* 0x0000000b0a097c11 */ /* 0x000fe400088f140b */
[----:B------:R-:W-:Y:S02]  /*04a0*/  FSEL R3, R6, R3, P0 ;  /* 0x0000000306037208 */ /* 0x000fe40000000000 */
[----:B------:R-:W-:-:S03]  /*04b0*/  ISETP.GE.AND P0, PT, R7, R2, PT ;  /* 0x000000020700720c */ /* 0x000fc60003f06270 */
[----:B------:R3:W-:Y:S10]  /*04c0*/  STG.E desc[UR4][R8.64], R3 ;  /* 0x0000000308007986 */ /* 0x0007f4000c101904 */
[----:B------:R-:W-:Y:S05]  /*04d0*/  @!P0 BRA `(.L_x_121) ;  /* 0xfffffffc00108947 */ /* 0x000fea000383ffff */
[----:B------:R-:W-:Y:S05]  /*04e0*/  EXIT ;  /* 0x000000000000794d */ /* 0x000fea0003800000 */
        .weak           $__internal_5_$__cuda_sm3x_div_rn_noftz_f32_slowpath
        .type           $__internal_5_$__cuda_sm3x_div_rn_noftz_f32_slowpath,@function
        .size           $__internal_5_$__cuda_sm3x_div_rn_noftz_f32_slowpath,(.L_x_229 - $__internal_5_$__cuda_sm3x_div_rn_noftz_f32_slowpath)
$__internal_5_$__cuda_sm3x_div_rn_noftz_f32_slowpath:
        /* <DEDUP_REMOVED lines=36> */
.L_x_123:
[----:B------:R-:W-:Y:S01]  /*0730*/  LEA R0, R11, 0xc0800000, 0x17 ;  /* 0xc08000000b007811 */ /* 0x000fe200078eb8ff */
[----:B------:R-:W-:Y:S04]  /*0740*/  BSSY.RECONVERGENT B2, `(.L_x_128) ;  /* 0x0000036000027945 */ /* 0x000fe80003800200 */
[----:B------:R-:W-:Y:S02]  /*0750*/  IMAD.IADD R14, R13, 0x1, -R0 ;  /* 0x000000010d0e7824 */ /* 0x000fe400078e0a00 */
[----:B------:R-:W-:Y:S02]  /*0760*/  VIADD R13, R16, 0xffffff81 ;  /* 0xffffff81100d7836 */ /* 0x000fe40000000000 */
[----:B------:R-:W0:Y:S01]  /*0770*/  MUFU.RCP R15, R14 ;  /* 0x0000000e000f7308 */ /* 0x000e220000001000 */
[----:B------:R-:W-:Y:S01]  /*0780*/  FADD.FTZ R17, -R14, -RZ ;  /* 0x800000ff0e117221 */ /* 0x000fe20000010100 */
[C---:B------:R-:W-:Y:S01]  /*0790*/  IMAD R0, R13.reuse, -0x800000, R12 ;  /* 0xff8000000d007824 */ /* 0x040fe200078e020c */
[----:B------:R-:W-:-:S05]  /*07a0*/  IADD3 R13, PT, PT, R13, 0x7f, -R11 ;  /* 0x0000007f0d0d7810 */ /* 0x000fca0007ffe80b */
        /* <DEDUP_REMOVED lines=27> */
[----:B------:R-:W-:Y:S01]  /*0960*/  ISETP.NE.AND P1, PT, R14, RZ, PT ;  /* 0x000000ff0e00720c */ /* 0x000fe20003f25270 */
[----:B------:R-:W-:Y:S01]  /*0970*/  IMAD.MOV R14, RZ, RZ, -R14 ;  /* 0x000000ffff0e7224 */ /* 0x000fe200078e0a0e */
        /* <DEDUP_REMOVED lines=14> */
.L_x_130:
[----:B------:R-:W-:-:S04]  /*0a60*/  LOP3.LUT R0, R0, 0x80000000, RZ, 0xc0, !PT ;  /* 0x8000000000007812 */ /* 0x000fc800078ec0ff */
[----:B------:R-:W-:Y:S01]  /*0a70*/  LOP3.LUT R0, R0, 0x7f800000, RZ, 0xfc, !PT ;  /* 0x7f80000000007812 */ /* 0x000fe200078efcff */
[----:B------:R-:W-:Y:S06]  /*0a80*/  BRA `(.L_x_131) ;  /* 0x0000000000047947 */ /* 0x000fec0003800000 */
.L_x_129:
[----:B------:R-:W-:-:S07]  /*0a90*/  IMAD R0, R13, 0x800000, R0 ;  /* 0x008000000d007824 */ /* 0x000fce00078e0200 */
.L_x_131:
[----:B------:R-:W-:Y:S05]  /*0aa0*/  BSYNC.RECONVERGENT B2 ;  /* 0x0000000000027941 */ /* 0x000fea0003800200 */
.L_x_128:
[----:B------:R-:W-:Y:S05]  /*0ab0*/  BRA `(.L_x_132) ;  /* 0x0000000000207947 */ /* 0x000fea0003800000 */
.L_x_127:
[----:B------:R-:W-:-:S04]  /*0ac0*/  LOP3.LUT R0, R13, 0x80000000, R12, 0x48, !PT ;  /* 0x800000000d007812 */ /* 0x000fc800078e480c */
[----:B------:R-:W-:Y:S01]  /*0ad0*/  LOP3.LUT R0, R0, 0x7f800000, RZ, 0xfc, !PT ;  /* 0x7f80000000007812 */ /* 0x000fe200078efcff */
[----:B------:R-:W-:Y:S06]  /*0ae0*/  BRA `(.L_x_132) ;  /* 0x0000000000147947 */ /* 0x000fec0003800000 */
.L_x_126:
[----:B------:R-:W-:Y:S01]  /*0af0*/  LOP3.LUT R0, R13, 0x80000000, R12, 0x48, !PT ;  /* 0x800000000d007812 */ /* 0x000fe200078e480c */
[----:B------:R-:W-:Y:S06]  /*0b00*/  BRA `(.L_x_132) ;  /* 0x00000000000c7947 */ /* 0x000fec0003800000 */
.L_x_125:
[----:B------:R-:W0:Y:S01]  /*0b10*/  MUFU.RSQ R0, -QNAN ;  /* 0xffc0000000007908 */ /* 0x000e220000001400 */
[----:B------:R-:W-:Y:S05]  /*0b20*/  BRA `(.L_x_132) ;  /* 0x0000000000047947 */ /* 0x000fea0003800000 */
.L_x_124:
[----:B------:R-:W-:-:S07]  /*0b30*/  FADD.FTZ R0, R0, R3 ;  /* 0x0000000300007221 */ /* 0x000fce0000010000 */
.L_x_132:
[----:B------:R-:W-:Y:S05]  /*0b40*/  BSYNC.RECONVERGENT B1 ;  /* 0x0000000000017941 */ /* 0x000fea0003800200 */
.L_x_122:
[----:B------:R-:W-:Y:S02]  /*0b50*/  IMAD.MOV.U32 R10, RZ, RZ, R8 ;  /* 0x000000ffff0a7224 */ /* 0x000fe400078e0008 */
[----:B------:R-:W-:-:S04]  /*0b60*/  IMAD.MOV.U32 R11, RZ, RZ, 0x0 ;  /* 0x00000000ff0b7424 */ /* 0x000fc800078e00ff */
[----:B0-----:R-:W-:Y:S05]  /*0b70*/  RET.REL.NODEC R10 `(_Z26compute_phi_batched_kernelPKfPfPKiii) ;  /* 0xfffffff40a207950 */ /* 0x001fea0003c3ffff */
.L_x_133:
        /* <DEDUP_REMOVED lines=16> */
.L_x_229:


//--------------------- .text._Z27compute_That_batched_kernelPKfS0_PfPKiii --------------------------
	.section	.text._Z27compute_That_batched_kernelPKfS0_PfPKiii,"ax",@progbits
	.align	128
        .global         _Z27compute_That_batched_kernelPKfS0_PfPKiii
        .type           _Z27compute_That_batched_kernelPKfS0_PfPKiii,@function
        .size           _Z27compute_That_batched_kernelPKfS0_PfPKiii,(.L_x_244 - _Z27compute_That_batched_kernelPKfS0_PfPKiii)
        .other          _Z27compute_That_batched_kernelPKfS0_PfPKiii,@"STO_CUDA_ENTRY STV_DEFAULT"
_Z27compute_That_batched_kernelPKfS0_PfPKiii:
.text._Z27compute_That_batched_kernelPKfS0_PfPKiii:
[----:B------:R-:W-:Y:S01]  /*0000*/  LDC R1, c[0x0][0x37c] ;  /* 0x0000df00ff017b82 */ /* 0x000fe20000000800 */
[----:B------:R-:W0:Y:S01]  /*0010*/  S2R R2, SR_CTAID.X ;  /* 0x0000000000027919 */ /* 0x000e220000002500 */
[----:B------:R-:W0:Y:S02]  /*0020*/  LDCU UR4, c[0x0][0x3a4] ;  /* 0x00007480ff0477ac */ /* 0x000e240008000800 */
[----:B0-----:R-:W-:-:S13]  /*0030*/  ISETP.GE.AND P0, PT, R2, UR4, PT ;  /* 0x0000000402007c0c */ /* 0x001fda000bf06270 */
[----:B------:R-:W-:Y:S05]  /*0040*/  @P0 EXIT ;  /* 0x000000000000094d */ /* 0x000fea0003800000 */
[----:B------:R-:W0:Y:S01]  /*0050*/  LDC.64 R4, c[0x0][0x398] ;  /* 0x0000e600ff047b82 */ /* 0x000e220000000a00 */
[----:B------:R-:W1:Y:S01]  /*0060*/  LDCU.64 UR4, c[0x0][0x358] ;  /* 0x00006b00ff0477ac */ /* 0x000e620008000a00 */
[----:B0-----:R-:W-:-:S05]  /*0070*/  IMAD.WIDE.U32 R4, R2, 0x4, R4 ;  /* 0x0000000402047825 */ /* 0x001fca00078e0004 */
[----:B-1----:R-:W2:Y:S01]  /*0080*/  LDG.E R3, desc[UR4][R4.64] ;  /* 0x0000000404037981 */ /* 0x002ea2000c1e1900 */
[----:B------:R-:W0:Y:S01]  /*0090*/  S2R R6, SR_TID.X ;  /* 0x0000000000067919 */ /* 0x000e220000002100 */
[----:B--2---:R-:W-:-:S05]  /*00a0*/  IMAD.SHL.U32 R3, R3, 0x2, RZ ;  /* 0x0000000203037824 */ /* 0x004fca00078e00ff */
[----:B0-----:R-:W-:-:S13]  /*00b0*/  ISETP.GE.AND P0, PT, R6, R3, PT ;  /* 0x000000030600720c */ /* 0x001fda0003f06270 */
[----:B------:R-:W-:Y:S05]  /*00c0*/  @P0 EXIT ;  /* 0x000000000000094d */ /* 0x000fea0003800000 */
[----:B------:R-:W0:Y:S01]  /*00d0*/  LDCU UR7, c[0x0][0x3a0] ;  /* 0x00007400ff0777ac */ /* 0x000e220008000800 */
[----:B------:R-:W1:Y:S01]  /*00e0*/  LDCU UR6, c[0x0][0x360] ;  /* 0x00006c00ff0677ac */ /* 0x000e620008000800 */
[----:B------:R-:W2:Y:S01]  /*00f0*/  LDCU.64 UR12, c[0x0][0x390] ;  /* 0x00007200ff0c77ac */ /* 0x000ea20008000a00 */
[----:B------:R-:W3:Y:S01]  /*0100*/  LDCU.128 UR8, c[0x0][0x380] ;  /* 0x00007000ff0877ac */ /* 0x000ee20008000c00 */
[----:B0-----:R-:W-:-:S04]  /*0110*/  IMAD R5, R2, UR7, RZ ;  /* 0x0000000702057c24 */ /* 0x001fc8000f8e02ff */
[C---:B------:R-:W-:Y:S02]  /*0120*/  IMAD R4, R5.reuse, 0x3, RZ ;  /* 0x0000000305047824 */ /* 0x040fe400078e02ff */
[----:B-123--:R-:W-:-:S07]  /*0130*/  IMAD.SHL.U32 R5, R5, 0x2, RZ ;  /* 0x0000000205057824 */ /* 0x00efce00078e00ff */
.L_x_134:
[----:B------:R-:W-:-:S04]  /*0140*/  LEA.HI R0, R6, R6, RZ, 0x1 ;  /* 0x0000000606007211 */ /* 0x000fc800078f08ff */
[----:B------:R-:W-:Y:S02]  /*0150*/  LOP3.LUT R7, R0, 0xfffffffe, RZ, 0xc0, !PT ;  /* 0xfffffffe00077812 */ /* 0x000fe400078ec0ff */
[----:B------:R-:W-:-:S03]  /*0160*/  SHF.R.S32.HI R0, RZ, 0x1, R0 ;  /* 0x00000001ff007819 */ /* 0x000fc60000011400 */
[----:B------:R-:W-:Y:S02]  /*0170*/  IMAD.IADD R7, R6, 0x1, -R7 ;  /* 0x0000000106077824 */ /* 0x000fe400078e0a07 */
[----:B0-----:R-:W-:Y:S02]  /*0180*/  IMAD R9, R0, 0x3, RZ ;  /* 0x0000000300097824 */ /* 0x001fe400078e02ff */
[----:B------:R-:W-:Y:S02]  /*0190*/  IMAD R0, R2, 0x6, RZ ;  /* 0x0000000602007824 */ /* 0x000fe400078e02ff */
[----:B------:R-:W-:Y:S01]  /*01a0*/  IMAD R7, R7, 0x3, RZ ;  /* 0x0000000307077824 */ /* 0x000fe200078e02ff */
[----:B------:R-:W-:Y:S02]  /*01b0*/  SHF.R.S32.HI R11, RZ, 0x1f, R9 ;  /* 0x0000001fff0b7819 */ /* 0x000fe40000011409 */
[----:B------:R-:W-:Y:S02]  /*01c0*/  IADD3 R9, P1, PT, R4, R9, RZ ;  /* 0x0000000904097210 */ /* 0x000fe40007f3e0ff */
[----:B------:R-:W-:-:S02]  /*01d0*/  IADD3 R0, P0, PT, R0, R7, RZ ;  /* 0x0000000700007210 */ /* 0x000fc40007f1e0ff */
[----:B------:R-:W-:Y:S02]  /*01e0*/  LEA.HI.X.SX32 R8, R4, R11, 0x1, P1 ;  /* 0x0000000b04087211 */ /* 0x000fe400008f0eff */
[----:B------:R-:W-:Y:S02]  /*01f0*/  LEA.HI.X.SX32 R7, R7, RZ, 0x1, P0 ;  /* 0x000000ff07077211 */ /* 0x000fe400000f0eff */
[C---:B------:R-:W-:Y:S02]  /*0200*/  LEA R10, P1, R9.reuse, UR8, 0x2 ;  /* 0x00000008090a7c11 */ /* 0x040fe4000f8210ff */
[C---:B------:R-:W-:Y:S02]  /*0210*/  LEA R12, P0, R0.reuse, UR10, 0x2 ;  /* 0x0000000a000c7c11 */ /* 0x040fe4000f8010ff */
[----:B------:R-:W-:Y:S02]  /*0220*/  LEA.HI.X R11, R9, UR9, R8, 0x2, P1 ;  /* 0x00000009090b7c11 */ /* 0x000fe400088f1408 */
[----:B------:R-:W-:-:S03]  /*0230*/  LEA.HI.X R13, R0, UR11, R7, 0x2, P0 ;  /* 0x0000000b000d7c11 */ /* 0x000fc600080f1407 */
[----:B------:R-:W2:Y:S04]  /*0240*/  LDG.E R0, desc[UR4][R10.64] ;  /* 0x000000040a007981 */ /* 0x000ea8000c1e1900 */
[----:B------:R-:W2:Y:S04]  /*0250*/  LDG.E R7, desc[UR4][R12.64] ;  /* 0x000000040c077981 */ /* 0x000ea8000c1e1900 */
[----:B------:R-:W3:Y:S04]  /*0260*/  LDG.E R9, desc[UR4][R10.64+0x4] ;  /* 0x000004040a097981 */ /* 0x000ee8000c1e1900 */
[----:B------:R-:W3:Y:S04]  /*0270*/  LDG.E R14, desc[UR4][R12.64+0x4] ;  /* 0x000004040c0e7981 */ /* 0x000ee8000c1e1900 */
[----:B------:R-:W4:Y:S04]  /*0280*/  LDG.E R15, desc[UR4][R10.64+0x8] ;  /* 0x000008040a0f7981 */ /* 0x000f28000c1e1900 */
[----:B------:R-:W4:Y:S01]  /*0290*/  LDG.E R16, desc[UR4][R12.64+0x8] ;  /* 0x000008040c107981 */ /* 0x000f22000c1e1900 */
[----:B------:R-:W-:-:S02]  /*02a0*/  SHF.R.S32.HI R8, RZ, 0x1f, R6 ;  /* 0x0000001fff087819 */ /* 0x000fc40000011406 */
[----:B------:R-:W-:Y:S01]  /*02b0*/  IADD3 R17, P0, PT, R5, R6, RZ ;  /* 0x0000000605117210 */ /* 0x000fe20007f1e0ff */
[----:B------:R-:W-:-:S03]  /*02c0*/  VIADD R6, R6, UR6 ;  /* 0x0000000606067c36 */ /* 0x000fc60008000000 */
[----:B------:R-:W-:Y:S02]  /*02d0*/  LEA.HI.X.SX32 R18, R5, R8, 0x1, P0 ;  /* 0x0000000805127211 */ /* 0x000fe400000f0eff */
[----:B------:R-:W-:Y:S01]  /*02e0*/  LEA R8, P0, R17, UR12, 0x2 ;  /* 0x0000000c11087c11 */ /* 0x000fe2000f8010ff */
[----:B--2---:R-:W-:-:S04]  /*02f0*/  FFMA R0, R0, R7, RZ ;  /* 0x0000000700007223 */ /* 0x004fc800000000ff */
[----:B---3--:R-:W-:Y:S01]  /*0300*/  FFMA R0, R9, R14, R0 ;  /* 0x0000000e09007223 */ /* 0x008fe20000000000 */
[----:B------:R-:W-:Y:S02]  /*0310*/  LEA.HI.X R9, R17, UR13, R18, 0x2, P0 ;  /* 0x0000000d11097c11 */ /* 0x000fe400080f1412 */
[----:B------:R-:W-:Y:S01]  /*0320*/  ISETP.GE.AND P0, PT, R6, R3, PT ;  /* 0x000000030600720c */ /* 0x000fe20003f06270 */
[----:B----4-:R-:W-:-:S05]  /*0330*/  FFMA R15, R15, R16, R0 ;  /* 0x000000100f0f7223 */ /* 0x010fca0000000000 */
[----:B------:R0:W-:Y:S07]  /*0340*/  STG.E desc[UR4][R8.64], R15 ;  /* 0x0000000f08007986 */ /* 0x0001ee000c101904 */
[----:B------:R-:W-:Y:S05]  /*0350*/  @!P0 BRA `(.L_x_134) ;  /* 0xfffffffc00788947 */ /* 0x000fea000383ffff */
[----:B------:R-:W-:Y:S05]  /*0360*/  EXIT ;  /* 0x000000000000794d */ /* 0x000fea0003800000 */
.L_x_135:
        /* <DEDUP_REMOVED lines=9> */
.L_x_244:


//--------------------- .text._Z33extract_eigvecs_2d_batched_kernelPKfPfi --------------------------
	.section	.text._Z33extract_eigvecs_2d_batched_kernelPKfPfi,"ax",@progbits
	.align	128
        .global         _Z33extract_eigvecs_2d_batched_kernelPKfPfi
        .type           _Z33extract_eigvecs_2d_batched_kernelPKfPfi,@function
        .size           _Z33extract_eigvecs_2d_batched_kernelPKfPfi,(.L_x_245 - _Z33extract_eigvecs_2d_batched_kernelPKfPfi)
        .other          _Z33extract_eigvecs_2d_batched_kernelPKfPfi,@"STO_CUDA_ENTRY STV_DEFAULT"
_Z33extract_eigvecs_2d_batched_kernelPKfPfi:
.text._Z33extract_eigvecs_2d_batched_kernelPKfPfi:
[----:B------:R-:W-:Y:S01]  /*0000*/  LDC R1, c[0x0][0x37c] ;  /* 0x0000df00ff017b82 */ /* 0x000fe20000000800 */
[----:B------:R-:W0:Y:S01]  /*0010*/  S2R R6, SR_TID.X ;  /* 0x0000000000067919 */ /* 0x000e220000002100 */
[----:B------:R-:W1:Y:S01]  /*0020*/  LDCU UR4, c[0x0][0x390] ;  /* 0x00007200ff0477ac */ /* 0x000e620008000800 */
[----:B------:R-:W1:Y:S01]  /*0030*/  S2R R7, SR_CTAID.X ;  /* 0x0000000000077919 */ /* 0x000e620000002500 */
[----:B0-----:R-:W-:-:S04]  /*0040*/  ISETP.GT.U32.AND P0, PT, R6, 0x5, PT ;  /* 0x000000050600780c */ /* 0x001fc80003f04070 */
[----:B-1----:R-:W-:-:S13]  /*0050*/  ISETP.GE.OR P0, PT, R7, UR4, P0 ;  /* 0x0000000407007c0c */ /* 0x002fda0008706670 */
[----:B------:R-:W-:Y:S05]  /*0060*/  @P0 EXIT ;  /* 0x000000000000094d */ /* 0x000fea0003800000 */
[----:B------:R-:W-:Y:S01]  /*0070*/  ISETP.GE.U32.AND P0, PT, R6, 0x3, PT ;  /* 0x000000030600780c */ /* 0x000fe20003f06070 */
[----:B------:R-:W0:Y:S03]  /*0080*/  LDCU.64 UR6, c[0x0][0x380] ;  /* 0x00007000ff0677ac */ /* 0x000e260008000a00 */
[----:B------:R-:W-:Y:S01]  /*0090*/  SEL R0, RZ, 0x3, !P0 ;  /* 0x00000003ff007807 */ /* 0x000fe20004000000 */
[----:B------:R-:W1:Y:S04]  /*00a0*/  LDCU.64 UR4, c[0x0][0x358] ;  /* 0x00006b00ff0477ac */ /* 0x000e680008000a00 */
[----:B------:R-:W-:-:S04]  /*00b0*/  IMAD R2, R7, 0x9, R0 ;  /* 0x0000000907027824 */ /* 0x000fc800078e0200 */
[----:B------:R-:W-:-:S05]  /*00c0*/  @P0 VIADD R6, R6, 0xfffffffd ;  /* 0xfffffffd06060836 */ /* 0x000fca0000000000 */
[----:B------:R-:W-:-:S05]  /*00d0*/  IADD3 R2, P0, PT, R6, R2, RZ ;  /* 0x0000000206027210 */ /* 0x000fca0007f1e0ff */
[----:B------:R-:W-:Y:S01]  /*00e0*/  IMAD.X R3, RZ, RZ, RZ, P0 ;  /* 0x000000ffff037224 */ /* 0x000fe200000e06ff */
[----:B0-----:R-:W-:-:S04]  /*00f0*/  LEA R4, P0, R2, UR6, 0x2 ;  /* 0x0000000602047c11 */ /* 0x001fc8000f8010ff */
[----:B------:R-:W-:Y:S02]  /*0100*/  LEA.HI.X R5, R2, UR7, R3, 0x2, P0 ;  /* 0x0000000702057c11 */ /* 0x000fe400080f1403 */
[----:B------:R-:W0:Y:S04]  /*0110*/  LDC.64 R2, c[0x0][0x388] ;  /* 0x0000e200ff027b82 */ /* 0x000e280000000a00 */
[----:B-1----:R-:W2:Y:S01]  /*0120*/  LDG.E R5, desc[UR4][R4.64+0xc] ;  /* 0x00000c0404057981 */ /* 0x002ea2000c1e1900 */
[----:B------:R-:W-:-:S04]  /*0130*/  IMAD R7, R7, 0x6, R6 ;  /* 0x0000000607077824 */ /* 0x000fc800078e0206 */
[----:B------:R-:W-:-:S04]  /*0140*/  IMAD.IADD R7, R0, 0x1, R7 ;  /* 0x0000000100077824 */ /* 0x000fc800078e0207 */
[----:B0-----:R-:W-:-:S05]  /*0150*/  IMAD.WIDE.U32 R2, R7, 0x4, R2 ;  /* 0x0000000407027825 */ /* 0x001fca00078e0002 */
[----:B--2---:R-:W-:Y:S01]  /*0160*/  STG.E desc[UR4][R2.64], R5 ;  /* 0x0000000502007986 */ /* 0x004fe2000c101904 */
[----:B------:R-:W-:Y:S05]  /*0170*/  EXIT ;  /* 0x000000000000794d */ /* 0x000fea0003800000 */
.L_x_136:
        /* <DEDUP_REMOVED lines=16> */
.L_x_245:


//--------------------- .text._Z33compute_covariance_batched_kernelPKfPfPKiii --------------------------
	.section	.text._Z33compute_covariance_batched_kernelPKfPfPKiii,"ax",@progbits
	.align	128
        .global         _Z33compute_covariance_batched_kernelPKfPfPKiii
        .type           _Z33compute_covariance_batched_kernelPKfPfPKiii,@function
        .size           _Z33compute_covariance_batched_kernelPKfPfPKiii,(.L_x_231 - _Z33compute_covariance_batched_kernelPKfPfPKiii)
        .other          _Z33compute_covariance_batched_kernelPKfPfPKiii,@"STO_CUDA_ENTRY STV_DEFAULT"
_Z33compute_covariance_batched_kernelPKfPfPKiii:
.text._Z33compute_covariance_batched_kernelPKfPfPKiii:
        /* <DEDUP_REMOVED lines=8> */
[----:B------:R-:W3:Y:S01]  /*0080*/  S2UR UR5, SR_CgaCtaId ;  /* 0x00000000000579c3 */ /* 0x000ee20000008800 */
[----:B------:R-:W-:-:S07]  /*0090*/  UMOV UR4, 0x400 ;  /* 0x0000040000047882 */ /* 0x000fce0000000000 */
[----:B------:R-:W4:Y:S01]  /*00a0*/  LDC.64 R8, c[0x0][0x380] ;  /* 0x0000e000ff087b82 */ /* 0x000f220000000a00 */
[----:B0-----:R-:W-:-:S05]  /*00b0*/  IMAD.WIDE.U32 R4, R2, 0x4, R4 ;  /* 0x0000000402047825 */ /* 0x001fca00078e0004 */
[----:B-1----:R-:W5:Y:S01]  /*00c0*/  LDG.E R10, desc[UR8][R4.64] ;  /* 0x00000008040a7981 */ /* 0x002f62000c1e1900 */
[----:B------:R-:W-:Y:S01]  /*00d0*/  UIADD3 UR4, UPT, UPT, UR4, 0xc, URZ ;  /* 0x0000000c04047890 */ /* 0x000fe2000fffe0ff */
[----:B--2---:R-:W-:-:S03]  /*00e0*/  ISETP.GT.U32.AND P0, PT, R11, 0x2, PT ;  /* 0x000000020b00780c */ /* 0x004fc60003f04070 */
[----:B---3--:R-:W-:Y:S01]  /*00f0*/  ULEA UR4, UR5, UR4, 0x18 ;  /* 0x0000000405047291 */ /* 0x008fe2000f8ec0ff */
[----:B------:R-:W0:Y:S05]  /*0100*/  LDCU UR5, c[0x0][0x398] ;  /* 0x00007300ff0577ac */ /* 0x000e2a0008000800 */
[----:B------:R-:W-:-:S05]  /*0110*/  LEA R6, R11, UR4, 0x2 ;  /* 0x000000040b067c11 */ /* 0x000fca000f8e10ff */
[----:B------:R1:W-:Y:S01]  /*0120*/  @!P0 STS [R6], RZ ;  /* 0x000000ff06008388 */ /* 0x0003e20000000800 */
[----:B0-----:R-:W-:-:S04]  /*0130*/  IMAD R0, R2, UR5, RZ ;  /* 0x0000000502007c24 */ /* 0x001fc8000f8e02ff */
[----:B------:R-:W-:-:S04]  /*0140*/  IMAD R3, R0, 0x3, RZ ;  /* 0x0000000300037824 */ /* 0x000fc800078e02ff */
[----:B----4-:R-:W-:Y:S01]  /*0150*/  IMAD.WIDE R8, R3, 0x4, R8 ;  /* 0x0000000403087825 */ /* 0x010fe200078e0208 */
[----:B------:R-:W-:Y:S01]  /*0160*/  BAR.SYNC.DEFER_BLOCKING 0x0 ;  /* 0x0000000000007b1d */ /* 0x000fe20000010000 */
[----:B-----5:R-:W-:-:S13]  /*0170*/  ISETP.GE.AND P0, PT, R11, R10, PT ;  /* 0x0000000a0b00720c */ /* 0x020fda0003f06270 */
[----:B-1----:R-:W-:Y:S05]  /*0180*/  @P0 BRA `(.L_x_137) ;  /* 0x0000000000800947 */ /* 0x002fea0003800000 */
[----:B------:R-:W0:Y:S01]  /*0190*/  LDC R0, c[0x0][0x360] ;  /* 0x0000d800ff007b82 */ /* 0x000e220000000800 */
[----:B------:R-:W-:-:S07]  /*01a0*/  IMAD.MOV.U32 R3, RZ, RZ, R11 ;  /* 0x000000ffff037224 */ /* 0x000fce00078e000b */
.L_x_144:
[----:B------:R-:W-:-:S04]  /*01b0*/  IMAD R5, R3, 0x3, RZ ;  /* 0x0000000303057824 */ /* 0x000fc800078e02ff */
[----:B------:R-:W-:-:S05]  /*01c0*/  IMAD.WIDE R4, R5, 0x4, R8 ;  /* 0x0000000405047825 */ /* 0x000fca00078e0208 */
[----:B------:R1:W5:Y:S01]  /*01d0*/  LDG.E R7, desc[UR8][R4.64] ;  /* 0x0000000804077981 */ /* 0x000362000c1e1900 */
[----:B------:R-:W-:Y:S05]  /*01e0*/  YIELD ;  /* 0x0000000000007946 */ /* 0x000fea0003800000 */
[----:B------:R-:W-:Y:S01]  /*01f0*/  BSSY.RECONVERGENT B0, `(.L_x_138) ;  /* 0x0000006000007945 */ /* 0x000fe20003800200 */
.L_x_139:
[----:B------:R-:W2:Y:S01]  /*0200*/  LDS R12, [UR4] ;  /* 0x00000004ff0c7984 */ /* 0x000ea20008000800 */
[----:B------:R-:W-:Y:S02]  /*0210*/  IMAD.U32 R14, RZ, RZ, UR4 ;  /* 0x00000004ff0e7e24 */ /* 0x000fe4000f8e00ff */
[----:B--2--5:R-:W-:-:S05]  /*0220*/  FADD R13, R7, R12 ;  /* 0x0000000c070d7221 */ /* 0x024fca0000000000 */
[----:B------:R-:W2:Y:S02]  /*0230*/  ATOMS.CAST.SPIN P0, [R14], R12, R13 ;  /* 0x0000000c0e00758d */ /* 0x000ea4000180000d */
[----:B--2---:R-:W-:Y:S05]  /*0240*/  @!P0 BRA `(.L_x_139) ;  /* 0xfffffffc00ec8947 */ /* 0x004fea000383ffff */
[----:B------:R-:W-:Y:S05]  /*0250*/  BSYNC.RECONVERGENT B0 ;  /* 0x0000000000007941 */ /* 0x000fea0003800200 */
.L_x_138:
[----:B------:R2:W5:Y:S01]  /*0260*/  LDG.E R7, desc[UR8][R4.64+0x4] ;  /* 0x0000040804077981 */ /* 0x000562000c1e1900 */
[----:B------:R-:W-:Y:S01]  /*0270*/  BSSY.RECONVERGENT B0, `(.L_x_140) ;  /* 0x0000006000007945 */ /* 0x000fe20003800200 */
.L_x_141:
[----:B------:R-:W3:Y:S01]  /*0280*/  LDS R12, [UR4+0x4] ;  /* 0x00000404ff0c7984 */ /* 0x000ee20008000800 */
[----:B------:R-:W-:Y:S02]  /*0290*/  IMAD.U32 R14, RZ, RZ, UR4 ;  /* 0x00000004ff0e7e24 */ /* 0x000fe4000f8e00ff */
[----:B---3-5:R-:W-:-:S05]  /*02a0*/  FADD R13, R7, R12 ;  /* 0x0000000c070d7221 */ /* 0x028fca0000000000 */
[----:B------:R-:W3:Y:S02]  /*02b0*/  ATOMS.CAST.SPIN P0, [R14+0x4], R12, R13 ;  /* 0x0000040c0e00758d */ /* 0x000ee4000180000d */
[----:B---3--:R-:W-:Y:S05]  /*02c0*/  @!P0 BRA `(.L_x_141) ;  /* 0xfffffffc00ec8947 */ /* 0x008fea000383ffff */
[----:B------:R-:W-:Y:S05]  /*02d0*/  BSYNC.RECONVERGENT B0 ;  /* 0x0000000000007941 */ /* 0x000fea0003800200 */
.L_x_140:
[----:B------:R3:W5:Y:S01]  /*02e0*/  LDG.E R7, desc[UR8][R4.64+0x8] ;  /* 0x0000080804077981 */ /* 0x000762000c1e1900 */
[----:B------:R-:W-:Y:S01]  /*02f0*/  BSSY.RECONVERGENT B0, `(.L_x_142) ;  /* 0x0000006000007945 */ /* 0x000fe20003800200 */
.L_x_143:
[----:B-123--:R-:W1:Y:S01]  /*0300*/  LDS R4, [UR4+0x8] ;  /* 0x00000804ff047984 */ /* 0x00ee620008000800 */
[----:B------:R-:W-:Y:S02]  /*0310*/  IMAD.U32 R12, RZ, RZ, UR4 ;  /* 0x00000004ff0c7e24 */ /* 0x000fe4000f8e00ff */
[----:B-1---5:R-:W-:-:S05]  /*0320*/  FADD R5, R7, R4 ;  /* 0x0000000407057221 */ /* 0x022fca0000000000 */
[----:B------:R-:W1:Y:S02]  /*0330*/  ATOMS.CAST.SPIN P0, [R12+0x8], R4, R5 ;  /* 0x000008040c00758d */ /* 0x000e640001800005 */
[----:B-1----:R-:W-:Y:S05]  /*0340*/  @!P0 BRA `(.L_x_143) ;  /* 0xfffffffc00ec8947 */ /* 0x002fea000383ffff */
[----:B------:R-:W-:Y:S05]  /*0350*/  BSYNC.RECONVERGENT B0 ;  /* 0x0000000000007941 */ /* 0x000fea0003800200 */
.L_x_142:
[----:B0-----:R-:W-:-:S04]  /*0360*/  IADD3 R3, PT, PT, R0, R3, RZ ;  /* 0x0000000300037210 */ /* 0x001fc80007ffe0ff */
[----:B------:R-:W-:-:S13]  /*0370*/  ISETP.GE.AND P0, PT, R3, R10, PT ;  /* 0x0000000a0300720c */ /* 0x000fda0003f06270 */
[----:B------:R-:W-:Y:S05]  /*0380*/  @!P0 BRA `(.L_x_144) ;  /* 0xfffffffc00888947 */ /* 0x000fea000383ffff */
.L_x_137:
[----:B------:R-:W-:Y:S01]  /*0390*/  ISETP.GT.U32.AND P0, PT, R11, 0x2, PT ;  /* 0x000000020b00780c */ /* 0x000fe20003f04070 */
[----:B------:R-:W-:Y:S05]  /*03a0*/  WARPSYNC.ALL ;  /* 0x0000000000007948 */ /* 0x000fea0003800000 */
[----:B------:R-:W-:Y:S06]  /*03b0*/  BAR.SYNC.DEFER_BLOCKING 0x0 ;  /* 0x0000000000007b1d */ /* 0x000fec0000010000 */
[----:B------:R-:W-:Y:S04]  /*03c0*/  BSSY.RECONVERGENT B0, `(.L_x_145) ;  /* 0x0000016000007945 */ /* 0x000fe80003800200 */
[----:B------:R-:W-:Y:S05]  /*03d0*/  @P0 BRA `(.L_x_146) ;  /* 0x0000000000500947 */ /* 0x000fea0003800000 */
[----:B------:R-:W0:Y:S01]  /*03e0*/  LDS R0, [R6] ;  /* 0x0000000006007984 */ /* 0x000e220000000800 */
[----:B------:R-:W-:Y:S01]  /*03f0*/  I2FP.F32.S32 R3, R10 ;  /* 0x0000000a00037245 */ /* 0x000fe20000201400 */
[----:B------:R-:W-:Y:S03]  /*0400*/  BSSY.RECONVERGENT B1, `(.L_x_147) ;  /* 0x000000c000017945 */ /* 0x000fe60003800200 */
[----:B------:R-:W1:Y:S02]  /*0410*/  MUFU.RCP R4, R3 ;  /* 0x0000000300047308 */ /* 0x000e640000001000 */
[----:B-1----:R-:W-:-:S04]  /*0420*/  FFMA R5, -R3, R4, 1 ;  /* 0x3f80000003057423 */ /* 0x002fc80000000104 */
[----:B------:R-:W-:Y:S02]  /*0430*/  FFMA R5, R4, R5, R4 ;  /* 0x0000000504057223 */ /* 0x000fe40000000004 */
[----:B0-----:R-:W0:Y:S02]  /*0440*/  FCHK P0, R0, R3 ;  /* 0x0000000300007302 */ /* 0x001e240000000000 */
[----:B------:R-:W-:-:S04]  /*0450*/  FFMA R4, R0, R5, RZ ;  /* 0x0000000500047223 */ /* 0x000fc800000000ff */
[----:B------:R-:W-:-:S04]  /*0460*/  FFMA R7, -R3, R4, R0 ;  /* 0x0000000403077223 */ /* 0x000fc80000000100 */
[----:B------:R-:W-:Y:S01]  /*0470*/  FFMA R4, R5, R7, R4 ;  /* 0x0000000705047223 */ /* 0x000fe20000000004 */
[----:B0-----:R-:W-:Y:S06]  /*0480*/  @!P0 BRA `(.L_x_148) ;  /* 0x00000000000c8947 */ /* 0x001fec0003800000 */
[----:B------:R-:W-:-:S07]  /*0490*/  MOV R4, 0x4b0 ;  /* 0x000004b000047802 */ /* 0x000fce0000000f00 */
[----:B------:R-:W-:Y:S05]  /*04a0*/  CALL.REL.NOINC `($__internal_7_$__cuda_sm3x_div_rn_noftz_f32_slowpath) ;  /* 0x0000000800ac7944 */ /* 0x000fea0003c00000 */
[----:B------:R-:W-:-:S07]  /*04b0*/  IMAD.MOV.U32 R4, RZ, RZ, R0 ;  /* 0x000000ffff047224 */ /* 0x000fce00078e0000 */
.L_x_148:
[----:B------:R-:W-:Y:S05]  /*04c0*/  BSYNC.RECONVERGENT B1 ;  /* 0x0000000000017941 */ /* 0x000fea0003800200 */
.L_x_147:
[----:B------:R-:W0:Y:S01]  /*04d0*/  S2UR UR6, SR_CgaCtaId ;  /* 0x00000000000679c3 */ /* 0x000e220000008800 */
[----:B------:R-:W-:Y:S02]  /*04e0*/  UMOV UR5, 0x400 ;  /* 0x0000040000057882 */ /* 0x000fe40000000000 */
[----:B0-----:R-:W-:-:S06]  /*04f0*/  ULEA UR5, UR6, UR5, 0x18 ;  /* 0x0000000506057291 */ /* 0x001fcc000f8ec0ff */
[----:B------:R-:W-:-:S05]  /*0500*/  LEA R3, R11, UR5, 0x2 ;  /* 0x000000050b037c11 */ /* 0x000fca000f8e10ff */
[----:B------:R0:W-:Y:S02]  /*0510*/  STS [R3], R4 ;  /* 0x0000000403007388 */ /* 0x0001e40000000800 */
.L_x_146:
[----:B------:R-:W-:Y:S05]  /*0520*/  BSYNC.RECONVERGENT B0 ;  /* 0x0000000000007941 */ /* 0x000fea0003800200 */
.L_x_145:
[----:B0-----:R-:W0:Y:S01]  /*0530*/  S2R R4, SR_CgaCtaId ;  /* 0x0000000000047919 */ /* 0x001e220000008800 */
[----:B------:R-:W-:Y:S01]  /*0540*/  MOV R13, 0x400 ;  /* 0x00000400000d7802 */ /* 0x000fe20000000f00 */
[----:B------:R-:W-:Y:S01]  /*0550*/  BAR.SYNC.DEFER_BLOCKING 0x0 ;  /* 0x0000000000007b1d */ /* 0x000fe20000010000 */
[----:B------:R-:W-:-:S03]  /*0560*/  ISETP.GT.U32.AND P0, PT, R11, 0x8, PT ;  /* 0x000000080b00780c */ /* 0x000fc60003f04070 */
[----:B------:R-:W-:-:S05]  /*0570*/  VIADD R0, R13, 0x18 ;  /* 0x000000180d007836 */ /* 0x000fca0000000000 */
[----:B0-----:R-:W-:-:S05]  /*0580*/  LEA R0, R4, R0, 0x18 ;  /* 0x0000000004007211 */ /* 0x001fca00078ec0ff */
[----:B------:R-:W-:-:S05]  /*0590*/  IMAD R3, R11, 0x4, R0 ;  /* 0x000000040b037824 */ /* 0x000fca00078e0200 */
[----:B------:R0:W-:Y:S01]  /*05a0*/  @!P0 STS [R3], RZ ;  /* 0x000000ff03008388 */ /* 0x0001e20000000800 */
[----:B------:R-:W-:Y:S01]  /*05b0*/  BAR.SYNC.DEFER_BLOCKING 0x0 ;  /* 0x0000000000007b1d */ /* 0x000fe20000010000 */
[----:B------:R-:W-:-:S13]  /*05c0*/  ISETP.GE.AND P0, PT, R11, R10, PT ;  /* 0x0000000a0b00720c */ /* 0x000fda0003f06270 */
[----:B0-----:R-:W-:Y:S05]  /*05d0*/  @P0 BRA `(.L_x_149) ;  /* 0x0000000400300947 */ /* 0x001fea0003800000 */
[----:B------:R-:W0:Y:S01]  /*05e0*/  LDC R12, c[0x0][0x360] ;  /* 0x0000d800ff0c7b82 */ /* 0x000e220000000800 */
[----:B------:R-:W-:Y:S01]  /*05f0*/  LEA R13, R4, R13, 0x18 ;  /* 0x0000000d040d7211 */ /* 0x000fe200078ec0ff */
[----:B------:R-:W-:-:S07]  /*0600*/  IMAD.MOV.U32 R15, RZ, RZ, R11 ;  /* 0x000000ffff0f7224 */ /* 0x000fce00078e000b */
.L_x_168:
[----:B------:R-:W-:Y:S01]  /*0610*/  IMAD R17, R15, 0x3, RZ ;  /* 0x000000030f117824 */ /* 0x000fe200078e02ff */
[----:B------:R-:W1:Y:S03]  /*0620*/  LDS.128 R4, [R13] ;  /* 0x000000000d047984 */ /* 0x000e660000000c00 */
[----:B------:R-:W-:-:S05]  /*0630*/  IMAD.WIDE R16, R17, 0x4, R8 ;  /* 0x0000000411107825 */ /* 0x000fca00078e0208 */
[----:B------:R-:W1:Y:S04]  /*0640*/  LDG.E R19, desc[UR8][R16.64] ;  /* 0x0000000810137981 */ /* 0x000e68000c1e1900 */
[----:B------:R-:W2:Y:S04]  /*0650*/  LDG.E R14, desc[UR8][R16.64+0x4] ;  /* 0x00000408100e7981 */ /* 0x000ea8000c1e1900 */
[----:B------:R-:W3:Y:S01]  /*0660*/  LDG.E R21, desc[UR8][R16.64+0x8] ;  /* 0x0000080810157981 */ /* 0x000ee2000c1e1900 */
[----:B------:R-:W-:Y:S05]  /*0670*/  YIELD ;  /* 0x0000000000007946 */ /* 0x000fea0003800000 */
[----:B------:R-:W-:Y:S01]  /*0680*/  BSSY.RECONVERGENT B0, `(.L_x_150) ;  /* 0x0000009000007945 */ /* 0x000fe20003800200 */
[----:B-1----:R-:W-:Y:S01]  /*0690*/  FADD R19, R19, -R4 ;  /* 0x8000000413137221 */ /* 0x002fe20000000000 */
[----:B--2---:R-:W-:-:S03]  /*06a0*/  FADD R14, R14, -R5 ;  /* 0x800000050e0e7221 */ /* 0x004fc60000000000 */
[----:B------:R-:W-:Y:S01]  /*06b0*/  FMUL R7, R19, R19 ;  /* 0x0000001313077220 */ /* 0x000fe20000400000 */
[----:B---3--:R-:W-:-:S07]  /*06c0*/  FADD R6, R21, -R6 ;  /* 0x8000000615067221 */ /* 0x008fce0000000000 */
.L_x_151:
[----:B------:R-:W1:Y:S02]  /*06d0*/  LDS R4, [R0] ;  /* 0x0000000000047984 */ /* 0x000e640000000800 */
[----:B-1----:R-:W-:-:S05]  /*06e0*/  FADD R5, R7, R4 ;  /* 0x0000000407057221 */ /* 0x002fca0000000000 */
[----:B------:R-:W1:Y:S02]  /*06f0*/  ATOMS.CAST.SPIN P0, [R0], R4, R5 ;  /* 0x000000040000758d */ /* 0x000e640001800005 */
[----:B-1----:R-:W-:Y:S05]  /*0700*/  @!P0 BRA `(.L_x_151) ;  /* 0xfffffffc00f08947 */ /* 0x002fea000383ffff */
[----:B------:R-:W-:Y:S05]  /*0710*/  BSYNC.RECONVERGENT B0 ;  /* 0x0000000000007941 */ /* 0x000fea0003800200 */
.L_x_150:
[----:B------:R-:W-:Y:S01]  /*0720*/  BSSY.RECONVERGENT B0, `(.L_x_152) ;  /* 0x0000006000007945 */ /* 0x000fe20003800200 */
[----:B------:R-:W-:-:S07]  /*0730*/  FMUL R7, R19, R14 ;  /* 0x0000000e13077220 */ /* 0x000fce0000400000 */
.L_x_153:
[----:B------:R-:W1:Y:S02]  /*0740*/  LDS R4, [R0+0x4] ;  /* 0x0000040000047984 */ /* 0x000e640000000800 */
[----:B-1----:R-:W-:-:S05]  /*0750*/  FADD R5, R7, R4 ;  /* 0x0000000407057221 */ /* 0x002fca0000000000 */
[----:B------:R-:W1:Y:S02]  /*0760*/  ATOMS.CAST.SPIN P0, [R0+0x4], R4, R5 ;  /* 0x000004040000758d */ /* 0x000e640001800005 */
[----:B-1----:R-:W-:Y:S05]  /*0770*/  @!P0 BRA `(.L_x_153) ;  /* 0xfffffffc00f08947 */ /* 0x002fea000383ffff */
[----:B------:R-:W-:Y:S05]  /*0780*/  BSYNC.RECONVERGENT B0 ;  /* 0x0000000000007941 */ /* 0x000fea0003800200 */
.L_x_152:
[----:B------:R-:W-:Y:S01]  /*0790*/  BSSY.RECONVERGENT B0, `(.L_x_154) ;  /* 0x0000006000007945 */ /* 0x000fe20003800200 */
[----:B------:R-:W-:-:S07]  /*07a0*/  FMUL R19, R19, R6 ;  /* 0x0000000613137220 */ /* 0x000fce0000400000 */
.L_x_155:
[----:B------:R-:W1:Y:S02]  /*07b0*/  LDS R4, [R0+0x8] ;  /* 0x0000080000047984 */ /* 0x000e640000000800 */
[----:B-1----:R-:W-:-:S05]  /*07c0*/  FADD R5, R19, R4 ;  /* 0x0000000413057221 */ /* 0x002fca0000000000 */
[----:B------:R-:W1:Y:S02]  /*07d0*/  ATOMS.CAST.SPIN P0, [R0+0x8], R4, R5 ;  /* 0x000008040000758d */ /* 0x000e640001800005 */
[----:B-1----:R-:W-:Y:S05]  /*07e0*/  @!P0 BRA `(.L_x_155) ;  /* 0xfffffffc00f08947 */ /* 0x002fea000383ffff */
[----:B------:R-:W-:Y:S05]  /*07f0*/  BSYNC.RECONVERGENT B0 ;  /* 0x0000000000007941 */ /* 0x000fea0003800200 */
.L_x_154:
[----:B------:R-:W-:Y:S01]  /*0800*/  BSSY.RECONVERGENT B0, `(.L_x_156) ;  /* 0x0000005000007945 */ /* 0x000fe20003800200 */
.L_x_157:
[----:B------:R-:W1:Y:S02]  /*0810*/  LDS R4, [R0+0xc] ;  /* 0x00000c0000047984 */ /* 0x000e640000000800 */
[----:B-1----:R-:W-:-:S05]  /*0820*/  FADD R5, R7, R4 ;  /* 0x0000000407057221 */ /* 0x002fca0000000000 */
[----:B------:R-:W1:Y:S02]  /*0830*/  ATOMS.CAST.SPIN P0, [R0+0xc], R4, R5 ;  /* 0x00000c040000758d */ /* 0x000e640001800005 */
[----:B-1----:R-:W-:Y:S05]  /*0840*/  @!P0 BRA `(.L_x_157) ;  /* 0xfffffffc00f08947 */ /* 0x002fea000383ffff */
[----:B------:R-:W-:Y:S05]  /*0850*/  BSYNC.RECONVERGENT B0 ;  /* 0x0000000000007941 */ /* 0x000fea0003800200 */
.L_x_156:
[----:B------:R-:W-:Y:S01]  /*0860*/  BSSY.RECONVERGENT B0, `(.L_x_158) ;  /* 0x0000006000007945 */ /* 0x000fe20003800200 */
[----:B------:R-:W-:-:S07]  /*0870*/  FMUL R7, R14, R14 ;  /* 0x0000000e0e077220 */ /* 0x000fce0000400000 */
.L_x_159:
[----:B------:R-:W1:Y:S02]  /*0880*/  LDS R4, [R0+0x10] ;  /* 0x0000100000047984 */ /* 0x000e640000000800 */
[----:B-1----:R-:W-:-:S05]  /*0890*/  FADD R5, R7, R4 ;  /* 0x0000000407057221 */ /* 0x002fca0000000000 */
[----:B------:R-:W1:Y:S02]  /*08a0*/  ATOMS.CAST.SPIN P0, [R0+0x10], R4, R5 ;  /* 0x000010040000758d */ /* 0x000e640001800005 */
[----:B-1----:R-:W-:Y:S05]  /*08b0*/  @!P0 BRA `(.L_x_159) ;  /* 0xfffffffc00f08947 */ /* 0x002fea000383ffff */
[----:B------:R-:W-:Y:S05]  /*08c0*/  BSYNC.RECONVERGENT B0 ;  /* 0x0000000000007941 */ /* 0x000fea0003800200 */
.L_x_158:
[----:B------:R-:W-:Y:S01]  /*08d0*/  BSSY.RECONVERGENT B0, `(.L_x_160) ;  /* 0x0000006000007945 */ /* 0x000fe20003800200 */
[----:B------:R-:W-:-:S07]  /*08e0*/  FMUL R7, R14, R6 ;  /* 0x000000060e077220 */ /* 0x000fce0000400000 */
.L_x_161:
[----:B------:R-:W1:Y:S02]  /*08f0*/  LDS R4, [R0+0x14] ;  /* 0x0000140000047984 */ /* 0x000e640000000800 */
[----:B-1----:R-:W-:-:S05]  /*0900*/  FADD R5, R7, R4 ;  /* 0x0000000407057221 */ /* 0x002fca0000000000 */
[----:B------:R-:W1:Y:S02]  /*0910*/  ATOMS.CAST.SPIN P0, [R0+0x14], R4, R5 ;  /* 0x000014040000758d */ /* 0x000e640001800005 */
[----:B-1----:R-:W-:Y:S05]  /*0920*/  @!P0 BRA `(.L_x_161) ;  /* 0xfffffffc00f08947 */ /* 0x002fea000383ffff */
[----:B------:R-:W-:Y:S05]  /*0930*/  BSYNC.RECONVERGENT B0 ;  /* 0x0000000000007941 */ /* 0x000fea0003800200 */
.L_x_160:
[----:B------:R-:W-:Y:S01]  /*0940*/  BSSY.RECONVERGENT B0, `(.L_x_162) ;  /* 0x0000005000007945 */ /* 0x000fe20003800200 */
.L_x_163:
[----:B------:R-:W1:Y:S02]  /*0950*/  LDS R4, [R0+0x18] ;  /* 0x0000180000047984 */ /* 0x000e640000000800 */
[----:B-1----:R-:W-:-:S05]  /*0960*/  FADD R5, R19, R4 ;  /* 0x0000000413057221 */ /* 0x002fca0000000000 */
[----:B------:R-:W1:Y:S02]  /*0970*/  ATOMS.CAST.SPIN P0, [R0+0x18], R4, R5 ;  /* 0x000018040000758d */ /* 0x000e640001800005 */
[----:B-1----:R-:W-:Y:S05]  /*0980*/  @!P0 BRA `(.L_x_163) ;  /* 0xfffffffc00f08947 */ /* 0x002fea000383ffff */
[----:B------:R-:W-:Y:S05]  /*0990*/  BSYNC.RECONVERGENT B0 ;  /* 0x0000000000007941 */ /* 0x000fea0003800200 */
.L_x_162:
[----:B------:R-:W-:Y:S01]  /*09a0*/  BSSY.RECONVERGENT B0, `(.L_x_164) ;  /* 0x0000005000007945 */ /* 0x000fe20003800200 */
.L_x_165:
[----:B------:R-:W1:Y:S02]  /*09b0*/  LDS R4, [R0+0x1c] ;  /* 0x00001c0000047984 */ /* 0x000e640000000800 */
[----:B-1----:R-:W-:-:S05]  /*09c0*/  FADD R5, R7, R4 ;  /* 0x0000000407057221 */ /* 0x002fca0000000000 */
[----:B------:R-:W1:Y:S02]  /*09d0*/  ATOMS.CAST.SPIN P0, [R0+0x1c], R4, R5 ;  /* 0x00001c040000758d */ /* 0x000e640001800005 */
[----:B-1----:R-:W-:Y:S05]  /*09e0*/  @!P0 BRA `(.L_x_165) ;  /* 0xfffffffc00f08947 */ /* 0x002fea000383ffff */
[----:B------:R-:W-:Y:S05]  /*09f0*/  BSYNC.RECONVERGENT B0 ;  /* 0x0000000000007941 */ /* 0x000fea0003800200 */
.L_x_164:
[----:B------:R-:W-:Y:S01]  /*0a00*/  BSSY.RECONVERGENT B0, `(.L_x_166) ;  /* 0x0000006000007945 */ /* 0x000fe20003800200 */
[----:B------:R-:W-:-:S07]  /*0a10*/  FMUL R7, R6, R6 ;  /* 0x0000000606077220 */ /* 0x000fce0000400000 */
.L_x_167:
[----:B------:R-:W1:Y:S02]  /*0a20*/  LDS R4, [R0+0x20] ;  /* 0x0000200000047984 */ /* 0x000e640000000800 */
[----:B-1----:R-:W-:-:S05]  /*0a30*/  FADD R5, R7, R4 ;  /* 0x0000000407057221 */ /* 0x002fca0000000000 */
[----:B------:R-:W1:Y:S02]  /*0a40*/  ATOMS.CAST.SPIN P0, [R0+0x20], R4, R5 ;  /* 0x000020040000758d */ /* 0x000e640001800005 */
[----:B-1----:R-:W-:Y:S05]  /*0a50*/  @!P0 BRA `(.L_x_167) ;  /* 0xfffffffc00f08947 */ /* 0x002fea000383ffff */
[----:B------:R-:W-:Y:S05]  /*0a60*/  BSYNC.RECONVERGENT B0 ;  /* 0x0000000000007941 */ /* 0x000fea0003800200 */
.L_x_166:
[----:B0-----:R-:W-:-:S04]  /*0a70*/  IADD3 R15, PT, PT, R12, R15, RZ ;  /* 0x0000000f0c0f7210 */ /* 0x001fc80007ffe0ff */
[----:B------:R-:W-:-:S13]  /*0a80*/  ISETP.GE.AND P0, PT, R15, R10, PT ;  /* 0x0000000a0f00720c */ /* 0x000fda0003f06270 */
[----:B------:R-:W-:Y:S05]  /*0a90*/  @!P0 BRA `(.L_x_168) ;  /* 0xfffffff800dc8947 */ /* 0x000fea000383ffff */
.L_x_149:
[----:B------:R-:W-:Y:S05]  /*0aa0*/  WARPSYNC.ALL ;  /* 0x0000000000007948 */ /* 0x000fea0003800000 */
[----:B------:R-:W-:Y:S01]  /*0ab0*/  BAR.SYNC.DEFER_BLOCKING 0x0 ;  /* 0x0000000000007b1d */ /* 0x000fe20000010000 */
[----:B------:R-:W-:-:S13]  /*0ac0*/  ISETP.GT.U32.AND P0, PT, R11, 0x8, PT ;  /* 0x000000080b00780c */ /* 0x000fda0003f04070 */
[----:B------:R-:W-:Y:S05]  /*0ad0*/  @P0 EXIT ;  /* 0x000000000000094d */ /* 0x000fea0003800000 */
[----:B------:R-:W-:-:S05]  /*0ae0*/  I2FP.F32.S32 R0, R10 ;  /* 0x0000000a00007245 */ /* 0x000fca0000201400 */
[----:B------:R-:W-:-:S04]  /*0af0*/  FADD R0, R0, -1 ;  /* 0xbf80000000007421 */ /* 0x000fc80000000000 */
[----:B------:R-:W-:-:S05]  /*0b00*/  VIADD R4, R0, 0x1800000 ;  /* 0x0180000000047836 */ /* 0x000fca0000000000 */
[----:B------:R-:W-:-:S04]  /*0b10*/  LOP3.LUT R4, R4, 0x7f800000, RZ, 0xc0, !PT ;  /* 0x7f80000004047812 */ /* 0x000fc800078ec0ff */
[----:B------:R-:W-:-:S13]  /*0b20*/  ISETP.GT.U32.AND P0, PT, R4, 0x1ffffff, PT ;  /* 0x01ffffff0400780c */ /* 0x000fda0003f04070 */
[----:B------:R-:W-:Y:S05]  /*0b30*/  @P0 BRA `(.L_x_169) ;  /* 0x00000000000c0947 */ /* 0x000fea0003800000 */
[----:B------:R-:W-:-:S07]  /*0b40*/  MOV R4, 0xb60 ;  /* 0x00000b6000047802 */ /* 0x000fce0000000f00 */
[----:B------:R-:W-:Y:S05]  /*0b50*/  CALL.REL.NOINC `($__internal_6_$__cuda_sm20_rcp_rn_f32_slowpath) ;  /* 0x0000000000307944 */ /* 0x000fea0003c00000 */
[----:B------:R-:W-:Y:S05]  /*0b60*/  BRA `(.L_x_170) ;  /* 0x0000000000107947 */ /* 0x000fea0003800000 */
.L_x_169:
[----:B------:R-:W0:Y:S02]  /*0b70*/  MUFU.RCP R5, R0 ;  /* 0x0000000000057308 */ /* 0x000e240000001000 */
[----:B0-----:R-:W-:-:S04]  /*0b80*/  FFMA R4, R0, R5, -1 ;  /* 0xbf80000000047423 */ /* 0x001fc80000000005 */
[----:B------:R-:W-:-:S04]  /*0b90*/  FADD.FTZ R4, -R4, -RZ ;  /* 0x800000ff04047221 */ /* 0x000fc80000010100 */
[----:B------:R-:W-:-:S07]  /*0ba0*/  FFMA R6, R5, R4, R5 ;  /* 0x0000000405067223 */ /* 0x000fce0000000005 */
.L_x_170:
[----:B------:R-:W0:Y:S01]  /*0bb0*/  LDS R3, [R3] ;  /* 0x0000000003037984 */ /* 0x000e220000000800 */
[----:B------:R-:W1:Y:S01]  /*0bc0*/  LDC.64 R4, c[0x0][0x388] ;  /* 0x0000e200ff047b82 */ /* 0x000e620000000a00 */
[----:B------:R-:W-:-:S04]  /*0bd0*/  IMAD R11, R2, 0x9, R11 ;  /* 0x00000009020b7824 */ /* 0x000fc800078e020b */
[----:B-1----:R-:W-:-:S04]  /*0be0*/  IMAD.WIDE.U32 R4, R11, 0x4, R4 ;  /* 0x000000040b047825 */ /* 0x002fc800078e0004 */
[----:B0-----:R-:W-:-:S05]  /*0bf0*/  FMUL R7, R3, R6 ;  /* 0x0000000603077220 */ /* 0x001fca0000400000 */
[----:B------:R-:W-:Y:S01]  /*0c00*/  STG.E desc[UR8][R4.64], R7 ;  /* 0x0000000704007986 */ /* 0x000fe2000c101908 */
[----:B------:R-:W-:Y:S05]  /*0c10*/  EXIT ;  /* 0x000000000000794d */ /* 0x000fea0003800000 */
        .weak           $__internal_6_$__cuda_sm20_rcp_rn_f32_slowpath
        .type           $__internal_6_$__cuda_sm20_rcp_rn_f32_slowpath,@function
        .size           $__internal_6_$__cuda_sm20_rcp_rn_f32_slowpath,($__internal_7_$__cuda_sm3x_div_rn_noftz_f32_slowpath - $__internal_6_$__cuda_sm20_rcp_rn_f32_slowpath)
$__internal_6_$__cuda_sm20_rcp_rn_f32_slowpath:
[----:B------:R-:W-:-:S05]  /*0c20*/  IMAD.SHL.U32 R5, R0, 0x2, RZ ;  /* 0x0000000200057824 */ /* 0x000fca00078e00ff */
[----:B------:R-:W-:-:S04]  /*0c30*/  SHF.R.U32.HI R5, RZ, 0x18, R5 ;  /* 0x00000018ff057819 */ /* 0x000fc80000011605 */
[----:B------:R-:W-:-:S13]  /*0c40*/  ISETP.NE.U32.AND P0, PT, R5, RZ, PT ;  /* 0x000000ff0500720c */ /* 0x000fda0003f05070 */
[----:B------:R-:W-:Y:S05]  /*0c50*/  @P0 BRA `(.L_x_171) ;  /* 0x00000000002c0947 */ /* 0x000fea0003800000 */
[----:B------:R-:W-:-:S05]  /*0c60*/  IMAD.SHL.U32 R5, R0, 0x2, RZ ;  /* 0x0000000200057824 */ /* 0x000fca00078e00ff */
[----:B------:R-:W-:-:S13]  /*0c70*/  ISETP.NE.AND P0, PT, R5, RZ, PT ;  /* 0x000000ff0500720c */ /* 0x000fda0003f05270 */
[----:B------:R0:W1:Y:S01]  /*0c80*/  @!P0 MUFU.RCP R5, R0 ;  /* 0x0000000000058308 */ /* 0x0000620000001000 */
[----:B------:R-:W-:Y:S05]  /*0c90*/  @!P0 BRA `(.L_x_172) ;  /* 0x0000000000a48947 */ /* 0x000fea0003800000 */
[----:B------:R-:W-:-:S04]  /*0ca0*/  FFMA R6, R0, 1.84467440737095516160e+19, RZ ;  /* 0x5f80000000067823 */ /* 0x000fc800000000ff */
[----:B-1----:R-:W0:Y:S02]  /*0cb0*/  MUFU.RCP R5, R6 ;  /* 0x0000000600057308 */ /* 0x002e240000001000 */
[----:B0-----:R-:W-:-:S04]  /*0cc0*/  FFMA R0, R6, R5, -1 ;  /* 0xbf80000006007423 */ /* 0x001fc80000000005 */
[----:B------:R-:W-:-:S04]  /*0cd0*/  FADD.FTZ R0, -R0, -RZ ;  /* 0x800000ff00007221 */ /* 0x000fc80000010100 */
[----:B------:R-:W-:-:S04]  /*0ce0*/  FFMA R0, R5, R0, R5 ;  /* 0x0000000005007223 */ /* 0x000fc80000000005 */
[----:B------:R-:W-:Y:S01]  /*0cf0*/  FFMA R5, R0, 1.84467440737095516160e+19, RZ ;  /* 0x5f80000000057823 */ /* 0x000fe200000000ff */
[----:B------:R-:W-:Y:S06]  /*0d00*/  BRA `(.L_x_172) ;  /* 0x0000000000887947 */ /* 0x000fec0003800000 */
.L_x_171:
[----:B------:R-:W-:-:S04]  /*0d10*/  IADD3 R6, PT, PT, R5, -0xfd, RZ ;  /* 0xffffff0305067810 */ /* 0x000fc80007ffe0ff */
        /* <DEDUP_REMOVED lines=32> */
.L_x_173:
[----:B------:R2:W3:Y:S02]  /*0f20*/  MUFU.RCP R5, R0 ;  /* 0x0000000000057308 */ /* 0x0004e40000001000 */
.L_x_172:
[----:B-1-3--:R-:W-:Y:S02]  /*0f30*/  IMAD.MOV.U32 R6, RZ, RZ, R5 ;  /* 0x000000ffff067224 */ /* 0x00afe400078e0005 */
[----:B------:R-:W-:-:S04]  /*0f40*/  HFMA2 R5, -RZ, RZ, 0, 0 ;  /* 0x00000000ff057431 */ /* 0x000fc800000001ff */
[----:B0-2---:R-:W-:Y:S05]  /*0f50*/  RET.REL.NODEC R4 `(_Z33compute_covariance_batched_kernelPKfPfPKiii) ;  /* 0xfffffff004287950 */ /* 0x005fea0003c3ffff */
        .weak           $__internal_7_$__cuda_sm3x_div_rn_noftz_f32_slowpath
        .type           $__internal_7_$__cuda_sm3x_div_rn_noftz_f32_slowpath,@function
        .size           $__internal_7_$__cuda_sm3x_div_rn_noftz_f32_slowpath,(.L_x_231 - $__internal_7_$__cuda_sm3x_div_rn_noftz_f32_slowpath)
$__internal_7_$__cuda_sm3x_div_rn_noftz_f32_slowpath:
[----:B------:R-:W-:Y:S01]  /*0f60*/  SHF.R.U32.HI R6, RZ, 0x17, R3 ;  /* 0x00000017ff067819 */ /* 0x000fe20000011603 */
[----:B------:R-:W-:Y:S01]  /*0f70*/  BSSY.RECONVERGENT B2, `(.L_x_174) ;  /* 0x0000064000027945 */ /* 0x000fe20003800200 */
[--C-:B------:R-:W-:Y:S01]  /*0f80*/  SHF.R.U32.HI R5, RZ, 0x17, R0.reuse ;  /* 0x00000017ff057819 */ /* 0x100fe20000011600 */
[----:B------:R-:W-:Y:S01]  /*0f90*/  IMAD.MOV.U32 R12, RZ, RZ, R0 ;  /* 0x000000ffff0c7224 */ /* 0x000fe200078e0000 */
[----:B------:R-:W-:Y:S02]  /*0fa0*/  LOP3.LUT R6, R6, 0xff, RZ, 0xc0, !PT ;  /* 0x000000ff06067812 */ /* 0x000fe400078ec0ff */
[----:B------:R-:W-:Y:S02]  /*0fb0*/  LOP3.LUT R7, R5, 0xff, RZ, 0xc0, !PT ;  /* 0x000000ff05077812 */ /* 0x000fe400078ec0ff */
[----:B------:R-:W-:Y:S01]  /*0fc0*/  MOV R13, R3 ;  /* 0x00000003000d7202 */ /* 0x000fe20000000f00 */
        /* <DEDUP_REMOVED lines=27> */
[----:B------:R-:W-:-:S03]  /*1180*/  @!P1 FFMA R13, R3, 1.84467440737095516160e+19, RZ ;  /* 0x5f800000030d9823 */ /* 0x000fc600000000ff */
[----:B------:R-:W-:-:S07]  /*1190*/  @!P1 IADD3 R5, PT, PT, R5, 0x40, RZ ;  /* 0x0000004005059810 */ /* 0x000fce0007ffe0ff */
.L_x_175:
[----:B------:R-:W-:Y:S01]  /*11a0*/  LEA R0, R6, 0xc0800000, 0x17 ;  /* 0xc080000006007811 */ /* 0x000fe200078eb8ff */
[----:B------:R-:W-:Y:S01]  /*11b0*/  VIADD R7, R7, 0xffffff81 ;  /* 0xffffff8107077836 */ /* 0x000fe20000000000 */
[----:B------:R-:W-:Y:S03]  /*11c0*/  BSSY.RECONVERGENT B3, `(.L_x_180) ;  /* 0x0000035000037945 */ /* 0x000fe60003800200 */
[----:B------:R-:W-:Y:S01]  /*11d0*/  IMAD.IADD R13, R13, 0x1, -R0 ;  /* 0x000000010d0d7824 */ /* 0x000fe200078e0a00 */
[C---:B------:R-:W-:Y:S01]  /*11e0*/  IADD3 R6, PT, PT, R7.reuse, 0x7f, -R6 ;  /* 0x0000007f07067810 */ /* 0x040fe20007ffe806 */
[----:B------:R-:W-:Y:S02]  /*11f0*/  IMAD R0, R7, -0x800000, R12 ;  /* 0xff80000007007824 */ /* 0x000fe400078e020c */
[----:B------:R-:W0:Y:S01]  /*1200*/  MUFU.RCP R3, R13 ;  /* 0x0000000d00037308 */ /* 0x000e220000001000 */
[----:B------:R-:W-:Y:S01]  /*1210*/  FADD.FTZ R15, -R13, -RZ ;  /* 0x800000ff0d0f7221 */ /* 0x000fe20000010100 */
[----:B------:R-:W-:-:S03]  /*1220*/  IMAD.IADD R6, R6, 0x1, R5 ;  /* 0x0000000106067824 */ /* 0x000fc600078e0205 */
        /* <DEDUP_REMOVED lines=8> */
[----:B------:R-:W-:-:S04]  /*12b0*/  LOP3.LUT R3, R3, 0xff, RZ, 0xc0, !PT ;  /* 0x000000ff03037812 */ /* 0x000fc800078ec0ff */
[----:B------:R-:W-:-:S05]  /*12c0*/  IADD3 R7, PT, PT, R3, R6, RZ ;  /* 0x0000000603077210 */ /* 0x000fca0007ffe0ff */
        /* <DEDUP_REMOVED lines=28> */
[----:B------:R-:W-:-:S04]  /*1490*/  LOP3.LUT R3, R3, R6, RZ, 0xc0, !PT ;  /* 0x0000000603037212 */ /* 0x000fc800078ec0ff */
[----:B------:R-:W-:-:S04]  /*14a0*/  IADD3 R3, PT, PT, R12, R3, RZ ;  /* 0x000000030c037210 */ /* 0x000fc80007ffe0ff */
[----:B------:R-:W-:Y:S01]  /*14b0*/  LOP3.LUT R0, R3, R0, RZ, 0xfc, !PT ;  /* 0x0000000003007212 */ /* 0x000fe200078efcff */
[----:B------:R-:W-:Y:S06]  /*14c0*/  BRA `(.L_x_183) ;  /* 0x0000000000107947 */ /* 0x000fec0003800000 */
.L_x_182:
[----:B------:R-:W-:-:S04]  /*14d0*/  LOP3.LUT R0, R0, 0x80000000, RZ, 0xc0, !PT ;  /* 0x8000000000007812 */ /* 0x000fc800078ec0ff */
[----:B------:R-:W-:Y:S01]  /*14e0*/  LOP3.LUT R0, R0, 0x7f800000, RZ, 0xfc, !PT ;  /* 0x7f80000000007812 */ /* 0x000fe200078efcff */
[----:B------:R-:W-:Y:S06]  /*14f0*/  BRA `(.L_x_183) ;  /* 0x0000000000047947 */ /* 0x000fec0003800000 */
.L_x_181:
[----:B------:R-:W-:-:S07]  /*1500*/  IMAD R0, R6, 0x800000, R0 ;  /* 0x0080000006007824 */ /* 0x000fce00078e0200 */
.L_x_183:
[----:B------:R-:W-:Y:S05]  /*1510*/  BSYNC.RECONVERGENT B3 ;  /* 0x0000000000037941 */ /* 0x000fea0003800200 */
.L_x_180:
[----:B------:R-:W-:Y:S05]  /*1520*/  BRA `(.L_x_184) ;  /* 0x0000000000207947 */ /* 0x000fea0003800000 */
.L_x_179:
[----:B------:R-:W-:-:S04]  /*1530*/  LOP3.LUT R0, R13, 0x80000000, R12, 0x48, !PT ;  /* 0x800000000d007812 */ /* 0x000fc800078e480c */
[----:B------:R-:W-:Y:S01]  /*1540*/  LOP3.LUT R0, R0, 0x7f800000, RZ, 0xfc, !PT ;  /* 0x7f80000000007812 */ /* 0x000fe200078efcff */
[----:B------:R-:W-:Y:S06]  /*1550*/  BRA `(.L_x_184) ;  /* 0x0000000000147947 */ /* 0x000fec0003800000 */
.L_x_178:
[----:B------:R-:W-:Y:S01]  /*1560*/  LOP3.LUT R0, R13, 0x80000000, R12, 0x48, !PT ;  /* 0x800000000d007812 */ /* 0x000fe200078e480c */
[----:B------:R-:W-:Y:S06]  /*1570*/  BRA `(.L_x_184) ;  /* 0x00000000000c7947 */ /* 0x000fec0003800000 */
.L_x_177:
[----:B------:R-:W0:Y:S01]  /*1580*/  MUFU.RSQ R0, -QNAN ;  /* 0xffc0000000007908 */ /* 0x000e220000001400 */
[----:B------:R-:W-:Y:S05]  /*1590*/  BRA `(.L_x_184) ;  /* 0x0000000000047947 */ /* 0x000fea0003800000 */
.L_x_176:
[----:B------:R-:W-:-:S07]  /*15a0*/  FADD.FTZ R0, R0, R3 ;  /* 0x0000000300007221 */ /* 0x000fce0000010000 */
.L_x_184:
[----:B------:R-:W-:Y:S05]  /*15b0*/  BSYNC.RECONVERGENT B2 ;  /* 0x0000000000027941 */ /* 0x000fea0003800200 */
.L_x_174:
[----:B------:R-:W-:-:S04]  /*15c0*/  IMAD.MOV.U32 R5, RZ, RZ, 0x0 ;  /* 0x00000000ff057424 */ /* 0x000fc800078e00ff */
[----:B0-----:R-:W-:Y:S05]  /*15d0*/  RET.REL.NODEC R4 `(_Z33compute_covariance_batched_kernelPKfPfPKiii) ;  /* 0xffffffe804887950 */ /* 0x001fea0003c3ffff */
.L_x_185:
        /* <DEDUP_REMOVED lines=10> */
.L_x_231:


//--------------------- .text._Z29reshape_output_kernel_batchedPKfPfiii --------------------------
	.section	.text._Z29reshape_output_kernel_batchedPKfPfiii,"ax",@progbits
	.align	128
        .global         _Z29reshape_output_kernel_batchedPKfPfiii
        .type           _Z29reshape_output_kernel_batchedPKfPfiii,@function
        .size           _Z29reshape_output_kernel_batchedPKfPfiii,(.L_x_247 - _Z29reshape_output_kernel_batchedPKfPfiii)
        .other          _Z29reshape_output_kernel_batchedPKfPfiii,@"STO_CUDA_ENTRY STV_DEFAULT"
_Z29reshape_output_kernel_batchedPKfPfiii:
.text._Z29reshape_output_kernel_batchedPKfPfiii:
[----:B------:R-:W-:Y:S01]  /*0000*/  LDC R1, c[0x0][0x37c] ;  /* 0x0000df00ff017b82 */ /* 0x000fe20000000800 */
[----:B------:R-:W0:Y:S07]  /*0010*/  S2R R2, SR_TID.X ;  /* 0x0000000000027919 */ /* 0x000e2e0000002100 */
[----:B------:R-:W1:Y:S01]  /*0020*/  LDC.64 R6, c[0x0][0x390] ;  /* 0x0000e400ff067b82 */ /* 0x000e620000000a00 */
[----:B------:R-:W2:Y:S07]  /*0030*/  LDCU UR5, c[0x0][0x398] ;  /* 0x00007300ff0577ac */ /* 0x000eae0008000800 */
[----:B------:R-:W0:Y:S08]  /*0040*/  S2UR UR4, SR_CTAID.X ;  /* 0x00000000000479c3 */ /* 0x000e300000002500 */
[----:B------:R-:W0:Y:S01]  /*0050*/  LDC R5, c[0x0][0x360] ;  /* 0x0000d800ff057b82 */ /* 0x000e220000000800 */
[----:B-1----:R-:W-:-:S02]  /*0060*/  IMAD R0, R7, R6, RZ ;  /* 0x0000000607007224 */ /* 0x002fc400078e02ff */
[----:B0-----:R-:W-:Y:S02]  /*0070*/  IMAD R5, R5, UR4, R2 ;  /* 0x0000000405057c24 */ /* 0x001fe4000f8e0202 */
[----:B--2---:R-:W-:-:S05]  /*0080*/  IMAD R2, R0, UR5, RZ ;  /* 0x0000000500027c24 */ /* 0x004fca000f8e02ff */
[----:B------:R-:W-:-:S13]  /*0090*/  ISETP.GE.AND P0, PT, R5, R2, PT ;  /* 0x000000020500720c */ /* 0x000fda0003f06270 */
[----:B------:R-:W-:Y:S05]  /*00a0*/  @P0 EXIT ;  /* 0x000000000000094d */ /* 0x000fea0003800000 */
[----:B------:R-:W0:Y:S01]  /*00b0*/  LDC.64 R2, c[0x0][0x380] ;  /* 0x0000e000ff027b82 */ /* 0x000e220000000a00 */
[----:B------:R-:W1:Y:S01]  /*00c0*/  LDCU.64 UR4, c[0x0][0x358] ;  /* 0x00006b00ff0477ac */ /* 0x000e620008000a00 */
[----:B------:R-:W-:-:S04]  /*00d0*/  IMAD R7, R5, 0x3, RZ ;  /* 0x0000000305077824 */ /* 0x000fc800078e02ff */
[----:B0-----:R-:W-:-:S05]  /*00e0*/  IMAD.WIDE R2, R7, 0x4, R2 ;  /* 0x0000000407027825 */ /* 0x001fca00078e0202 */
[----:B-1----:R-:W2:Y:S01]  /*00f0*/  LDG.E R4, desc[UR4][R2.64] ;  /* 0x0000000402047981 */ /* 0x002ea2000c1e1900 */
[-C--:B------:R-:W-:Y:S02]  /*0100*/  IABS R9, R0.reuse ;  /* 0x0000000000097213 */ /* 0x080fe40000000000 */
[----:B------:R-:W-:Y:S02]  /*0110*/  IABS R12, R0 ;  /* 0x00000000000c7213 */ /* 0x000fe40000000000 */
[----:B------:R-:W0:Y:S08]  /*0120*/  I2F.RP R8, R9 ;  /* 0x0000000900087306 */ /* 0x000e300000209400 */
[----:B0-----:R-:W0:Y:S02]  /*0130*/  MUFU.RCP R8, R8 ;  /* 0x0000000800087308 */ /* 0x001e240000001000 */
[----:B0-----:R-:W-:-:S02]  /*0140*/  IADD3 R6, PT, PT, R8, 0xffffffe, RZ ;  /* 0x0ffffffe08067810 */ /* 0x001fc40007ffe0ff */
[----:B------:R-:W-:-:S04]  /*0150*/  IADD3 R8, PT, PT, RZ, -R12, RZ ;  /* 0x8000000cff087210 */ /* 0x000fc80007ffe0ff */
[----:B------:R0:W1:Y:S02]  /*0160*/  F2I.FTZ.U32.TRUNC.NTZ R7, R6 ;  /* 0x0000000600077305 */ /* 0x000064000021f000 */
[----:B0-----:R-:W-:Y:S01]  /*0170*/  IMAD.MOV.U32 R6, RZ, RZ, RZ ;  /* 0x000000ffff067224 */ /* 0x001fe200078e00ff */
[----:B-1----:R-:W-:-:S05]  /*0180*/  IADD3 R10, PT, PT, RZ, -R7, RZ ;  /* 0x80000007ff0a7210 */ /* 0x002fca0007ffe0ff */
[----:B------:R-:W-:Y:S01]  /*0190*/  IMAD R11, R10, R9, RZ ;  /* 0x000000090a0b7224 */ /* 0x000fe200078e02ff */
[----:B------:R-:W-:-:S03]  /*01a0*/  IABS R10, R5 ;  /* 0x00000005000a7213 */ /* 0x000fc60000000000 */
[----:B------:R-:W-:-:S06]  /*01b0*/  IMAD.HI.U32 R7, R7, R11, R6 ;  /* 0x0000000b07077227 */ /* 0x000fcc00078e0006 */
[----:B------:R-:W-:-:S04]  /*01c0*/  IMAD.HI.U32 R7, R7, R10, RZ ;  /* 0x0000000a07077227 */ /* 0x000fc800078e00ff */
        /* <DEDUP_REMOVED lines=25> */
.L_x_186:
        /* <DEDUP_REMOVED lines=10> */
.L_x_247:


//--------------------- .text._Z32reshape_and_scale_kernel_batchedPKfPfiii --------------------------
	.section	.text._Z32reshape_and_scale_kernel_batchedPKfPfiii,"ax",@progbits
	.align	128
        .global         _Z32reshape_and_scale_kernel_batchedPKfPfiii
        .type           _Z32reshape_and_scale_kernel_batchedPKfPfiii,@function
        .size           _Z32reshape_and_scale_kernel_batchedPKfPfiii,(.L_x_248 - _Z32reshape_and_scale_kernel_batchedPKfPfiii)
        .other          _Z32reshape_and_scale_kernel_batchedPKfPfiii,@"STO_CUDA_ENTRY STV_DEFAULT"
_Z32reshape_and_scale_kernel_batchedPKfPfiii:
.text._Z32reshape_and_scale_kernel_batchedPKfPfiii:
        /* <DEDUP_REMOVED lines=17> */
[----:B-1----:R-:W-:Y:S01]  /*0110*/  IADD3 R4, PT, PT, R2, 0xffffffe, RZ ;  /* 0x0ffffffe02047810 */ /* 0x002fe20007ffe0ff */
[----:B------:R-:W-:-:S05]  /*0120*/  IMAD.MOV R2, RZ, RZ, -R10 ;  /* 0x000000ffff027224 */ /* 0x000fca00078e0a0a */
[----:B------:R1:W2:Y:S02]  /*0130*/  F2I.FTZ.U32.TRUNC.NTZ R5, R4 ;  /* 0x0000000400057305 */ /* 0x0002a4000021f000 */
[----:B-1----:R-:W-:Y:S01]  /*0140*/  HFMA2 R4, -RZ, RZ, 0, 0 ;  /* 0x00000000ff047431 */ /* 0x002fe200000001ff */
[----:B--2---:R-:W-:-:S05]  /*0150*/  IADD3 R6, PT, PT, RZ, -R5, RZ ;  /* 0x80000005ff067210 */ /* 0x004fca0007ffe0ff */
[----:B------:R-:W-:Y:S01]  /*0160*/  IMAD R9, R6, R7, RZ ;  /* 0x0000000706097224 */ /* 0x000fe200078e02ff */
[----:B------:R-:W-:-:S03]  /*0170*/  MOV R6, R8 ;  /* 0x0000000800067202 */ /* 0x000fc60000000f00 */
[----:B------:R-:W-:-:S06]  /*0180*/  IMAD.HI.U32 R5, R5, R9, R4 ;  /* 0x0000000905057227 */ /* 0x000fcc00078e0004 */
[----:B------:R-:W-:-:S04]  /*0190*/  IMAD.HI.U32 R5, R5, R6, RZ ;  /* 0x0000000605057227 */ /* 0x000fc800078e00ff */
        /* <DEDUP_REMOVED lines=8> */
[----:B------:R-:W-:-:S05]  /*0220*/  @P0 VIADD R5, R5, 0x1 ;  /* 0x0000000105050836 */ /* 0x000fca0000000000 */
[----:B------:R-:W-:Y:S02]  /*0230*/  MOV R7, R5 ;  /* 0x0000000500077202 */ /* 0x000fe40000000f00 */
[----:B------:R-:W1:Y:S02]  /*0240*/  LDC.64 R4, c[0x0][0x380] ;  /* 0x0000e000ff047b82 */ /* 0x000e640000000a00 */
[----:B------:R-:W-:Y:S02]  /*0250*/  @!P1 IADD3 R7, PT, PT, -R7, RZ, RZ ;  /* 0x000000ff07079210 */ /* 0x000fe40007ffe1ff */
[----:B------:R-:W-:-:S05]  /*0260*/  @!P2 LOP3.LUT R7, RZ, R0, RZ, 0x33, !PT ;  /* 0x00000000ff07a212 */ /* 0x000fca00078e33ff */
[----:B------:R-:W-:-:S05]  /*0270*/  IMAD R2, R0, R7, RZ ;  /* 0x0000000700027224 */ /* 0x000fca00078e02ff */
[----:B------:R-:W-:-:S05]  /*0280*/  IADD3 R7, PT, PT, R3, -R2, RZ ;  /* 0x8000000203077210 */ /* 0x000fca0007ffe0ff */
[----:B------:R-:W-:-:S04]  /*0290*/  IMAD R7, R2, 0x3, R7 ;  /* 0x0000000302077824 */ /* 0x000fc800078e0207 */
[----:B-1----:R-:W-:Y:S02]  /*02a0*/  IMAD.WIDE R4, R7, 0x4, R4 ;  /* 0x0000000407047825 */ /* 0x002fe400078e0204 */
[----:B------:R-:W1:Y:S03]  /*02b0*/  LDC.64 R6, c[0x0][0x388] ;  /* 0x0000e200ff067b82 */ /* 0x000e660000000a00 */
[----:B0-----:R-:W2:Y:S01]  /*02c0*/  LDG.E R8, desc[UR4][R4.64] ;  /* 0x0000000404087981 */ /* 0x001ea2000c1e1900 */
[----:B------:R-:W-:-:S04]  /*02d0*/  IMAD R3, R3, 0x3, RZ ;  /* 0x0000000303037824 */ /* 0x000fc800078e02ff */
[----:B-1----:R-:W-:-:S04]  /*02e0*/  IMAD.WIDE R2, R3, 0x4, R6 ;  /* 0x0000000403027825 */ /* 0x002fc800078e0206 */
[----:B------:R-:W-:-:S04]  /*02f0*/  IMAD.WIDE R6, R0, 0x4, R4 ;  /* 0x0000000400067825 */ /* 0x000fc800078e0204 */
[----:B--2---:R-:W-:-:S05]  /*0300*/  FMUL R11, R8, 255 ;  /* 0x437f0000080b7820 */ /* 0x004fca0000400000 */
[----:B------:R-:W-:Y:S04]  /*0310*/  STG.E desc[UR4][R2.64], R11 ;  /* 0x0000000b02007986 */ /* 0x000fe8000c101904 */
[----:B------:R-:W2:Y:S02]  /*0320*/  LDG.E R8, desc[UR4][R6.64] ;  /* 0x0000000406087981 */ /* 0x000ea4000c1e1900 */
[----:B--2---:R-:W-:Y:S01]  /*0330*/  FMUL R13, R8, 255 ;  /* 0x437f0000080d7820 */ /* 0x004fe20000400000 */
[----:B------:R-:W-:-:S04]  /*0340*/  IMAD.WIDE R8, R0, 0x4, R6 ;  /* 0x0000000400087825 */ /* 0x000fc800078e0206 */
[----:B------:R-:W-:Y:S04]  /*0350*/  STG.E desc[UR4][R2.64+0x4], R13 ;  /* 0x0000040d02007986 */ /* 0x000fe8000c101904 */
[----:B------:R-:W2:Y:S02]  /*0360*/  LDG.E R8, desc[UR4][R8.64] ;  /* 0x0000000408087981 */ /* 0x000ea4000c1e1900 */
[----:B--2---:R-:W-:-:S05]  /*0370*/  FMUL R5, R8, 255 ;  /* 0x437f000008057820 */ /* 0x004fca0000400000 */
[----:B------:R-:W-:Y:S01]  /*0380*/  STG.E desc[UR4][R2.64+0x8], R5 ;  /* 0x0000080502007986 */ /* 0x000fe2000c101904 */
[----:B------:R-:W-:Y:S05]  /*0390*/  EXIT ;  /* 0x000000000000794d */ /* 0x000fea0003800000 */
.L_x_187:
        /* <DEDUP_REMOVED lines=14> */
.L_x_248:


//--------------------- .text._Z12clamp_kernelPfffi --------------------------
	.section	.text._Z12clamp_kernelPfffi,"ax",@progbits
	.align	128
        .global         _Z12clamp_kernelPfffi
        .type           _Z12clamp_kernelPfffi,@function
        .size           _Z12clamp_kernelPfffi,(.L_x_249 - _Z12clamp_kernelPfffi)
        .other          _Z12clamp_kernelPfffi,@"STO_CUDA_ENTRY STV_DEFAULT"
_Z12clamp_kernelPfffi:
.text._Z12clamp_kernelPfffi:
[----:B------:R-:W-:Y:S01]  /*0000*/  LDC R1, c[0x0][0x37c] ;  /* 0x0000df00ff017b82 */ /* 0x000fe20000000800 */
[----:B------:R-:W0:Y:S07]  /*0010*/  S2R R0, SR_TID.X ;  /* 0x0000000000007919 */ /* 0x000e2e0000002100 */
[----:B------:R-:W0:Y:S01]  /*0020*/  S2UR UR4, SR_CTAID.X ;  /* 0x00000000000479c3 */ /* 0x000e220000002500 */
[----:B------:R-:W1:Y:S07]  /*0030*/  LDCU UR5, c[0x0][0x390] ;  /* 0x00007200ff0577ac */ /* 0x000e6e0008000800 */
[----:B------:R-:W0:Y:S02]  /*0040*/  LDC R5, c[0x0][0x360] ;  /* 0x0000d800ff057b82 */ /* 0x000e240000000800 */
[----:B0-----:R-:W-:-:S05]  /*0050*/  IMAD R5, R5, UR4, R0 ;  /* 0x0000000405057c24 */ /* 0x001fca000f8e0200 */
[----:B-1----:R-:W-:-:S13]  /*0060*/  ISETP.GE.AND P0, PT, R5, UR5, PT ;  /* 0x0000000505007c0c */ /* 0x002fda000bf06270 */
[----:B------:R-:W-:Y:S05]  /*0070*/  @P0 EXIT ;  /* 0x000000000000094d */ /* 0x000fea0003800000 */
[----:B------:R-:W0:Y:S01]  /*0080*/  LDC.64 R2, c[0x0][0x380] ;  /* 0x0000e000ff027b82 */ /* 0x000e220000000a00 */
[----:B------:R-:W1:Y:S01]  /*0090*/  LDCU.64 UR4, c[0x0][0x358] ;  /* 0x00006b00ff0477ac */ /* 0x000e620008000a00 */
[----:B------:R-:W2:Y:S01]  /*00a0*/  LDCU.64 UR6, c[0x0][0x388] ;  /* 0x00007100ff0677ac */ /* 0x000ea20008000a00 */
[----:B0-----:R-:W-:-:S05]  /*00b0*/  IMAD.WIDE R2, R5, 0x4, R2 ;  /* 0x0000000405027825 */ /* 0x001fca00078e0202 */
[----:B-1----:R-:W2:Y:S02]  /*00c0*/  LDG.E R0, desc[UR4][R2.64] ;  /* 0x0000000402007981 */ /* 0x002ea4000c1e1900 */
[----:B--2---:R-:W-:-:S04]  /*00d0*/  FMNMX R0, R0, UR7, PT ;  /* 0x0000000700007c09 */ /* 0x004fc8000b800000 */
[----:B------:R-:W-:-:S05]  /*00e0*/  FMNMX R5, R0, UR6, !PT ;  /* 0x0000000600057c09 */ /* 0x000fca000f800000 */
[----:B------:R-:W-:Y:S01]  /*00f0*/  STG.E desc[UR4][R2.64], R5 ;  /* 0x0000000502007986 */ /* 0x000fe2000c101904 */
[----:B------:R-:W-:Y:S05]  /*0100*/  EXIT ;  /* 0x000000000000794d */ /* 0x000fea0003800000 */
.L_x_188:
        /* <DEDUP_REMOVED lines=15> */
.L_x_249:


//--------------------- .text._Z31compact_filtered_batched_kernelPKfS0_PfPKifiii --------------------------
	.section	.text._Z31compact_filtered_batched_kernelPKfS0_PfPKifiii,"ax",@progbits
	.align	128
        .global         _Z31compact_filtered_batched_kernelPKfS0_PfPKifiii
        .type           _Z31compact_filtered_batched_kernelPKfS0_PfPKifiii,@function
        .size           _Z31compact_filtered_batched_kernelPKfS0_PfPKifiii,(.L_x_250 - _Z31compact_filtered_batched_kernelPKfS0_PfPKifiii)
        .other          _Z31compact_filtered_batched_kernelPKfS0_PfPKifiii,@"STO_CUDA_ENTRY STV_DEFAULT"
_Z31compact_filtered_batched_kernelPKfS0_PfPKifiii:
.text._Z31compact_filtered_batched_kernelPKfS0_PfPKifiii:
[----:B------:R-:W-:Y:S01]  /*0000*/  LDC R1, c[0x0][0x37c] ;  /* 0x0000df00ff017b82 */ /* 0x000fe20000000800 */
[----:B------:R-:W0:Y:S01]  /*0010*/  S2R R9, SR_CTAID.X ;  /* 0x0000000000097919 */ /* 0x000e220000002500 */
[----:B------:R-:W0:Y:S02]  /*0020*/  LDCU UR4, c[0x0][0x3ac] ;  /* 0x00007580ff0477ac */ /* 0x000e240008000800 */
[----:B0-----:R-:W-:-:S13]  /*0030*/  ISETP.GE.AND P0, PT, R9, UR4, PT ;  /* 0x0000000409007c0c */ /* 0x001fda000bf06270 */
[----:B------:R-:W-:Y:S05]  /*0040*/  @P0 EXIT ;  /* 0x000000000000094d */ /* 0x000fea0003800000 */
[----:B------:R-:W0:Y:S01]  /*0050*/  S2R R0, SR_TID.X ;  /* 0x0000000000007919 */ /* 0x000e220000002100 */
[----:B------:R-:W1:Y:S01]  /*0060*/  LDC.64 R2, c[0x0][0x398] ;  /* 0x0000e600ff027b82 */ /* 0x000e620000000a00 */
[----:B------:R-:W2:Y:S01]  /*0070*/  LDCU UR9, c[0x0][0x3a4] ;  /* 0x00007480ff0977ac */ /* 0x000ea20008000800 */
[----:B------:R-:W3:Y:S01]  /*0080*/  LDCU.64 UR6, c[0x0][0x358] ;  /* 0x00006b00ff0677ac */ /* 0x000ee20008000a00 */
[----:B------:R-:W4:Y:S01]  /*0090*/  LDCU UR4, c[0x0][0x3a8] ;  /* 0x00007500ff0477ac */ /* 0x000f220008000800 */
[----:B------:R-:W-:Y:S01]  /*00a0*/  BSSY.RECONVERGENT B0, `(.L_x_189) ;  /* 0x0000045000007945 */ /* 0x000fe20003800200 */
[----:B------:R-:W0:Y:S01]  /*00b0*/  LDCU UR13, c[0x0][0x3a8] ;  /* 0x00007500ff0d77ac */ /* 0x000e220008000800 */
[----:B------:R-:W0:Y:S01]  /*00c0*/  LDCU UR16, c[0x0][0x3a4] ;  /* 0x00007480ff1077ac */ /* 0x000e220008000800 */
[----:B------:R-:W0:Y:S01]  /*00d0*/  LDCU UR12, c[0x0][0x3a0] ;  /* 0x00007400ff0c77ac */ /* 0x000e220008000800 */
[C---:B-1----:R-:W-:Y:S01]  /*00e0*/  IMAD.WIDE.U32 R2, R9.reuse, 0x4, R2 ;  /* 0x0000000409027825 */ /* 0x042fe200078e0002 */
[----:B------:R-:W1:Y:S04]  /*00f0*/  LDCU.64 UR10, c[0x0][0x388] ;  /* 0x00007100ff0a77ac */ /* 0x000e680008000a00 */
[----:B---3--:R4:W5:Y:S01]  /*0100*/  LDG.E R6, desc[UR6][R2.64] ;  /* 0x0000000602067981 */ /* 0x008962000c1e1900 */
[----:B------:R-:W3:Y:S01]  /*0110*/  LDCU.64 UR14, c[0x0][0x380] ;  /* 0x00007000ff0e77ac */ /* 0x000ee20008000a00 */
[----:B0-----:R-:W-:Y:S01]  /*0120*/  ISETP.NE.AND P0, PT, R0, RZ, PT ;  /* 0x000000ff0000720c */ /* 0x001fe20003f05270 */
[----:B----4-:R-:W-:-:S04]  /*0130*/  IMAD R2, R9, UR4, RZ ;  /* 0x0000000409027c24 */ /* 0x010fc8000f8e02ff */
[----:B------:R-:W-:-:S08]  /*0140*/  IMAD R3, R2, 0x3, RZ ;  /* 0x0000000302037824 */ /* 0x000fd000078e02ff */
[----:B------:R-:W0:Y:S01]  /*0150*/  @!P0 S2R R7, SR_CgaCtaId ;  /* 0x0000000000078919 */ /* 0x000e220000008800 */
[----:B------:R-:W-:-:S04]  /*0160*/  @!P0 MOV R4, 0x400 ;  /* 0x0000040000048802 */ /* 0x000fc80000000f00 */
[----:B0-----:R-:W-:Y:S02]  /*0170*/  @!P0 LEA R7, R7, R4, 0x18 ;  /* 0x0000000407078211 */ /* 0x001fe400078ec0ff */
[----:B------:R-:W0:Y:S03]  /*0180*/  LDC.64 R4, c[0x0][0x390] ;  /* 0x0000e400ff047b82 */ /* 0x000e260000000a00 */
[----:B------:R4:W-:Y:S05]  /*0190*/  @!P0 STS [R7], RZ ;  /* 0x000000ff07008388 */ /* 0x0009ea0000000800 */
[----:B------:R-:W-:Y:S01]  /*01a0*/  BAR.SYNC.DEFER_BLOCKING 0x0 ;  /* 0x0000000000007b1d */ /* 0x000fe20000010000 */
[----:B--2---:R-:W-:Y:S01]  /*01b0*/  ISETP.GE.AND P0, PT, R0, UR9, PT ;  /* 0x0000000900007c0c */ /* 0x004fe2000bf06270 */
[----:B0-----:R-:W-:-:S12]  /*01c0*/  IMAD.WIDE R2, R3, 0x4, R4 ;  /* 0x0000000403027825 */ /* 0x001fd800078e0204 */
[----:B-1-34-:R-:W-:Y:S05]  /*01d0*/  @P0 BRA `(.L_x_190) ;  /* 0x0000000000c40947 */ /* 0x01afea0003800000 */
[----:B------:R-:W0:Y:S01]  /*01e0*/  LDC R4, c[0x0][0x360] ;  /* 0x0000d800ff047b82 */ /* 0x000e220000000800 */
[----:B------:R-:W-:Y:S01]  /*01f0*/  IMAD R5, R9, UR9, RZ ;  /* 0x0000000909057c24 */ /* 0x000fe2000f8e02ff */
[----:B-----5:R-:W-:Y:S01]  /*0200*/  ISETP.NE.AND P0, PT, R6, UR9, PT ;  /* 0x0000000906007c0c */ /* 0x020fe2000bf05270 */
[----:B------:R-:W-:Y:S02]  /*0210*/  IMAD.MOV.U32 R6, RZ, RZ, R0 ;  /* 0x000000ffff067224 */ /* 0x000fe400078e0000 */
[----:B------:R-:W-:-:S10]  /*0220*/  IMAD R7, R5, 0x3, RZ ;  /* 0x0000000305077824 */ /* 0x000fd400078e02ff */
.L_x_194:
[----:B------:R-:W-:Y:S04]  /*0230*/  BSSY.RECONVERGENT B1, `(.L_x_191) ;  /* 0x0000028000017945 */ /* 0x000fe80003800200 */
[----:B-1----:R-:W-:Y:S05]  /*0240*/  @!P0 BRA `(.L_x_192) ;  /* 0x0000000000208947 */ /* 0x002fea0003800000 */
[----:B------:R-:W-:Y:S02]  /*0250*/  SHF.R.S32.HI R8, RZ, 0x1f, R6 ;  /* 0x0000001fff087819 */ /* 0x000fe40000011406 */
[----:B------:R-:W-:-:S04]  /*0260*/  IADD3 R9, P1, PT, R5, R6, RZ ;  /* 0x0000000605097210 */ /* 0x000fc80007f3e0ff */
[----:B------:R-:W-:Y:S02]  /*0270*/  LEA.HI.X.SX32 R10, R5, R8, 0x1, P1 ;  /* 0x00000008050a7211 */ /* 0x000fe400008f0eff */
[----:B------:R-:W-:-:S04]  /*0280*/  LEA R8, P1, R9, UR10, 0x2 ;  /* 0x0000000a09087c11 */ /* 0x000fc8000f8210ff */
[----:B------:R-:W-:-:S05]  /*0290*/  LEA.HI.X R9, R9, UR11, R10, 0x2, P1 ;  /* 0x0000000b09097c11 */ /* 0x000fca00088f140a */
[----:B------:R-:W2:Y:S02]  /*02a0*/  LDG.E R8, desc[UR6][R8.64] ;  /* 0x0000000608087981 */ /* 0x000ea4000c1e1900 */
[----:B--2---:R-:W-:-:S13]  /*02b0*/  FSETP.GE.AND P1, PT, R8, UR12, PT ;  /* 0x0000000c08007c0b */ /* 0x004fda000bf26000 */
[----:B------:R-:W-:Y:S05]  /*02c0*/  @!P1 BRA `(.L_x_193) ;  /* 0x0000000000789947 */ /* 0x000fea0003800000 */
.L_x_192:
[----:B------:R-:W1:Y:S01]  /*02d0*/  S2R R10, SR_LANEID ;  /* 0x00000000000a7919 */ /* 0x000e620000000000 */
[----:B------:R-:W2:Y:S01]  /*02e0*/  S2UR UR5, SR_CgaCtaId ;  /* 0x00000000000579c3 */ /* 0x000ea20000008800 */
[----:B------:R-:W-:Y:S01]  /*02f0*/  VOTEU.ANY UR8, UPT, PT ;  /* 0x0000000000087886 */ /* 0x000fe200038e0100 */
[----:B------:R-:W-:Y:S01]  /*0300*/  UMOV UR4, 0x400 ;  /* 0x0000040000047882 */ /* 0x000fe20000000000 */
[----:B------:R-:W1:Y:S01]  /*0310*/  FLO.U32 R9, UR8 ;  /* 0x0000000800097d00 */ /* 0x000e6200080e0000 */
[----:B------:R-:W3:Y:S07]  /*0320*/  S2R R11, SR_LTMASK ;  /* 0x00000000000b7919 */ /* 0x000eee0000003900 */
[----:B------:R-:W4:Y:S01]  /*0330*/  POPC R8, UR8 ;  /* 0x0000000800087d09 */ /* 0x000f220008000000 */
[----:B--2---:R-:W-:Y:S01]  /*0340*/  ULEA UR4, UR5, UR4, 0x18 ;  /* 0x0000000405047291 */ /* 0x004fe2000f8ec0ff */
[----:B-1----:R-:W-:-:S02]  /*0350*/  ISETP.EQ.U32.AND P1, PT, R9, R10, PT ;  /* 0x0000000a0900720c */ /* 0x002fc40003f22070 */
[----:B---3--:R-:W-:-:S06]  /*0360*/  LOP3.LUT R11, R11, UR8, RZ, 0xc0, !PT ;  /* 0x000000080b0b7c12 */ /* 0x008fcc000f8ec0ff */
[----:B------:R-:W1:Y:S05]  /*0370*/  POPC R11, R11 ;  /* 0x0000000b000b7309 */ /* 0x000e6a0000000000 */
[----:B----4-:R-:W2:Y:S04]  /*0380*/  @P1 ATOMS.ADD R8, [UR4], R8 ;  /* 0x00000008ff08198c */ /* 0x010ea80008000004 */
[----:B--2---:R-:W1:Y:S02]  /*0390*/  SHFL.IDX PT, R10, R8, R9, 0x1f ;  /* 0x00001f09080a7589 */ /* 0x004e6400000e0000 */
[----:B-1----:R-:W-:-:S05]  /*03a0*/  IMAD.IADD R10, R10, 0x1, R11 ;  /* 0x000000010a0a7824 */ /* 0x002fca00078e020b */
[----:B------:R-:W-:-:S13]  /*03b0*/  ISETP.GE.AND P1, PT, R10, UR13, PT ;  /* 0x0000000d0a007c0c */ /* 0x000fda000bf26270 */
[----:B------:R-:W-:Y:S05]  /*03c0*/  @P1 BRA `(.L_x_193) ;  /* 0x0000000000381947 */ /* 0x000fea0003800000 */
[----:B------:R-:W-:-:S05]  /*03d0*/  IMAD R8, R6, 0x3, RZ ;  /* 0x0000000306087824 */ /* 0x000fca00078e02ff */
[----:B------:R-:W-:Y:S02]  /*03e0*/  SHF.R.S32.HI R12, RZ, 0x1f, R8 ;  /* 0x0000001fff0c7819 */ /* 0x000fe40000011408 */
[----:B------:R-:W-:-:S04]  /*03f0*/  IADD3 R9, P1, PT, R7, R8, RZ ;  /* 0x0000000807097210 */ /* 0x000fc80007f3e0ff */
[----:B------:R-:W-:Y:S02]  /*0400*/  LEA.HI.X.SX32 R12, R7, R12, 0x1, P1 ;  /* 0x0000000c070c7211 */ /* 0x000fe400008f0eff */
[----:B------:R-:W-:-:S04]  /*0410*/  LEA R8, P1, R9, UR14, 0x2 ;  /* 0x0000000e09087c11 */ /* 0x000fc8000f8210ff */
[----:B------:R-:W-:-:S05]  /*0420*/  LEA.HI.X R9, R9, UR15, R12, 0x2, P1 ;  /* 0x0000000f09097c11 */ /* 0x000fca00088f140c */
[----:B------:R-:W2:Y:S01]  /*0430*/  LDG.E R13, desc[UR6][R8.64] ;  /* 0x00000006080d7981 */ /* 0x000ea2000c1e1900 */
[----:B------:R-:W-:-:S04]  /*0440*/  IMAD R11, R10, 0x3, RZ ;  /* 0x000000030a0b7824 */ /* 0x000fc800078e02ff */
[----:B------:R-:W-:-:S05]  /*0450*/  IMAD.WIDE R10, R11, 0x4, R2 ;  /* 0x000000040b0a7825 */ /* 0x000fca00078e0202 */
[----:B--2---:R1:W-:Y:S04]  /*0460*/  STG.E desc[UR6][R10.64], R13 ;  /* 0x0000000d0a007986 */ /* 0x0043e8000c101906 */
[----:B------:R-:W2:Y:S04]  /*0470*/  LDG.E R15, desc[UR6][R8.64+0x4] ;  /* 0x00000406080f7981 */ /* 0x000ea8000c1e1900 */
[----:B--2---:R1:W-:Y:S04]  /*0480*/  STG.E desc[UR6][R10.64+0x4], R15 ;  /* 0x0000040f0a007986 */ /* 0x0043e8000c101906 */
[----:B------:R-:W2:Y:S04]  /*0490*/  LDG.E R17, desc[UR6][R8.64+0x8] ;  /* 0x0000080608117981 */ /* 0x000ea8000c1e1900 */
[----:B--2---:R1:W-:Y:S02]  /*04a0*/  STG.E desc[UR6][R10.64+0x8], R17 ;  /* 0x000008110a007986 */ /* 0x0043e4000c101906 */
.L_x_193:
[----:B------:R-:W-:Y:S05]  /*04b0*/  BSYNC.RECONVERGENT B1 ;  /* 0x0000000000017941 */ /* 0x000fea0003800200 */
.L_x_191:
[----:B0-----:R-:W-:-:S05]  /*04c0*/  IMAD.IADD R6, R4, 0x1, R6 ;  /* 0x0000000104067824 */ /* 0x001fca00078e0206 */
[----:B------:R-:W-:-:S13]  /*04d0*/  ISETP.GE.AND P1, PT, R6, UR16, PT ;  /* 0x0000001006007c0c */ /* 0x000fda000bf26270 */
[----:B------:R-:W-:Y:S05]  /*04e0*/  @!P1 BRA `(.L_x_194) ;  /* 0xfffffffc00509947 */ /* 0x000fea000383ffff */
.L_x_190:
[----:B------:R-:W-:Y:S05]  /*04f0*/  BSYNC.RECONVERGENT B0 ;  /* 0x0000000000007941 */ /* 0x000fea0003800200 */
.L_x_189:
[----:B------:R-:W0:Y:S08]  /*0500*/  S2UR UR5, SR_CgaCtaId ;  /* 0x00000000000579c3 */ /* 0x000e300000008800 */
[----:B------:R-:W-:Y:S06]  /*0510*/  BAR.SYNC.DEFER_BLOCKING 0x0 ;  /* 0x0000000000007b1d */ /* 0x000fec0000010000 */
[----:B------:R-:W-:-:S02]  /*0520*/  UMOV UR4, 0x400 ;  /* 0x0000040000047882 */ /* 0x000fc40000000000 */
[----:B0-----:R-:W-:Y:S01]  /*0530*/  ULEA UR4, UR5, UR4, 0x18 ;  /* 0x0000000405047291 */ /* 0x001fe2000f8ec0ff */
[----:B------:R-:W0:Y:S08]  /*0540*/  LDCU UR5, c[0x0][0x3a8] ;  /* 0x00007500ff0577ac */ /* 0x000e300008000800 */
[----:B------:R-:W2:Y:S02]  /*0550*/  LDS R5, [UR4] ;  /* 0x00000004ff057984 */ /* 0x000ea40008000800 */
[----:B--2---:R-:W-:-:S05]  /*0560*/  IMAD.IADD R5, R5, 0x1, R0 ;  /* 0x0000000105057824 */ /* 0x004fca00078e0200 */
[----:B0-----:R-:W-:-:S13]  /*0570*/  ISETP.GE.AND P0, PT, R5, UR5, PT ;  /* 0x0000000505007c0c */ /* 0x001fda000bf06270 */
[----:B------:R-:W-:Y:S05]  /*0580*/  @P0 EXIT ;  /* 0x000000000000094d */ /* 0x000fea0003800000 */
[----:B------:R-:W-:Y:S01]  /*0590*/  IMAD.MOV.U32 R0, RZ, RZ, R5 ;  /* 0x000000ffff007224 */ /* 0x000fe200078e0005 */
[----:B------:R-:W0:Y:S06]  /*05a0*/  LDCU UR4, c[0x0][0x360] ;  /* 0x00006c00ff0477ac */ /* 0x000e2c0008000800 */
.L_x_195:
[C---:B--2---:R-:W-:Y:S02]  /*05b0*/  IMAD R5, R0.reuse, 0x3, RZ ;  /* 0x0000000300057824 */ /* 0x044fe400078e02ff */
[----:B0-----:R-:W-:Y:S02]  /*05c0*/  VIADD R0, R0, UR4 ;  /* 0x0000000400007c36 */ /* 0x001fe40008000000 */
[----:B------:R-:W-:-:S03]  /*05d0*/  IMAD.WIDE R4, R5, 0x4, R2 ;  /* 0x0000000405047825 */ /* 0x000fc600078e0202 */
[----:B------:R-:W-:Y:S02]  /*05e0*/  ISETP.GE.AND P0, PT, R0, UR5, PT ;  /* 0x0000000500007c0c */ /* 0x000fe4000bf06270 */
[----:B------:R2:W-:Y:S04]  /*05f0*/  STG.E desc[UR6][R4.64], RZ ;  /* 0x000000ff04007986 */ /* 0x0005e8000c101906 */
[----:B------:R2:W-:Y:S04]  /*0600*/  STG.E desc[UR6][R4.64+0x4], RZ ;  /* 0x000004ff04007986 */ /* 0x0005e8000c101906 */
[----:B------:R2:W-:Y:S03]  /*0610*/  STG.E desc[UR6][R4.64+0x8], RZ ;  /* 0x000008ff04007986 */ /* 0x0005e6000c101906 */
[----:B------:R-:W-:Y:S05]  /*0620*/  @!P0 BRA `(.L_x_195) ;  /* 0xfffffffc00e08947 */ /* 0x000fea000383ffff */
[----:B------:R-:W-:Y:S05]  /*0630*/  EXIT ;  /* 0x000000000000794d */ /* 0x000fea0003800000 */
.L_x_196:
        /* <DEDUP_REMOVED lines=12> */
.L_x_250:


//--------------------- .text._Z34compute_min_od_mask_kernel_batchedPKfPfii --------------------------
	.section	.text._Z34compute_min_od_mask_kernel_batchedPKfPfii,"ax",@progbits
	.align	128
        .global         _Z34compute_min_od_mask_kernel_batchedPKfPfii
        .type           _Z34compute_min_od_mask_kernel_batchedPKfPfii,@function
        .size           _Z34compute_min_od_mask_kernel_batchedPKfPfii,(.L_x_251 - _Z34compute_min_od_mask_kernel_batchedPKfPfii)
        .other          _Z34compute_min_od_mask_kernel_batchedPKfPfii,@"STO_CUDA_ENTRY STV_DEFAULT"
_Z34compute_min_od_mask_kernel_batchedPKfPfii:
.text._Z34compute_min_od_mask_kernel_batchedPKfPfii:
[----:B------:R-:W-:Y:S01]  /*0000*/  LDC R1, c[0x0][0x37c] ;  /* 0x0000df00ff017b82 */ /* 0x000fe20000000800 */
[----:B------:R-:W0:Y:S07]  /*0010*/  S2R R0, SR_TID.X ;  /* 0x0000000000007919 */ /* 0x000e2e0000002100 */
[----:B------:R-:W0:Y:S01]  /*0020*/  S2UR UR6, SR_CTAID.X ;  /* 0x00000000000679c3 */ /* 0x000e220000002500 */
[----:B------:R-:W1:Y:S07]  /*0030*/  LDCU.64 UR4, c[0x0][0x390] ;  /* 0x00007200ff0477ac */ /* 0x000e6e0008000a00 */
[----:B------:R-:W0:Y:S01]  /*0040*/  LDC R7, c[0x0][0x360] ;  /* 0x0000d800ff077b82 */ /* 0x000e220000000800 */
[----:B-1----:R-:W-:Y:S01]  /*0050*/  UIMAD UR4, UR5, UR4, URZ ;  /* 0x00000004050472a4 */ /* 0x002fe2000f8e02ff */
[----:B0-----:R-:W-:-:S05]  /*0060*/  IMAD R7, R7, UR6, R0 ;  /* 0x0000000607077c24 */ /* 0x001fca000f8e0200 */
[----:B------:R-:W-:-:S13]  /*0070*/  ISETP.GE.AND P0, PT, R7, UR4, PT ;  /* 0x0000000407007c0c */ /* 0x000fda000bf06270 */
[----:B------:R-:W-:Y:S05]  /*0080*/  @P0 EXIT ;  /* 0x000000000000094d */ /* 0x000fea0003800000 */
[----:B------:R-:W0:Y:S01]  /*0090*/  LDC.64 R2, c[0x0][0x380] ;  /* 0x0000e000ff027b82 */ /* 0x000e220000000a00 */
[----:B------:R-:W1:Y:S01]  /*00a0*/  LDCU.64 UR4, c[0x0][0x358] ;  /* 0x00006b00ff0477ac */ /* 0x000e620008000a00 */
[----:B------:R-:W-:-:S04]  /*00b0*/  IMAD R5, R7, 0x3, RZ ;  /* 0x0000000307057824 */ /* 0x000fc800078e02ff */
[----:B0-----:R-:W-:Y:S02]  /*00c0*/  IMAD.WIDE R2, R5, 0x4, R2 ;  /* 0x0000000405027825 */ /* 0x001fe400078e0202 */
[----:B------:R-:W0:Y:S03]  /*00d0*/  LDC.64 R4, c[0x0][0x388] ;  /* 0x0000e200ff047b82 */ /* 0x000e260000000a00 */
[----:B-1----:R-:W2:Y:S04]  /*00e0*/  LDG.E R0, desc[UR4][R2.64] ;  /* 0x0000000402007981 */ /* 0x002ea8000c1e1900 */
[----:B------:R-:W2:Y:S04]  /*00f0*/  LDG.E R9, desc[UR4][R2.64+0x4] ;  /* 0x0000040402097981 */ /* 0x000ea8000c1e1900 */
[----:B------:R-:W2:Y:S01]  /*0100*/  LDG.E R6, desc[UR4][R2.64+0x8] ;  /* 0x0000080402067981 */ /* 0x000ea2000c1e1900 */
[----:B0-----:R-:W-:Y:S01]  /*0110*/  IMAD.WIDE R4, R7, 0x4, R4 ;  /* 0x0000000407047825 */ /* 0x001fe200078e0204 */
[----:B--2---:R-:W-:-:S05]  /*0120*/  FMNMX3 R9, R0, R9, R6, PT ;  /* 0x0000000900097276 */ /* 0x004fca0003800006 */
[----:B------:R-:W-:Y:S01]  /*0130*/  STG.E desc[UR4][R4.64], R9 ;  /* 0x0000000904007986 */ /* 0x000fe2000c101904 */
[----:B------:R-:W-:Y:S05]  /*0140*/  EXIT ;  /* 0x000000000000794d */ /* 0x000fea0003800000 */
.L_x_197:
        /* <DEDUP_REMOVED lines=11> */
.L_x_251:


//--------------------- .text._Z24rgb_to_od_kernel_batchedPKfPffii --------------------------
	.section	.text._Z24rgb_to_od_kernel_batchedPKfPffii,"ax",@progbits
	.align	128
        .global         _Z24rgb_to_od_kernel_batchedPKfPffii
        .type           _Z24rgb_to_od_kernel_batchedPKfPffii,@function
        .size           _Z24rgb_to_od_kernel_batchedPKfPffii,(.L_x_232 - _Z24rgb_to_od_kernel_batchedPKfPffii)
        .other          _Z24rgb_to_od_kernel_batchedPKfPffii,@"STO_CUDA_ENTRY STV_DEFAULT"
_Z24rgb_to_od_kernel_batchedPKfPffii:
.text._Z24rgb_to_od_kernel_batchedPKfPffii:
[----:B------:R-:W-:Y:S01]  /*0000*/  LDC R1, c[0x0][0x37c] ;  /* 0x0000df00ff017b82 */ /* 0x000fe20000000800 */
[----:B------:R-:W0:Y:S07]  /*0010*/  S2R R3, SR_TID.X ;  /* 0x0000000000037919 */ /* 0x000e2e0000002100 */
[----:B------:R-:W0:Y:S01]  /*0020*/  S2UR UR6, SR_CTAID.X ;  /* 0x00000000000679c3 */ /* 0x000e220000002500 */
[----:B------:R-:W1:Y:S01]  /*0030*/  LDCU UR4, c[0x0][0x398] ;  /* 0x00007300ff0477ac */ /* 0x000e620008000800 */
[----:B------:R-:W1:Y:S06]  /*0040*/  LDCU UR5, c[0x0][0x394] ;  /* 0x00007280ff0577ac */ /* 0x000e6c0008000800 */
[----:B------:R-:W0:Y:S01]  /*0050*/  LDC R4, c[0x0][0x360] ;  /* 0x0000d800ff047b82 */ /* 0x000e220000000800 */
[----:B-1----:R-:W-:Y:S01]  /*0060*/  UIMAD UR4, UR4, UR5, URZ ;  /* 0x00000005040472a4 */ /* 0x002fe2000f8e02ff */
[----:B0-----:R-:W-:-:S05]  /*0070*/  IMAD R4, R4, UR6, R3 ;  /* 0x0000000604047c24 */ /* 0x001fca000f8e0203 */
[----:B------:R-:W-:-:S13]  /*0080*/  ISETP.GE.AND P0, PT, R4, UR4, PT ;  /* 0x0000000404007c0c */ /* 0x000fda000bf06270 */
[----:B------:R-:W-:Y:S05]  /*0090*/  @P0 EXIT ;  /* 0x000000000000094d */ /* 0x000fea0003800000 */
[----:B------:R-:W0:Y:S01]  /*00a0*/  LDC.64 R6, c[0x0][0x380] ;  /* 0x0000e000ff067b82 */ /* 0x000e220000000a00 */
[----:B------:R-:W1:Y:S01]  /*00b0*/  LDCU.64 UR4, c[0x0][0x358] ;  /* 0x00006b00ff0477ac */ /* 0x000e620008000a00 */
[----:B------:R-:W-:-:S06]  /*00c0*/  IMAD R4, R4, 0x3, RZ ;  /* 0x0000000304047824 */ /* 0x000fcc00078e02ff */
[----:B------:R-:W2:Y:S01]  /*00d0*/  LDC R11, c[0x0][0x390] ;  /* 0x0000e400ff0b7b82 */ /* 0x000ea20000000800 */
[----:B0-----:R-:W-:-:S05]  /*00e0*/  IMAD.WIDE R6, R4, 0x4, R6 ;  /* 0x0000000404067825 */ /* 0x001fca00078e0206 */
[----:B-1----:R-:W3:Y:S04]  /*00f0*/  LDG.E R2, desc[UR4][R6.64] ;  /* 0x0000000406027981 */ /* 0x002ee8000c1e1900 */
[----:B------:R0:W5:Y:S04]  /*0100*/  LDG.E R3, desc[UR4][R6.64+0x4] ;  /* 0x0000040406037981 */ /* 0x000168000c1e1900 */
[----:B------:R0:W5:Y:S01]  /*0110*/  LDG.E R5, desc[UR4][R6.64+0x8] ;  /* 0x0000080406057981 */ /* 0x000162000c1e1900 */
[----:B--2---:R-:W1:Y:S01]  /*0120*/  MUFU.RCP R8, R11 ;  /* 0x0000000b00087308 */ /* 0x004e620000001000 */
[----:B------:R-:W2:Y:S01]  /*0130*/  LDC R0, c[0x0][0x390] ;  /* 0x0000e400ff007b82 */ /* 0x000ea20000000800 */
[----:B------:R-:W-:Y:S01]  /*0140*/  BSSY.RECONVERGENT B0, `(.L_x_198) ;  /* 0x000000c000007945 */ /* 0x000fe20003800200 */
[----:B-1----:R-:W-:-:S04]  /*0150*/  FFMA R9, R8, -R11, 1 ;  /* 0x3f80000008097423 */ /* 0x002fc8000000080b */
[----:B------:R-:W-:Y:S01]  /*0160*/  FFMA R9, R8, R9, R8 ;  /* 0x0000000908097223 */ /* 0x000fe20000000008 */
[----:B---3--:R-:W-:-:S04]  /*0170*/  FADD R2, R2, 1 ;  /* 0x3f80000002027421 */ /* 0x008fc80000000000 */
[----:B------:R-:W1:Y:S01]  /*0180*/  FCHK P0, R2, R11 ;  /* 0x0000000b02007302 */ /* 0x000e620000000000 */
[----:B------:R-:W-:-:S04]  /*0190*/  FFMA R8, R2, R9, RZ ;  /* 0x0000000902087223 */ /* 0x000fc800000000ff */
[----:B------:R-:W-:-:S04]  /*01a0*/  FFMA R10, R8, -R11, R2 ;  /* 0x8000000b080a7223 */ /* 0x000fc80000000002 */
[----:B------:R-:W-:Y:S01]  /*01b0*/  FFMA R8, R9, R10, R8 ;  /* 0x0000000a09087223 */ /* 0x000fe20000000008 */
[----:B012---:R-:W-:Y:S06]  /*01c0*/  @!P0 BRA `(.L_x_199) ;  /* 0x00000000000c8947 */ /* 0x007fec0003800000 */
[----:B------:R-:W-:-:S07]  /*01d0*/  MOV R8, 0x1f0 ;  /* 0x000001f000087802 */ /* 0x000fce0000000f00 */
[----:B-----5:R-:W-:Y:S05]  /*01e0*/  CALL.REL.NOINC `($__internal_8_$__cuda_sm3x_div_rn_noftz_f32_slowpath) ;  /* 0x0000000400dc7944 */ /* 0x020fea0003c00000 */
[----:B------:R-:W-:-:S07]  /*01f0*/  MOV R8, R2 ;  /* 0x0000000200087202 */ /* 0x000fce0000000f00 */
.L_x_199:
[----:B------:R-:W-:Y:S05]  /*0200*/  BSYNC.RECONVERGENT B0 ;  /* 0x0000000000007941 */ /* 0x000fea0003800200 */
.L_x_198:
[----:B------:R-:W-:Y:S02]  /*0210*/  IMAD.MOV.U32 R12, RZ, RZ, R8 ;  /* 0x000000ffff0c7224 */ /* 0x000fe400078e0008 */
[----:B------:R-:W-:Y:S01]  /*0220*/  HFMA2 R7, -RZ, RZ, 1.5048828125, 33.21875 ;  /* 0x3e055027ff077431 */ /* 0x000fe200000001ff */
[----:B------:R-:W0:Y:S01]  /*0230*/  LDC R8, c[0x0][0x390] ;  /* 0x0000e400ff087b82 */ /* 0x000e220000000800 */
[----:B-----5:R-:W-:Y:S01]  /*0240*/  FADD R3, R3, 1 ;  /* 0x3f80000003037421 */ /* 0x020fe20000000000 */
[----:B------:R-:W-:Y:S01]  /*0250*/  BSSY.RECONVERGENT B0, `(.L_x_200) ;  /* 0x0000028000007945 */ /* 0x000fe20003800200 */
[----:B------:R-:W-:-:S13]  /*0260*/  FSETP.GEU.AND P0, PT, R12, 1.175494350822287508e-38, PT ;  /* 0x008000000c00780b */ /* 0x000fda0003f0e000 */
[----:B------:R-:W-:-:S05]  /*0270*/  @!P0 FMUL R12, R12, 8388608 ;  /* 0x4b0000000c0c8820 */ /* 0x000fca0000400000 */
[----:B------:R-:W-:Y:S01]  /*0280*/  IADD3 R2, PT, PT, R12, -0x3f2aaaab, RZ ;  /* 0xc0d555550c027810 */ /* 0x000fe20007ffe0ff */
[----:B0-----:R-:W0:Y:S03]  /*0290*/  MUFU.RCP R13, R8 ;  /* 0x00000008000d7308 */ /* 0x001e260000001000 */
[----:B------:R-:W-:-:S05]  /*02a0*/  LOP3.LUT R9, R2, 0xff800000, RZ, 0xc0, !PT ;  /* 0xff80000002097812 */ /* 0x000fca00078ec0ff */
[----:B------:R-:W-:Y:S01]  /*02b0*/  IMAD.IADD R2, R12, 0x1, -R9 ;  /* 0x000000010c027824 */ /* 0x000fe200078e0a09 */
[----:B------:R-:W-:-:S03]  /*02c0*/  I2FP.F32.S32 R9, R9 ;  /* 0x0000000900097245 */ /* 0x000fc60000201400 */
[----:B------:R-:W-:Y:S01]  /*02d0*/  FADD R10, R2, -1 ;  /* 0xbf800000020a7421 */ /* 0x000fe20000000000 */
[----:B------:R-:W-:Y:S02]  /*02e0*/  FSEL R2, RZ, -23, P0 ;  /* 0xc1b80000ff027808 */ /* 0x000fe40000000000 */
[----:B------:R-:W-:Y:S01]  /*02f0*/  ISETP.GT.U32.AND P0, PT, R12, 0x7f7fffff, PT ;  /* 0x7f7fffff0c00780c */ /* 0x000fe20003f04070 */
[C---:B------:R-:W-:Y:S02]  /*0300*/  FFMA R7, R10.reuse, -R7, 0.14084610342979431152 ;  /* 0x3e1039f60a077423 */ /* 0x040fe40000000807 */
[----:B------:R-:W-:Y:S01]  /*0310*/  FFMA R2, R9, 1.1920928955078125e-07, R2 ;  /* 0x3400000009027823 */ /* 0x000fe20000000002 */
[----:B------:R-:W-:Y:S02]  /*0320*/  IMAD.MOV.U32 R9, RZ, RZ, 0x7f800000 ;  /* 0x7f800000ff097424 */ /* 0x000fe400078e00ff */
[----:B------:R-:W-:-:S04]  /*0330*/  FFMA R7, R10, R7, -0.12148627638816833496 ;  /* 0xbdf8cdcc0a077423 */ /* 0x000fc80000000007 */
[----:B------:R-:W-:-:S04]  /*0340*/  FFMA R7, R10, R7, 0.13980610668659210205 ;  /* 0x3e0f29550a077423 */ /* 0x000fc80000000007 */
[----:B------:R-:W-:-:S04]  /*0350*/  FFMA R7, R10, R7, -0.16684235632419586182 ;  /* 0xbe2ad8b90a077423 */ /* 0x000fc80000000007 */
[----:B------:R-:W-:-:S04]  /*0360*/  FFMA R7, R10, R7, 0.20012299716472625732 ;  /* 0x3e4ced0b0a077423 */ /* 0x000fc80000000007 */
[C---:B------:R-:W-:Y:S02]  /*0370*/  FFMA R11, R10.reuse, R7, -0.24999669194221496582 ;  /* 0xbe7fff220a0b7423 */ /* 0x040fe40000000007 */
[----:B------:R-:W1:Y:S02]  /*0380*/  LDC.64 R6, c[0x0][0x388] ;  /* 0x0000e200ff067b82 */ /* 0x000e640000000a00 */
[----:B------:R-:W-:-:S04]  /*0390*/  FFMA R11, R10, R11, 0.33333182334899902344 ;  /* 0x3eaaaa780a0b7423 */ /* 0x000fc8000000000b */
[----:B------:R-:W-:-:S04]  /*03a0*/  FFMA R11, R10, R11, -0.5 ;  /* 0xbf0000000a0b7423 */ /* 0x000fc8000000000b */
[----:B------:R-:W-:-:S04]  /*03b0*/  FMUL R11, R10, R11 ;  /* 0x0000000b0a0b7220 */ /* 0x000fc80000400000 */
[----:B------:R-:W-:-:S04]  /*03c0*/  FFMA R11, R10, R11, R10 ;  /* 0x0000000b0a0b7223 */ /* 0x000fc8000000000a */
[----:B------:R-:W-:Y:S01]  /*03d0*/  FFMA R2, R2, 0.69314718246459960938, R11 ;  /* 0x3f31721802027823 */ /* 0x000fe2000000000b */
[C---:B------:R-:W-:Y:S01]  /*03e0*/  @P0 FFMA R2, R12.reuse, R9, +INF ;  /* 0x7f8000000c020423 */ /* 0x040fe20000000009 */
[----:B------:R-:W-:Y:S01]  /*03f0*/  FSETP.NEU.AND P0, PT, R12, RZ, PT ;  /* 0x000000ff0c00720b */ /* 0x000fe20003f0d000 */
[----:B-1----:R-:W-:-:S03]  /*0400*/  IMAD.WIDE R6, R4, 0x4, R6 ;  /* 0x0000000404067825 */ /* 0x002fc600078e0206 */
[----:B------:R-:W-:Y:S01]  /*0410*/  FSEL R9, -R2, +INF , P0 ;  /* 0x7f80000002097808 */ /* 0x000fe20000000100 */
[----:B0-----:R-:W-:-:S04]  /*0420*/  FFMA R2, R13, -R8, 1 ;  /* 0x3f8000000d027423 */ /* 0x001fc80000000808 */
[----:B------:R0:W-:Y:S01]  /*0430*/  STG.E desc[UR4][R6.64], R9 ;  /* 0x0000000906007986 */ /* 0x0001e2000c101904 */
[----:B------:R-:W-:Y:S02]  /*0440*/  FFMA R2, R13, R2, R13 ;  /* 0x000000020d027223 */ /* 0x000fe4000000000d */
[----:B------:R-:W1:Y:S02]  /*0450*/  FCHK P0, R3, R8 ;  /* 0x0000000803007302 */ /* 0x000e640000000000 */
[----:B------:R-:W-:-:S04]  /*0460*/  FFMA R4, R2, R3, RZ ;  /* 0x0000000302047223 */ /* 0x000fc800000000ff */
[----:B------:R-:W-:-:S04]  /*0470*/  FFMA R11, R4, -R8, R3 ;  /* 0x80000008040b7223 */ /* 0x000fc80000000003 */
[----:B------:R-:W-:Y:S01]  /*0480*/  FFMA R2, R2, R11, R4 ;  /* 0x0000000b02027223 */ /* 0x000fe20000000004 */
[----:B01----:R-:W-:Y:S06]  /*0490*/  @!P0 BRA `(.L_x_201) ;  /* 0x00000000000c8947 */ /* 0x003fec0003800000 */
[----:B------:R-:W-:Y:S02]  /*04a0*/  MOV R2, R3 ;  /* 0x0000000300027202 */ /* 0x000fe40000000f00 */
[----:B------:R-:W-:-:S07]  /*04b0*/  MOV R8, 0x4d0 ;  /* 0x000004d000087802 */ /* 0x000fce0000000f00 */
[----:B------:R-:W-:Y:S05]  /*04c0*/  CALL.REL.NOINC `($__internal_8_$__cuda_sm3x_div_rn_noftz_f32_slowpath) ;  /* 0x0000000400247944 */ /* 0x000fea0003c00000 */
.L_x_201:
[----:B------:R-:W-:Y:S05]  /*04d0*/  BSYNC.RECONVERGENT B0 ;  /* 0x0000000000007941 */ /* 0x000fea0003800200 */
.L_x_200:
[----:B------:R-:W-:Y:S01]  /*04e0*/  IMAD.MOV.U32 R8, RZ, RZ, R2 ;  /* 0x000000ffff087224 */ /* 0x000fe200078e0002 */
[----:B------:R-:W-:Y:S01]  /*04f0*/  MOV R9, 0x3e055027 ;  /* 0x3e05502700097802 */ /* 0x000fe20000000f00 */
[----:B------:R-:W0:Y:S01]  /*0500*/  LDC R10, c[0x0][0x390] ;  /* 0x0000e400ff0a7b82 */ /* 0x000e220000000800 */
[----:B------:R-:W-:Y:S01]  /*0510*/  FADD R5, R5, 1 ;  /* 0x3f80000005057421 */ /* 0x000fe20000000000 */
        /* <DEDUP_REMOVED lines=18> */
[----:B------:R-:W-:-:S04]  /*0640*/  FFMA R9, R4, R9, -0.24999669194221496582 ;  /* 0xbe7fff2204097423 */ /* 0x000fc80000000009 */
[----:B------:R-:W-:-:S04]  /*0650*/  FFMA R9, R4, R9, 0.33333182334899902344 ;  /* 0x3eaaaa7804097423 */ /* 0x000fc80000000009 */
[----:B------:R-:W-:-:S04]  /*0660*/  FFMA R9, R4, R9, -0.5 ;  /* 0xbf00000004097423 */ /* 0x000fc80000000009 */
[----:B------:R-:W-:-:S04]  /*0670*/  FMUL R9, R4, R9 ;  /* 0x0000000904097220 */ /* 0x000fc80000400000 */
[----:B------:R-:W-:-:S04]  /*0680*/  FFMA R9, R4, R9, R4 ;  /* 0x0000000904097223 */ /* 0x000fc80000000004 */
[----:B------:R-:W-:Y:S01]  /*0690*/  FFMA R2, R2, 0.69314718246459960938, R9 ;  /* 0x3f31721802027823 */ /* 0x000fe20000000009 */
[C---:B------:R-:W-:Y:S01]  /*06a0*/  @P0 FFMA R2, R8.reuse, R3, +INF ;  /* 0x7f80000008020423 */ /* 0x040fe20000000003 */
[----:B------:R-:W-:-:S04]  /*06b0*/  FSETP.NEU.AND P0, PT, R8, RZ, PT ;  /* 0x000000ff0800720b */ /* 0x000fc80003f0d000 */
        /* <DEDUP_REMOVED lines=12> */
.L_x_203:
[----:B------:R-:W-:Y:S05]  /*0780*/  BSYNC.RECONVERGENT B0 ;  /* 0x0000000000007941 */ /* 0x000fea0003800200 */
.L_x_202:
[----:B------:R-:W-:Y:S01]  /*0790*/  MOV R9, R2 ;  /* 0x0000000200097202 */ /* 0x000fe20000000f00 */
[----:B------:R-:W-:-:S03]  /*07a0*/  HFMA2 R3, -RZ, RZ, 1.5048828125, 33.21875 ;  /* 0x3e055027ff037431 */ /* 0x000fc600000001ff */
[----:B------:R-:W-:-:S13]  /*07b0*/  FSETP.GEU.AND P0, PT, R9, 1.175494350822287508e-38, PT ;  /* 0x008000000900780b */ /* 0x000fda0003f0e000 */
[----:B------:R-:W-:-:S04]  /*07c0*/  @!P0 FMUL R9, R9, 8388608 ;  /* 0x4b00000009098820 */ /* 0x000fc80000400000 */
[----:B------:R-:W-:-:S05]  /*07d0*/  VIADD R0, R9, 0xc0d55555 ;  /* 0xc0d5555509007836 */ /* 0x000fca0000000000 */
[----:B------:R-:W-:-:S04]  /*07e0*/  LOP3.LUT R2, R0, 0xff800000, RZ, 0xc0, !PT ;  /* 0xff80000000027812 */ /* 0x000fc800078ec0ff */
[----:B------:R-:W-:-:S05]  /*07f0*/  IADD3 R0, PT, PT, R9, -R2, RZ ;  /* 0x8000000209007210 */ /* 0x000fca0007ffe0ff */
[----:B------:R-:W-:Y:S01]  /*0800*/  FADD R4, R0, -1 ;  /* 0xbf80000000047421 */ /* 0x000fe20000000000 */
[----:B------:R-:W-:Y:S02]  /*0810*/  FSEL R0, RZ, -23, P0 ;  /* 0xc1b80000ff007808 */ /* 0x000fe40000000000 */
[----:B------:R-:W-:Y:S01]  /*0820*/  ISETP.GT.U32.AND P0, PT, R9, 0x7f7fffff, PT ;  /* 0x7f7fffff0900780c */ /* 0x000fe20003f04070 */
[----:B------:R-:W-:-:S04]  /*0830*/  FFMA R3, R4, -R3, 0.14084610342979431152 ;  /* 0x3e1039f604037423 */ /* 0x000fc80000000803 */
[----:B------:R-:W-:-:S04]  /*0840*/  FFMA R3, R4, R3, -0.12148627638816833496 ;  /* 0xbdf8cdcc04037423 */ /* 0x000fc80000000003 */
[----:B------:R-:W-:-:S04]  /*0850*/  FFMA R3, R4, R3, 0.13980610668659210205 ;  /* 0x3e0f295504037423 */ /* 0x000fc80000000003 */
[----:B------:R-:W-:-:S04]  /*0860*/  FFMA R3, R4, R3, -0.16684235632419586182 ;  /* 0xbe2ad8b904037423 */ /* 0x000fc80000000003 */
[----:B------:R-:W-:-:S04]  /*0870*/  FFMA R3, R4, R3, 0.20012299716472625732 ;  /* 0x3e4ced0b04037423 */ /* 0x000fc80000000003 */
[----:B------:R-:W-:-:S04]  /*0880*/  FFMA R3, R4, R3, -0.24999669194221496582 ;  /* 0xbe7fff2204037423 */ /* 0x000fc80000000003 */
[----:B------:R-:W-:-:S04]  /*0890*/  FFMA R3, R4, R3, 0.33333182334899902344 ;  /* 0x3eaaaa7804037423 */ /* 0x000fc80000000003 */
[C---:B------:R-:W-:Y:S01]  /*08a0*/  FFMA R5, R4.reuse, R3, -0.5 ;  /* 0xbf00000004057423 */ /* 0x040fe20000000003 */
[----:B------:R-:W-:Y:S01]  /*08b0*/  I2FP.F32.S32 R3, R2 ;  /* 0x0000000200037245 */ /* 0x000fe20000201400 */
[----:B------:R-:W-:Y:S02]  /*08c0*/  IMAD.MOV.U32 R2, RZ, RZ, 0x7f800000 ;  /* 0x7f800000ff027424 */ /* 0x000fe400078e00ff */
[C---:B------:R-:W-:Y:S02]  /*08d0*/  FMUL R5, R4.reuse, R5 ;  /* 0x0000000504057220 */ /* 0x040fe40000400000 */
[----:B------:R-:W-:Y:S02]  /*08e0*/  FFMA R0, R3, 1.1920928955078125e-07, R0 ;  /* 0x3400000003007823 */ /* 0x000fe40000000000 */
[----:B------:R-:W-:-:S04]  /*08f0*/  FFMA R5, R4, R5, R4 ;  /* 0x0000000504057223 */ /* 0x000fc80000000004 */
[----:B------:R-:W-:Y:S01]  /*0900*/  FFMA R0, R0, 0.69314718246459960938, R5 ;  /* 0x3f31721800007823 */ /* 0x000fe20000000005 */
[C---:B------:R-:W-:Y:S01]  /*0910*/  @P0 FFMA R0, R9.reuse, R2, +INF ;  /* 0x7f80000009000423 */ /* 0x040fe20000000002 */
[----:B------:R-:W-:-:S04]  /*0920*/  FSETP.NEU.AND P0, PT, R9, RZ, PT ;  /* 0x000000ff0900720b */ /* 0x000fc80003f0d000 */
[----:B------:R-:W-:-:S05]  /*0930*/  FSEL R3, -R0, +INF , P0 ;  /* 0x7f80000000037808 */ /* 0x000fca0000000100 */
[----:B------:R-:W-:Y:S01]  /*0940*/  STG.E desc[UR4][R6.64+0x8], R3 ;  /* 0x0000080306007986 */ /* 0x000fe2000c101904 */
[----:B------:R-:W-:Y:S05]  /*0950*/  EXIT ;  /* 0x000000000000794d */ /* 0x000fea0003800000 */
        .weak           $__internal_8_$__cuda_sm3x_div_rn_noftz_f32_slowpath
        .type           $__internal_8_$__cuda_sm3x_div_rn_noftz_f32_slowpath,@function
        .size           $__internal_8_$__cuda_sm3x_div_rn_noftz_f32_slowpath,(.L_x_232 - $__internal_8_$__cuda_sm3x_div_rn_noftz_f32_slowpath)
$__internal_8_$__cuda_sm3x_div_rn_noftz_f32_slowpath:
[----:B------:R-:W-:Y:S01]  /*0960*/  SHF.R.U32.HI R10, RZ, 0x17, R0 ;  /* 0x00000017ff0a7819 */ /* 0x000fe20000011600 */
[----:B------:R-:W-:Y:S01]  /*0970*/  BSSY.RECONVERGENT B1, `(.L_x_204) ;  /* 0x0000063000017945 */ /* 0x000fe20003800200 */
[----:B------:R-:W-:Y:S01]  /*0980*/  SHF.R.U32.HI R9, RZ, 0x17, R2 ;  /* 0x00000017ff097819 */ /* 0x000fe20000011602 */
[----:B------:R-:W-:Y:S01]  /*0990*/  IMAD.MOV.U32 R11, RZ, RZ, R0 ;  /* 0x000000ffff0b7224 */ /* 0x000fe200078e0000 */
[----:B------:R-:W-:Y:S02]  /*09a0*/  LOP3.LUT R10, R10, 0xff, RZ, 0xc0, !PT ;  /* 0x000000ff0a0a7812 */ /* 0x000fe400078ec0ff */
[----:B------:R-:W-:Y:S02]  /*09b0*/  LOP3.LUT R14, R9, 0xff, RZ, 0xc0, !PT ;  /* 0x000000ff090e7812 */ /* 0x000fe400078ec0ff */
[----:B------:R-:W-:Y:S02]  /*09c0*/  IADD3 R12, PT, PT, R10, -0x1, RZ ;  /* 0xffffffff0a0c7810 */ /* 0x000fe40007ffe0ff */
[----:B------:R-:W-:-:S02]  /*09d0*/  IADD3 R13, PT, PT, R14, -0x1, RZ ;  /* 0xffffffff0e0d7810 */ /* 0x000fc40007ffe0ff */
[----:B------:R-:W-:-:S04]  /*09e0*/  ISETP.GT.U32.AND P0, PT, R12, 0xfd, PT ;  /* 0x000000fd0c00780c */ /* 0x000fc80003f04070 */
[----:B------:R-:W-:-:S13]  /*09f0*/  ISETP.GT.U32.OR P0, PT, R13, 0xfd, P0 ;  /* 0x000000fd0d00780c */ /* 0x000fda0000704470 */
[----:B------:R-:W-:Y:S01]  /*0a00*/  @!P0 MOV R9, RZ ;  /* 0x000000ff00098202 */ /* 0x000fe20000000f00 */
[----:B------:R-:W-:Y:S06]  /*0a10*/  @!P0 BRA `(.L_x_205) ;  /* 0x00000000005c8947 */ /* 0x000fec0003800000 */
[----:B------:R-:W-:Y:S02]  /*0a20*/  FSETP.GTU.FTZ.AND P0, PT, |R2|, +INF , PT ;  /* 0x7f8000000200780b */ /* 0x000fe40003f1c200 */
[----:B------:R-:W-:-:S04]  /*0a30*/  FSETP.GTU.FTZ.AND P1, PT, |R0|, +INF , PT ;  /* 0x7f8000000000780b */ /* 0x000fc80003f3c200 */
[----:B------:R-:W-:-:S13]  /*0a40*/  PLOP3.LUT P0, PT, P0, P1, PT, 0xf8, 0x8f ;  /* 0x00000000008f781c */ /* 0x000fda0000703f70 */
[----:B------:R-:W-:Y:S05]  /*0a50*/  @P0 BRA `(.L_x_206) ;  /* 0x00000004004c0947 */ /* 0x000fea0003800000 */
[----:B------:R-:W-:-:S13]  /*0a60*/  LOP3.LUT P0, RZ, R11, 0x7fffffff, R2, 0xc8, !PT ;  /* 0x7fffffff0bff7812 */ /* 0x000fda000780c802 */
[----:B------:R-:W-:Y:S05]  /*0a70*/  @!P0 BRA `(.L_x_207) ;  /* 0x00000004003c8947 */ /* 0x000fea0003800000 */
[----:B------:R-:W-:Y:S02]  /*0a80*/  FSETP.NEU.FTZ.AND P2, PT, |R2|, +INF , PT ;  /* 0x7f8000000200780b */ /* 0x000fe40003f5d200 */
        /* <DEDUP_REMOVED lines=14> */
[----:B------:R-:W-:Y:S02]  /*0b70*/  @!P1 FFMA R11, R0, 1.84467440737095516160e+19, RZ ;  /* 0x5f800000000b9823 */ /* 0x000fe400000000ff */
[----:B------:R-:W-:-:S07]  /*0b80*/  @!P1 IADD3 R9, PT, PT, R9, 0x40, RZ ;  /* 0x0000004009099810 */ /* 0x000fce0007ffe0ff */
.L_x_205:
[----:B------:R-:W-:Y:S01]  /*0b90*/  LEA R12, R10, 0xc0800000, 0x17 ;  /* 0xc08000000a0c7811 */ /* 0x000fe200078eb8ff */
[----:B------:R-:W-:Y:S03]  /*0ba0*/  BSSY.RECONVERGENT B2, `(.L_x_210) ;  /* 0x0000036000027945 */ /* 0x000fe60003800200 */
[----:B------:R-:W-:Y:S01]  /*0bb0*/  IADD3 R12, PT, PT, -R12, R11, RZ ;  /* 0x0000000b0c0c7210 */ /* 0x000fe20007ffe1ff */
[----:B------:R-:W-:-:S03]  /*0bc0*/  VIADD R11, R14, 0xffffff81 ;  /* 0xffffff810e0b7836 */ /* 0x000fc60000000000 */
[----:B------:R0:W1:Y:S01]  /*0bd0*/  MUFU.RCP R13, R12 ;  /* 0x0000000c000d7308 */ /* 0x0000620000001000 */
[----:B------:R-:W-:Y:S01]  /*0be0*/  FADD.FTZ R15, -R12, -RZ ;  /* 0x800000ff0c0f7221 */ /* 0x000fe20000010100 */
[C---:B------:R-:W-:Y:S01]  /*0bf0*/  IMAD R2, R11.reuse, -0x800000, R2 ;  /* 0xff8000000b027824 */ /* 0x040fe200078e0202 */
[----:B0-----:R-:W-:-:S04]  /*0c00*/  IADD3 R12, PT, PT, R11, 0x7f, -R10 ;  /* 0x0000007f0b0c7810 */ /* 0x001fc80007ffe80a */
[----:B------:R-:W-:Y:S01]  /*0c10*/  IADD3 R9, PT, PT, R12, R9, RZ ;  /* 0x000000090c097210 */ /* 0x000fe20007ffe0ff */
        /* <DEDUP_REMOVED lines=21> */
[C---:B------:R-:W-:Y:S01]  /*0d70*/  IADD3 R12, PT, PT, R15.reuse, 0x20, RZ ;  /* 0x000000200f0c7810 */ /* 0x040fe20007ffe0ff */
[CCC-:B------:R-:W-:Y:S01]  /*0d80*/  FFMA.RM R10, R16.reuse, R14.reuse, R13.reuse ;  /* 0x0000000e100a7223 */ /* 0x1c0fe2000000400d */
[----:B------:R-:W-:Y:S02]  /*0d90*/  ISETP.NE.AND P2, PT, R15, RZ, PT ;  /* 0x000000ff0f00720c */ /* 0x000fe40003f45270 */
[----:B------:R-:W-:Y:S01]  /*0da0*/  LOP3.LUT R11, R9, 0x7fffff, RZ, 0xc0, !PT ;  /* 0x007fffff090b7812 */ /* 0x000fe200078ec0ff */
[----:B------:R-:W-:Y:S01]  /*0db0*/  FFMA.RP R9, R16, R14, R13 ;  /* 0x0000000e10097223 */ /* 0x000fe2000000800d */
[----:B------:R-:W-:Y:S02]  /*0dc0*/  ISETP.NE.AND P1, PT, R15, RZ, PT ;  /* 0x000000ff0f00720c */ /* 0x000fe40003f25270 */
[----:B------:R-:W-:Y:S02]  /*0dd0*/  LOP3.LUT R11, R11, 0x800000, RZ, 0xfc, !PT ;  /* 0x008000000b0b7812 */ /* 0x000fe400078efcff */
[----:B------:R-:W-:-:S02]  /*0de0*/  IADD3 R13, PT, PT, -R15, RZ, RZ ;  /* 0x000000ff0f0d7210 */ /* 0x000fc40007ffe1ff */
[----:B------:R-:W-:Y:S02]  /*0df0*/  SHF.L.U32 R12, R11, R12, RZ ;  /* 0x0000000c0b0c7219 */ /* 0x000fe400000006ff */
[----:B------:R-:W-:Y:S02]  /*0e00*/  FSETP.NEU.FTZ.AND P0, PT, R9, R10, PT ;  /* 0x0000000a0900720b */ /* 0x000fe40003f1d000 */
        /* <DEDUP_REMOVED lines=11> */
.L_x_212:
[----:B------:R-:W-:-:S04]  /*0ec0*/  LOP3.LUT R2, R2, 0x80000000, RZ, 0xc0, !PT ;  /* 0x8000000002027812 */ /* 0x000fc800078ec0ff */
[----:B------:R-:W-:Y:S01]  /*0ed0*/  LOP3.LUT R2, R2, 0x7f800000, RZ, 0xfc, !PT ;  /* 0x7f80000002027812 */ /* 0x000fe200078efcff */
[----:B------:R-:W-:Y:S06]  /*0ee0*/  BRA `(.L_x_213) ;  /* 0x0000000000047947 */ /* 0x000fec0003800000 */
.L_x_211:
[----:B------:R-:W-:-:S07]  /*0ef0*/  LEA R2, R9, R2, 0x17 ;  /* 0x0000000209027211 */ /* 0x000fce00078eb8ff */
.L_x_213:
[----:B------:R-:W-:Y:S05]  /*0f00*/  BSYNC.RECONVERGENT B2 ;  /* 0x0000000000027941 */ /* 0x000fea0003800200 */
.L_x_210:
[----:B------:R-:W-:Y:S05]  /*0f10*/  BRA `(.L_x_214) ;  /* 0x0000000000207947 */ /* 0x000fea0003800000 */
.L_x_209:
[----:B------:R-:W-:-:S04]  /*0f20*/  LOP3.LUT R2, R11, 0x80000000, R2, 0x48, !PT ;  /* 0x800000000b027812 */ /* 0x000fc800078e4802 */
[----:B------:R-:W-:Y:S01]  /*0f30*/  LOP3.LUT R2, R2, 0x7f800000, RZ, 0xfc, !PT ;  /* 0x7f80000002027812 */ /* 0x000fe200078efcff */
[----:B------:R-:W-:Y:S06]  /*0f40*/  BRA `(.L_x_214) ;  /* 0x0000000000147947 */ /* 0x000fec0003800000 */
.L_x_208:
[----:B------:R-:W-:Y:S01]  /*0f50*/  LOP3.LUT R2, R11, 0x80000000, R2, 0x48, !PT ;  /* 0x800000000b027812 */ /* 0x000fe200078e4802 */
[----:B------:R-:W-:Y:S06]  /*0f60*/  BRA `(.L_x_214) ;  /* 0x00000000000c7947 */ /* 0x000fec0003800000 */
.L_x_207:
[----:B------:R-:W0:Y:S01]  /*0f70*/  MUFU.RSQ R2, -QNAN ;  /* 0xffc0000000027908 */ /* 0x000e220000001400 */
[----:B------:R-:W-:Y:S05]  /*0f80*/  BRA `(.L_x_214) ;  /* 0x0000000000047947 */ /* 0x000fea0003800000 */
.L_x_206:
[----:B------:R-:W-:-:S07]  /*0f90*/  FADD.FTZ R2, R2, R0 ;  /* 0x0000000002027221 */ /* 0x000fce0000010000 */
.L_x_214:
[----:B------:R-:W-:Y:S05]  /*0fa0*/  BSYNC.RECONVERGENT B1 ;  /* 0x0000000000017941 */ /* 0x000fea0003800200 */
.L_x_204:
[----:B------:R-:W-:-:S04]  /*0fb0*/  HFMA2 R9, -RZ, RZ, 0, 0 ;  /* 0x00000000ff097431 */ /* 0x000fc800000001ff */
[----:B0-----:R-:W-:Y:S05]  /*0fc0*/  RET.REL.NODEC R8 `(_Z24rgb_to_od_kernel_batchedPKfPffii) ;  /* 0xfffffff0080c7950 */ /* 0x001fea0003c3ffff */
.L_x_215:
        /* <DEDUP_REMOVED lines=11> */
.L_x_232:


//--------------------- .text._Z15find_max_kernelPKiPii --------------------------
	.section	.text._Z15find_max_kernelPKiPii,"ax",@progbits
	.align	128
        .global         _Z15find_max_kernelPKiPii
        .type           _Z15find_max_kernelPKiPii,@function
        .size           _Z15find_max_kernelPKiPii,(.L_x_253 - _Z15find_max_kernelPKiPii)
        .other          _Z15find_max_kernelPKiPii,@"STO_CUDA_ENTRY STV_DEFAULT"
_Z15find_max_kernelPKiPii:
.text._Z15find_max_kernelPKiPii:
[----:B------:R-:W-:Y:S01]  /*0000*/  LDC R1, c[0x0][0x37c] ;  /* 0x0000df00ff017b82 */ /* 0x000fe20000000800 */
[----:B------:R-:W0:Y:S07]  /*0010*/  S2R R0, SR_TID.X ;  /* 0x0000000000007919 */ /* 0x000e2e0000002100 */
[----:B------:R-:W0:Y:S01]  /*0020*/  S2UR UR4, SR_CTAID.X ;  /* 0x00000000000479c3 */ /* 0x000e220000002500 */
[----:B------:R-:W1:Y:S01]  /*0030*/  LDCU UR7, c[0x0][0x390] ;  /* 0x00007200ff0777ac */ /* 0x000e620008000800 */
[----:B------:R-:W-:Y:S01]  /*0040*/  BSSY.RECONVERGENT B0, `(.L_x_216) ;  /* 0x0000012000007945 */ /* 0x000fe20003800200 */
[----:B------:R-:W-:-:S05]  /*0050*/  IMAD.MOV.U32 R6, RZ, RZ, RZ ;  /* 0x000000ffff067224 */ /* 0x000fca00078e00ff */
[----:B------:R-:W0:Y:S02]  /*0060*/  LDC R3, c[0x0][0x360] ;  /* 0x0000d800ff037b82 */ /* 0x000e240000000800 */
[----:B0-----:R-:W-:Y:S01]  /*0070*/  IMAD R2, R3, UR4, R0 ;  /* 0x0000000403027c24 */ /* 0x001fe2000f8e0200 */
[----:B------:R-:W0:Y:S04]  /*0080*/  LDCU.64 UR4, c[0x0][0x358] ;  /* 0x00006b00ff0477ac */ /* 0x000e280008000a00 */
[----:B-1----:R-:W-:-:S13]  /*0090*/  ISETP.GE.AND P0, PT, R2, UR7, PT ;  /* 0x0000000702007c0c */ /* 0x002fda000bf06270 */
[----:B------:R-:W-:Y:S05]  /*00a0*/  @P0 BRA `(.L_x_217) ;  /* 0x00000000002c0947 */ /* 0x000fea0003800000 */
[----:B------:R-:W1:Y:S01]  /*00b0*/  LDC.64 R4, c[0x0][0x380] ;  /* 0x0000e000ff047b82 */ /* 0x000e620000000a00 */
[----:B------:R-:W2:Y:S01]  /*00c0*/  LDCU UR6, c[0x0][0x370] ;  /* 0x00006e00ff0677ac */ /* 0x000ea20008000800 */
[----:B------:R-:W-:Y:S02]  /*00d0*/  IMAD.MOV.U32 R7, RZ, RZ, R2 ;  /* 0x000000ffff077224 */ /* 0x000fe400078e0002 */
[----:B------:R-:W-:Y:S02]  /*00e0*/  IMAD.MOV.U32 R6, RZ, RZ, RZ ;  /* 0x000000ffff067224 */ /* 0x000fe400078e00ff */
[----:B--2---:R-:W-:-:S07]  /*00f0*/  IMAD R8, R3, UR6, RZ ;  /* 0x0000000603087c24 */ /* 0x004fce000f8e02ff */
.L_x_218:
[----:B-1----:R-:W-:-:S06]  /*0100*/  IMAD.WIDE R2, R7, 0x4, R4 ;  /* 0x0000000407027825 */ /* 0x002fcc00078e0204 */
[----:B0-----:R-:W2:Y:S01]  /*0110*/  LDG.E R3, desc[UR4][R2.64] ;  /* 0x0000000402037981 */ /* 0x001ea2000c1e1900 */
[----:B------:R-:W-:-:S05]  /*0120*/  IMAD.IADD R7, R8, 0x1, R7 ;  /* 0x0000000108077824 */ /* 0x000fca00078e0207 */
[----:B------:R-:W-:Y:S02]  /*0130*/  ISETP.GE.AND P0, PT, R7, UR7, PT ;  /* 0x0000000707007c0c */ /* 0x000fe4000bf06270 */
[----:B--2---:R-:W-:-:S11]  /*0140*/  VIMNMX R6, PT, PT, R3, R6, !PT ;  /* 0x0000000603067248 */ /* 0x004fd60007fe0100 */
[----:B------:R-:W-:Y:S05]  /*0150*/  @!P0 BRA `(.L_x_218) ;  /* 0xfffffffc00e88947 */ /* 0x000fea000383ffff */
.L_x_217:
[----:B0-----:R-:W-:Y:S05]  /*0160*/  BSYNC.RECONVERGENT B0 ;  /* 0x0000000000007941 */ /* 0x001fea0003800200 */
.L_x_216:
[----:B------:R-:W0:Y:S01]  /*0170*/  SHFL.DOWN PT, R3, R6, 0x10, 0x1f ;  /* 0x0a001f0006037f89 */ /* 0x000e2200000e0000 */
[C---:B------:R-:W-:Y:S02]  /*0180*/  LOP3.LUT P0, RZ, R0.reuse, 0x1f, RZ, 0xc0, !PT ;  /* 0x0000001f00ff7812 */ /* 0x040fe4000780c0ff */
[----:B------:R-:W-:-:S11]  /*0190*/  ISETP.GT.U32.AND P1, PT, R0, 0x7, PT ;  /* 0x000000070000780c */ /* 0x000fd60003f24070 */
[----:B------:R-:W1:Y:S02]  /*01a0*/  @!P0 S2R R8, SR_CgaCtaId ;  /* 0x0000000000088919 */ /* 0x000e640000008800 */
[----:B------:R-:W2:Y:S01]  /*01b0*/  @!P1 S2R R9, SR_CgaCtaId ;  /* 0x0000000000099919 */ /* 0x000ea20000008800 */
[----:B0-----:R-:W-:Y:S02]  /*01c0*/  VIMNMX R3, PT, PT, R3, R6, !PT ;  /* 0x0000000603037248 */ /* 0x001fe40007fe0100 */
[----:B------:R-:W-:-:S03]  /*01d0*/  @!P1 MOV R6, 0x400 ;  /* 0x0000040000069802 */ /* 0x000fc60000000f00 */
[----:B------:R-:W0:Y:S01]  /*01e0*/  SHFL.DOWN PT, R2, R3, 0x8, 0x1f ;  /* 0x09001f0003027f89 */ /* 0x000e2200000e0000 */
[----:B--2---:R-:W-:Y:S02]  /*01f0*/  @!P1 LEA R9, R9, R6, 0x18 ;  /* 0x0000000609099211 */ /* 0x004fe400078ec0ff */
[----:B0-----:R-:W-:Y:S02]  /*0200*/  VIMNMX R2, PT, PT, R3, R2, !PT ;  /* 0x0000000203027248 */ /* 0x001fe40007fe0100 */
[----:B------:R-:W-:-:S03]  /*0210*/  @!P0 MOV R3, 0x400 ;  /* 0x0000040000038802 */ /* 0x000fc60000000f00 */
[----:B------:R-:W0:Y:S01]  /*0220*/  SHFL.DOWN PT, R5, R2, 0x4, 0x1f ;  /* 0x08801f0002057f89 */ /* 0x000e2200000e0000 */
[----:B-1----:R-:W-:-:S04]  /*0230*/  @!P0 LEA R3, R8, R3, 0x18 ;  /* 0x0000000308038211 */ /* 0x002fc800078ec0ff */
[----:B------:R-:W-:Y:S02]  /*0240*/  @!P0 LEA.HI R3, R0, R3, RZ, 0x1d ;  /* 0x0000000300038211 */ /* 0x000fe400078fe8ff */
[----:B0-----:R-:W-:Y:S01]  /*0250*/  VIMNMX R5, PT, PT, R2, R5, !PT ;  /* 0x0000000502057248 */ /* 0x001fe20007fe0100 */
[----:B------:R-:W-:-:S04]  /*0260*/  IMAD.MOV.U32 R2, RZ, RZ, RZ ;  /* 0x000000ffff027224 */ /* 0x000fc800078e00ff */
[----:B------:R-:W0:Y:S02]  /*0270*/  SHFL.DOWN PT, R4, R5, 0x2, 0x1f ;  /* 0x08401f0005047f89 */ /* 0x000e2400000e0000 */
[----:B0-----:R-:W-:Y:S01]  /*0280*/  VIMNMX R4, PT, PT, R5, R4, !PT ;  /* 0x0000000405047248 */ /* 0x001fe20007fe0100 */
[----:B------:R-:W-:-:S04]  /*0290*/  @!P1 IMAD R5, R0, 0x4, R9 ;  /* 0x0000000400059824 */ /* 0x000fc800078e0209 */
[----:B------:R-:W0:Y:S02]  /*02a0*/  SHFL.DOWN PT, R7, R4, 0x1, 0x1f ;  /* 0x08201f0004077f89 */ /* 0x000e2400000e0000 */
[----:B0-----:R-:W-:-:S05]  /*02b0*/  VIMNMX R6, PT, PT, R4, R7, !PT ;  /* 0x0000000704067248 */ /* 0x001fca0007fe0100 */
[----:B------:R0:W-:Y:S01]  /*02c0*/  @!P0 STS [R3], R6 ;  /* 0x0000000603008388 */ /* 0x0001e20000000800 */
[----:B------:R-:W-:Y:S01]  /*02d0*/  BAR.SYNC.DEFER_BLOCKING 0x0 ;  /* 0x0000000000007b1d */ /* 0x000fe20000010000 */
[----:B------:R-:W-:-:S05]  /*02e0*/  ISETP.GT.U32.AND P0, PT, R0, 0x1f, PT ;  /* 0x0000001f0000780c */ /* 0x000fca0003f04070 */
[----:B------:R0:W1:Y:S08]  /*02f0*/  @!P1 LDS R2, [R5] ;  /* 0x0000000005029984 */ /* 0x0000700000000800 */
[----:B0-----:R-:W-:Y:S05]  /*0300*/  @P0 EXIT ;  /* 0x000000000000094d */ /* 0x001fea0003800000 */
[----:B-1----:R-:W0:Y:S01]  /*0310*/  SHFL.DOWN PT, R3, R2, 0x10, 0x1f ;  /* 0x0a001f0002037f89 */ /* 0x002e2200000e0000 */
[----:B------:R-:W-:Y:S02]  /*0320*/  ISETP.NE.AND P0, PT, R0, RZ, PT ;  /* 0x000000ff0000720c */ /* 0x000fe40003f05270 */
[----:B0-----:R-:W-:-:S05]  /*0330*/  VIMNMX R3, PT, PT, R3, R2, !PT ;  /* 0x0000000203037248 */ /* 0x001fca0007fe0100 */
[----:B------:R-:W0:Y:S02]  /*0340*/  SHFL.DOWN PT, R4, R3, 0x8, 0x1f ;  /* 0x09001f0003047f89 */ /* 0x000e2400000e0000 */
[----:B0-----:R-:W-:-:S05]  /*0350*/  VIMNMX R4, PT, PT, R3, R4, !PT ;  /* 0x0000000403047248 */ /* 0x001fca0007fe0100 */
[----:B------:R-:W0:Y:S02]  /*0360*/  SHFL.DOWN PT, R5, R4, 0x4, 0x1f ;  /* 0x08801f0004057f89 */ /* 0x000e2400000e0000 */
[----:B0-----:R-:W-:-:S05]  /*0370*/  VIMNMX R5, PT, PT, R4, R5, !PT ;  /* 0x0000000504057248 */ /* 0x001fca0007fe0100 */
[----:B------:R-:W0:Y:S02]  /*0380*/  SHFL.DOWN PT, R6, R5, 0x2, 0x1f ;  /* 0x08401f0005067f89 */ /* 0x000e2400000e0000 */
[----:B0-----:R-:W-:-:S05]  /*0390*/  VIMNMX R6, PT, PT, R5, R6, !PT ;  /* 0x0000000605067248 */ /* 0x001fca0007fe0100 */
[----:B------:R0:W1:Y:S01]  /*03a0*/  SHFL.DOWN PT, R7, R6, 0x1, 0x1f ;  /* 0x08201f0006077f89 */ /* 0x00006200000e0000 */
[----:B------:R-:W-:Y:S05]  /*03b0*/  @P0 EXIT ;  /* 0x000000000000094d */ /* 0x000fea0003800000 */
[----:B------:R-:W2:Y:S01]  /*03c0*/  LDC.64 R2, c[0x0][0x388] ;  /* 0x0000e200ff027b82 */ /* 0x000ea20000000a00 */
[----:B-1----:R-:W-:-:S05]  /*03d0*/  VIMNMX R7, PT, PT, R6, R7, !PT ;  /* 0x0000000706077248 */ /* 0x002fca0007fe0100 */
[----:B--2---:R-:W-:Y:S01]  /*03e0*/  REDG.E.MAX.S32.STRONG.GPU desc[UR4][R2.64], R7 ;  /* 0x000000070200798e */ /* 0x004fe2000d12e304 */
[----:B------:R-:W-:Y:S05]  /*03f0*/  EXIT ;  /* 0x000000000000794d */ /* 0x000fea0003800000 */
.L_x_219:
        /* <DEDUP_REMOVED lines=16> */
.L_x_253:


//--------------------- .text._Z39count_filtered_pixels_all_images_kernelPKfPifii --------------------------
	.section	.text._Z39count_filtered_pixels_all_images_kernelPKfPifii,"ax",@progbits
	.align	128
        .global         _Z39count_filtered_pixels_all_images_kernelPKfPifii
        .type           _Z39count_filtered_pixels_all_images_kernelPKfPifii,@function
        .size           _Z39count_filtered_pixels_all_images_kernelPKfPifii,(.L_x_254 - _Z39count_filtered_pixels_all_images_kernelPKfPifii)
        .other          _Z39count_filtered_pixels_all_images_kernelPKfPifii,@"STO_CUDA_ENTRY STV_DEFAULT"
_Z39count_filtered_pixels_all_images_kernelPKfPifii:
.text._Z39count_filtered_pixels_all_images_kernelPKfPifii:
        /* <DEDUP_REMOVED lines=8> */
[----:B------:R-:W-:Y:S01]  /*0080*/  IMAD.MOV.U32 R4, RZ, RZ, RZ ;  /* 0x000000ffff047224 */ /* 0x000fe200078e00ff */
[----:B------:R-:W2:Y:S01]  /*0090*/  S2R R9, SR_LANEID ;  /* 0x0000000000097919 */ /* 0x000ea20000000000 */
[----:B------:R-:W3:Y:S01]  /*00a0*/  LDCU.64 UR6, c[0x0][0x358] ;  /* 0x00006b00ff0677ac */ /* 0x000ee20008000a00 */
[----:B------:R-:W4:Y:S01]  /*00b0*/  LDCU UR9, c[0x0][0x390] ;  /* 0x00007200ff0977ac */ /* 0x000f220008000800 */
[----:B------:R-:W0:Y:S02]  /*00c0*/  LDCU.64 UR10, c[0x0][0x380] ;  /* 0x00007000ff0a77ac */ /* 0x000e240008000a00 */
[C---:B0-----:R-:W-:Y:S02]  /*00d0*/  ISETP.NE.AND P0, PT, R5.reuse, RZ, PT ;  /* 0x000000ff0500720c */ /* 0x041fe40003f05270 */
[----:B-1----:R-:W-:-:S11]  /*00e0*/  ISETP.GE.AND P1, PT, R5, UR8, PT ;  /* 0x0000000805007c0c */ /* 0x002fd6000bf26270 */
[----:B------:R-:W0:Y:S01]  /*00f0*/  @!P0 S2R R3, SR_CgaCtaId ;  /* 0x0000000000038919 */ /* 0x000e220000008800 */
[----:B------:R-:W-:-:S04]  /*0100*/  @!P0 MOV R0, 0x400 ;  /* 0x0000040000008802 */ /* 0x000fc80000000f00 */
[----:B0-----:R-:W-:-:S05]  /*0110*/  @!P0 LEA R0, R3, R0, 0x18 ;  /* 0x0000000003008211 */ /* 0x001fca00078ec0ff */
[----:B------:R0:W-:Y:S01]  /*0120*/  @!P0 STS [R0], RZ ;  /* 0x000000ff00008388 */ /* 0x0001e20000000800 */
[----:B------:R-:W-:Y:S06]  /*0130*/  BAR.SYNC.DEFER_BLOCKING 0x0 ;  /* 0x0000000000007b1d */ /* 0x000fec0000010000 */
[----:B--234-:R-:W-:Y:S05]  /*0140*/  @P1 BRA `(.L_x_221) ;  /* 0x0000000000401947 */ /* 0x01cfea0003800000 */
[----:B------:R-:W1:Y:S01]  /*0150*/  LDC R8, c[0x0][0x360] ;  /* 0x0000d800ff087b82 */ /* 0x000e620000000800 */
[----:B0-----:R-:W-:Y:S02]  /*0160*/  IMAD R0, R7, UR8, RZ ;  /* 0x0000000807007c24 */ /* 0x001fe4000f8e02ff */
[----:B------:R-:W-:-:S07]  /*0170*/  IMAD.MOV.U32 R4, RZ, RZ, RZ ;  /* 0x000000ffff047224 */ /* 0x000fce00078e00ff */
.L_x_222:
[----:B------:R-:W-:Y:S02]  /*0180*/  SHF.R.S32.HI R3, RZ, 0x1f, R5 ;  /* 0x0000001fff037819 */ /* 0x000fe40000011405 */
[----:B------:R-:W-:-:S04]  /*0190*/  IADD3 R6, P1, PT, R0, R5, RZ ;  /* 0x0000000500067210 */ /* 0x000fc80007f3e0ff */
[----:B------:R-:W-:Y:S02]  /*01a0*/  LEA.HI.X.SX32 R3, R0, R3, 0x1, P1 ;  /* 0x0000000300037211 */ /* 0x000fe400008f0eff */
[----:B------:R-:W-:-:S04]  /*01b0*/  LEA R2, P1, R6, UR10, 0x2 ;  /* 0x0000000a06027c11 */ /* 0x000fc8000f8210ff */
[----:B------:R-:W-:-:S05]  /*01c0*/  LEA.HI.X R3, R6, UR11, R3, 0x2, P1 ;  /* 0x0000000b06037c11 */ /* 0x000fca00088f1403 */
[----:B------:R-:W2:Y:S01]  /*01d0*/  LDG.E R2, desc[UR6][R2.64] ;  /* 0x0000000602027981 */ /* 0x000ea2000c1e1900 */
[----:B-1----:R-:W-:Y:S02]  /*01e0*/  IMAD.IADD R5, R8, 0x1, R5 ;  /* 0x0000000108057824 */ /* 0x002fe400078e0205 */
[----:B------:R-:W-:-:S03]  /*01f0*/  VIADD R6, R4, 0x1 ;  /* 0x0000000104067836 */ /* 0x000fc60000000000 */
[----:B------:R-:W-:Y:S02]  /*0200*/  ISETP.GE.AND P2, PT, R5, UR8, PT ;  /* 0x0000000805007c0c */ /* 0x000fe4000bf46270 */
[----:B--2---:R-:W-:-:S13]  /*0210*/  FSETP.GE.AND P1, PT, R2, UR9, PT ;  /* 0x0000000902007c0b */ /* 0x004fda000bf26000 */
[----:B------:R-:W-:-:S04]  /*0220*/  @!P1 IMAD.MOV R6, RZ, RZ, R4 ;  /* 0x000000ffff069224 */ /* 0x000fc800078e0204 */
[----:B------:R-:W-:Y:S01]  /*0230*/  IMAD.MOV.U32 R4, RZ, RZ, R6 ;  /* 0x000000ffff047224 */ /* 0x000fe200078e0006 */
[----:B------:R-:W-:Y:S06]  /*0240*/  @!P2 BRA `(.L_x_222) ;  /* 0xfffffffc00cca947 */ /* 0x000fec000383ffff */
.L_x_221:
[----:B------:R-:W-:Y:S05]  /*0250*/  BSYNC.RECONVERGENT B0 ;  /* 0x0000000000007941 */ /* 0x000fea0003800200 */
.L_x_220:
[----:B------:R-:W1:Y:S08]  /*0260*/  S2UR UR5, SR_CgaCtaId ;  /* 0x00000000000579c3 */ /* 0x000e700000008800 */
[----:B------:R-:W0:Y:S01]  /*0270*/  REDUX.SUM UR12, R4 ;  /* 0x00000000040c73c4 */ /* 0x000e22000000c000 */
[----:B------:R-:W-:Y:S02]  /*0280*/  VOTEU.ANY UR4, UPT, PT ;  /* 0x0000000000047886 */ /* 0x000fe400038e0100 */
[----:B------:R-:W-:-:S06]  /*0290*/  UFLO.U32 UR4, UR4 ;  /* 0x00000004000472bd */ /* 0x000fcc00080e0000 */
[----:B------:R-:W-:Y:S01]  /*02a0*/  ISETP.EQ.U32.AND P1, PT, R9, UR4, PT ;  /* 0x0000000409007c0c */ /* 0x000fe2000bf22070 */
[----:B------:R-:W-:Y:S02]  /*02b0*/  UMOV UR4, 0x400 ;  /* 0x0000040000047882 */ /* 0x000fe40000000000 */
[----:B-1----:R-:W-:Y:S01]  /*02c0*/  ULEA UR4, UR5, UR4, 0x18 ;  /* 0x0000000405047291 */ /* 0x002fe2000f8ec0ff */
[----:B0-----:R-:W-:-:S09]  /*02d0*/  IMAD.U32 R0, RZ, RZ, UR12 ;  /* 0x0000000cff007e24 */ /* 0x001fd2000f8e00ff */
[----:B------:R0:W-:Y:S01]  /*02e0*/  @P1 ATOMS.ADD RZ, [UR4], R0 ;  /* 0x00000000ffff198c */ /* 0x0001e20008000004 */
[----:B------:R-:W-:Y:S06]  /*02f0*/  BAR.SYNC.DEFER_BLOCKING 0x0 ;  /* 0x0000000000007b1d */ /* 0x000fec0000010000 */
[----:B------:R-:W-:Y:S05]  /*0300*/  @P0 EXIT ;  /* 0x000000000000094d */ /* 0x000fea0003800000 */
[----:B0-----:R-:W0:Y:S01]  /*0310*/  LDS R0, [UR4] ;  /* 0x00000004ff007984 */ /* 0x001e220008000800 */
[----:B------:R-:W1:Y:S02]  /*0320*/  LDC.64 R2, c[0x0][0x388] ;  /* 0x0000e200ff027b82 */ /* 0x000e640000000a00 */
[----:B-1----:R-:W-:Y:S01]  /*0330*/  IMAD.WIDE.U32 R2, R7, 0x4, R2 ;  /* 0x0000000407027825 */ /* 0x002fe200078e0002 */
[----:B0-----:R-:W-:-:S04]  /*0340*/  ISETP.GE.AND P0, PT, R0, 0x3, PT ;  /* 0x000000030000780c */ /* 0x001fc80003f06270 */
[----:B------:R-:W-:-:S05]  /*0350*/  SEL R5, R0, UR8, P0 ;  /* 0x0000000800057c07 */ /* 0x000fca0008000000 */
[----:B------:R-:W-:Y:S01]  /*0360*/  STG.E desc[UR6][R2.64], R5 ;  /* 0x0000000502007986 */ /* 0x000fe2000c101906 */
[----:B------:R-:W-:Y:S05]  /*0370*/  EXIT ;  /* 0x000000000000794d */ /* 0x000fea0003800000 */
.L_x_223:
        /* <DEDUP_REMOVED lines=16> */
.L_x_254:


//--------------------- .nv.global.init           --------------------------
	.section	.nv.global.init,"aw",@progbits
	.align	4
.nv.global.init:
	.type		__cudart_i2opi_f,@object
	.size		__cudart_i2opi_f,(.L_0 - __cudart_i2opi_f)
__cudart_i2opi_f:
        /*0000*/ 	.byte	0x41, 0x90, 0x43, 0x3c, 0x99, 0x95, 0x62, 0xdb, 0xc0, 0xdd, 0x34, 0xf5, 0xd1, 0x57, 0x27, 0xfc
        /*0010*/ 	.byte	0x29, 0x15, 0x44, 0x4e, 0x6e, 0x83, 0xf9, 0xa2
.L_0:


//--------------------- .nv.shared._Z34compute_percentiles_batched_kernelPKfPKiifPfi --------------------------
	.section	.nv.shared._Z34compute_percentiles_batched_kernelPKfPKiifPfi,"aw",@nobits
	.sectionflags	@""
	.align	4
.nv.shared._Z34compute_percentiles_batched_kernelPKfPKiifPfi:
	.zero		2056


//--------------------- .nv.shared.reserved.0     --------------------------
	.section	.nv.shared.reserved.0,"aw",@nobits
	.weak		__nv_reservedSMEM_offset_0_alias
	.size		__nv_reservedSMEM_offset_0_alias, 0, 64
	.other		__nv_reservedSMEM_offset_0_alias,@"STO_CUDA_RESERVED_SHARED STV_DEFAULT"
__nv_reservedSMEM_offset_0_alias:
	.zero		0
	.zero		64


//--------------------- .nv.shared._Z22build_histogram_kernelPKfiffPii --------------------------
	.section	.nv.shared._Z22build_histogram_kernelPKfiffPii,"aw",@nobits
	.sectionflags	@""
	.align	4
.nv.shared._Z22build_histogram_kernelPKfiffPii:
	.zero		5120


//--------------------- .nv.shared._Z21compute_minmax_kernelPKfiPfS1_ --------------------------
	.section	.nv.shared._Z21compute_minmax_kernelPKfiPfS1_,"aw",@nobits
	.sectionflags	@""
	.align	4
.nv.shared._Z21compute_minmax_kernelPKfiPfS1_:
	.zero		1088


//--------------------- .nv.shared._Z37compute_concentrations_batched_kernelPKfS0_S0_S0_Pfii --------------------------
	.section	.nv.shared._Z37compute_concentrations_batched_kernelPKfS0_S0_S0_Pfii,"aw",@nobits
	.sectionflags	@""
	.align	4
.nv.shared._Z37compute_concentrations_batched_kernelPKfS0_S0_S0_Pfii:
	.zero		1032


//--------------------- .nv.shared._Z36compute_stain_vectors_batched_kernelPKfS0_S0_Pfi --------------------------
	.section	.nv.shared._Z36compute_stain_vectors_batched_kernelPKfS0_S0_Pfi,"aw",@nobits
	.sectionflags	@""
	.align	4
.nv.shared._Z36compute_stain_vectors_batched_kernelPKfS0_S0_Pfi:
	.zero		1048


//--------------------- .nv.shared._Z33compute_covariance_batched_kernelPKfPfPKiii --------------------------
	.section	.nv.shared._Z33compute_covariance_batched_kernelPKfPfPKiii,"aw",@nobits
	.sectionflags	@""
	.align	4
.nv.shared._Z33compute_covariance_batched_kernelPKfPfPKiii:
	.zero		1084


//--------------------- .nv.shared._Z31compact_filtered_batched_kernelPKfS0_PfPKifiii --------------------------
	.section	.nv.shared._Z31compact_filtered_batched_kernelPKfS0_PfPKifiii,"aw",@nobits
	.sectionflags	@""
	.align	4
.nv.shared._Z31compact_filtered_batched_kernelPKfS0_PfPKifiii:
	.zero		1028


//--------------------- .nv.shared._Z15find_max_kernelPKiPii --------------------------
	.section	.nv.shared._Z15find_max_kernelPKiPii,"aw",@nobits
	.sectionflags	@""
	.align	4
.nv.shared._Z15find_max_kernelPKiPii:
	.zero		1056


//--------------------- .nv.shared._Z39count_filtered_pixels_all_images_kernelPKfPifii --------------------------
	.section	.nv.shared._Z39count_filtered_pixels_all_images_kernelPKfPifii,"aw",@nobits
	.sectionflags	@""
	.align	4
.nv.shared._Z39count_filtered_pixels_all_images_kernelPKfPifii:
	.zero		1028


//--------------------- .nv.constant0._Z34compute_percentiles_batched_kernelPKfPKiifPfi --------------------------
	.section	.nv.constant0._Z34compute_percentiles_batched_kernelPKfPKiifPfi,"a",@progbits
	.sectionflags	@""
	.align	4
.nv.constant0._Z34compute_percentiles_batched_kernelPKfPKiifPfi:
	.zero		932


//--------------------- .nv.constant0._Z37find_percentile_from_histogram_kernelPKiiffifPf --------------------------
	.section	.nv.constant0._Z37find_percentile_from_histogram_kernelPKiiffifPf,"a",@progbits
	.sectionflags	@""
	.align	4
.nv.constant0._Z37find_percentile_from_histogram_kernelPKiiffifPf:
	.zero		936


//--------------------- .nv.constant0._Z22build_histogram_kernelPKfiffPii --------------------------
	.section	.nv.constant0._Z22build_histogram_kernelPKfiffPii,"a",@progbits
	.sectionflags	@""
	.align	4
.nv.constant0._Z22build_histogram_kernelPKfiffPii:
	.zero		932


//--------------------- .nv.constant0._Z21compute_minmax_kernelPKfiPfS1_ --------------------------
	.section	.nv.constant0._Z21compute_minmax_kernelPKfiPfS1_,"a",@progbits
	.sectionflags	@""
	.align	4
.nv.constant0._Z21compute_minmax_kernelPKfiPfS1_:
	.zero		928


//--------------------- .nv.constant0._Z34od_to_rgb_transpose_batched_kernelPKfPffii --------------------------
	.section	.nv.constant0._Z34od_to_rgb_transpose_batched_kernelPKfPffii,"a",@progbits
	.sectionflags	@""
	.align	4
.nv.constant0._Z34od_to_rgb_transpose_batched_kernelPKfPffii:
	.zero		924


//--------------------- .nv.constant0._Z31compute_od_recon_batched_kernelPKfS0_Pfii --------------------------
	.section	.nv.constant0._Z31compute_od_recon_batched_kernelPKfS0_Pfii,"a",@progbits
	.sectionflags	@""
	.align	4
.nv.constant0._Z31compute_od_recon_batched_kernelPKfS0_Pfii:
	.zero		928


//--------------------- .nv.constant0._Z39normalize_concentrations_batched_kernelPfPKfS1_ii --------------------------
	.section	.nv.constant0._Z39normalize_concentrations_batched_kernelPfPKfS1_ii,"a",@progbits
	.sectionflags	@""
	.align	4
.nv.constant0._Z39normalize_concentrations_batched_kernelPfPKfS1_ii:
	.zero		928


//--------------------- .nv.constant0._Z37compute_concentrations_batched_kernelPKfS0_S0_S0_Pfii --------------------------
	.section	.nv.constant0._Z37compute_concentrations_batched_kernelPKfS0_S0_S0_Pfii,"a",@progbits
	.sectionflags	@""
	.align	4
.nv.constant0._Z37compute_concentrations_batched_kernelPKfS0_S0_S0_Pfii:
	.zero		944


//--------------------- .nv.constant0._Z32reshape_od_to_3xN_batched_kernelPKfPfii --------------------------
	.section	.nv.constant0._Z32reshape_od_to_3xN_batched_kernelPKfPfii,"a",@progbits
	.sectionflags	@""
	.align	4
.nv.constant0._Z32reshape_od_to_3xN_batched_kernelPKfPfii:
	.zero		920


//--------------------- .nv.constant0._Z36compute_stain_vectors_batched_kernelPKfS0_S0_Pfi --------------------------
	.section	.nv.constant0._Z36compute_stain_vectors_batched_kernelPKfS0_S0_Pfi,"a",@progbits
	.sectionflags	@""
	.align	4
.nv.constant0._Z36compute_stain_vectors_batched_kernelPKfS0_S0_Pfi:
	.zero		932


//--------------------- .nv.constant0._Z26compute_phi_batched_kernelPKfPfPKiii --------------------------
	.section	.nv.constant0._Z26compute_phi_batched_kernelPKfPfPKiii,"a",@progbits
	.sectionflags	@""
	.align	4
.nv.constant0._Z26compute_phi_batched_kernelPKfPfPKiii:
	.zero		928


//--------------------- .nv.constant0._Z27compute_That_batched_kernelPKfS0_PfPKiii --------------------------
	.section	.nv.constant0._Z27compute_That_batched_kernelPKfS0_PfPKiii,"a",@progbits
	.sectionflags	@""
	.align	4
.nv.constant0._Z27compute_That_batched_kernelPKfS0_PfPKiii:
	.zero		936


//--------------------- .nv.constant0._Z33extract_eigvecs_2d_batched_kernelPKfPfi --------------------------
	.section	.nv.constant0._Z33extract_eigvecs_2d_batched_kernelPKfPfi,"a",@progbits
	.sectionflags	@""
	.align	4
.nv.constant0._Z33extract_eigvecs_2d_batched_kernelPKfPfi:
	.zero		916


//--------------------- .nv.constant0._Z33compute_covariance_batched_kernelPKfPfPKiii --------------------------
	.section	.nv.constant0._Z33compute_covariance_batched_kernelPKfPfPKiii,"a",@progbits
	.sectionflags	@""
	.align	4
.nv.constant0._Z33compute_covariance_batched_kernelPKfPfPKiii:
	.zero		928


//--------------------- .nv.constant0._Z29reshape_output_kernel_batchedPKfPfiii --------------------------
	.section	.nv.constant0._Z29reshape_output_kernel_batchedPKfPfiii,"a",@progbits
	.sectionflags	@""
	.align	4
.nv.constant0._Z29reshape_output_kernel_batchedPKfPfiii:
	.zero		924


//--------------------- .nv.constant0._Z32reshape_and_scale_kernel_batchedPKfPfiii --------------------------
	.section	.nv.constant0._Z32reshape_and_scale_kernel_batchedPKfPfiii,"a",@progbits
	.sectionflags	@""
	.align	4
.nv.constant0._Z32reshape_and_scale_kernel_batchedPKfPfiii:
	.zero		924


//--------------------- .nv.constant0._Z12clamp_kernelPfffi --------------------------
	.section	.nv.constant0._Z12clamp_kernelPfffi,"a",@progbits
	.sectionflags	@""
	.align	4
.nv.constant0._Z12clamp_kernelPfffi:
	.zero		916


//--------------------- .nv.constant0._Z31compact_filtered_batched_kernelPKfS0_PfPKifiii --------------------------
	.section	.nv.constant0._Z31compact_filtered_batched_kernelPKfS0_PfPKifiii,"a",@progbits
	.sectionflags	@""
	.align	4
.nv.constant0._Z31compact_filtered_batched_kernelPKfS0_PfPKifiii:
	.zero		944


//--------------------- .nv.constant0._Z34compute_min_od_mask_kernel_batchedPKfPfii --------------------------
	.section	.nv.constant0._Z34compute_min_od_mask_kernel_batchedPKfPfii,"a",@progbits
	.sectionflags	@""
	.align	4
.nv.constant0._Z34compute_min_od_mask_kernel_batchedPKfPfii:
	.zero		920


//--------------------- .nv.constant0._Z24rgb_to_od_kernel_batchedPKfPffii --------------------------
	.section	.nv.constant0._Z24rgb_to_od_kernel_batchedPKfPffii,"a",@progbits
	.sectionflags	@""
	.align	4
.nv.constant0._Z24rgb_to_od_kernel_batchedPKfPffii:
	.zero		924


//--------------------- .nv.constant0._Z15find_max_kernelPKiPii --------------------------
	.section	.nv.constant0._Z15find_max_kernelPKiPii,"a",@progbits
	.sectionflags	@""
	.align	4
.nv.constant0._Z15find_max_kernelPKiPii:
	.zero		916


//--------------------- .nv.constant0._Z39count_filtered_pixels_all_images_kernelPKfPifii --------------------------
	.section	.nv.constant0._Z39count_filtered_pixels_all_images_kernelPKfPifii,"a",@progbits
	.sectionflags	@""
	.align	4
.nv.constant0._Z39count_filtered_pixels_all_images_kernelPKfPifii:
	.zero		924


//--------------------- SYMBOLS --------------------------

	.type		.nv.reservedSmem.offset0,@object
	.size		.nv.reservedSmem.offset0,0x4
	.type		.nv.reservedSmem.cap,@object
	.size		.nv.reservedSmem.cap,0x4
